//
// Generated by NVIDIA NVVM Compiler
//
// Compiler Build ID: CL-36424714
// Cuda compilation tools, release 13.0, V13.0.88
// Based on NVVM 20.0.0
//

.version 9.0
.target sm_100
.address_size 64

	// .globl	_Z14compute_piecesPdS_S_S_S_S_S_S_S_S_S_S_S_S_S_dddiiiiibbS_S_S_S_S_S_S_S_S_S_S_

.visible .entry _Z14compute_piecesPdS_S_S_S_S_S_S_S_S_S_S_S_S_S_dddiiiiibbS_S_S_S_S_S_S_S_S_S_S_(
	.param .u64 .ptr .align 1 _Z14compute_piecesPdS_S_S_S_S_S_S_S_S_S_S_S_S_S_dddiiiiibbS_S_S_S_S_S_S_S_S_S_S__param_0,
	.param .u64 .ptr .align 1 _Z14compute_piecesPdS_S_S_S_S_S_S_S_S_S_S_S_S_S_dddiiiiibbS_S_S_S_S_S_S_S_S_S_S__param_1,
	.param .u64 .ptr .align 1 _Z14compute_piecesPdS_S_S_S_S_S_S_S_S_S_S_S_S_S_dddiiiiibbS_S_S_S_S_S_S_S_S_S_S__param_2,
	.param .u64 .ptr .align 1 _Z14compute_piecesPdS_S_S_S_S_S_S_S_S_S_S_S_S_S_dddiiiiibbS_S_S_S_S_S_S_S_S_S_S__param_3,
	.param .u64 .ptr .align 1 _Z14compute_piecesPdS_S_S_S_S_S_S_S_S_S_S_S_S_S_dddiiiiibbS_S_S_S_S_S_S_S_S_S_S__param_4,
	.param .u64 .ptr .align 1 _Z14compute_piecesPdS_S_S_S_S_S_S_S_S_S_S_S_S_S_dddiiiiibbS_S_S_S_S_S_S_S_S_S_S__param_5,
	.param .u64 .ptr .align 1 _Z14compute_piecesPdS_S_S_S_S_S_S_S_S_S_S_S_S_S_dddiiiiibbS_S_S_S_S_S_S_S_S_S_S__param_6,
	.param .u64 .ptr .align 1 _Z14compute_piecesPdS_S_S_S_S_S_S_S_S_S_S_S_S_S_dddiiiiibbS_S_S_S_S_S_S_S_S_S_S__param_7,
	.param .u64 .ptr .align 1 _Z14compute_piecesPdS_S_S_S_S_S_S_S_S_S_S_S_S_S_dddiiiiibbS_S_S_S_S_S_S_S_S_S_S__param_8,
	.param .u64 .ptr .align 1 _Z14compute_piecesPdS_S_S_S_S_S_S_S_S_S_S_S_S_S_dddiiiiibbS_S_S_S_S_S_S_S_S_S_S__param_9,
	.param .u64 .ptr .align 1 _Z14compute_piecesPdS_S_S_S_S_S_S_S_S_S_S_S_S_S_dddiiiiibbS_S_S_S_S_S_S_S_S_S_S__param_10,
	.param .u64 .ptr .align 1 _Z14compute_piecesPdS_S_S_S_S_S_S_S_S_S_S_S_S_S_dddiiiiibbS_S_S_S_S_S_S_S_S_S_S__param_11,
	.param .u64 .ptr .align 1 _Z14compute_piecesPdS_S_S_S_S_S_S_S_S_S_S_S_S_S_dddiiiiibbS_S_S_S_S_S_S_S_S_S_S__param_12,
	.param .u64 .ptr .align 1 _Z14compute_piecesPdS_S_S_S_S_S_S_S_S_S_S_S_S_S_dddiiiiibbS_S_S_S_S_S_S_S_S_S_S__param_13,
	.param .u64 .ptr .align 1 _Z14compute_piecesPdS_S_S_S_S_S_S_S_S_S_S_S_S_S_dddiiiiibbS_S_S_S_S_S_S_S_S_S_S__param_14,
	.param .f64 _Z14compute_piecesPdS_S_S_S_S_S_S_S_S_S_S_S_S_S_dddiiiiibbS_S_S_S_S_S_S_S_S_S_S__param_15,
	.param .f64 _Z14compute_piecesPdS_S_S_S_S_S_S_S_S_S_S_S_S_S_dddiiiiibbS_S_S_S_S_S_S_S_S_S_S__param_16,
	.param .f64 _Z14compute_piecesPdS_S_S_S_S_S_S_S_S_S_S_S_S_S_dddiiiiibbS_S_S_S_S_S_S_S_S_S_S__param_17,
	.param .u32 _Z14compute_piecesPdS_S_S_S_S_S_S_S_S_S_S_S_S_S_dddiiiiibbS_S_S_S_S_S_S_S_S_S_S__param_18,
	.param .u32 _Z14compute_piecesPdS_S_S_S_S_S_S_S_S_S_S_S_S_S_dddiiiiibbS_S_S_S_S_S_S_S_S_S_S__param_19,
	.param .u32 _Z14compute_piecesPdS_S_S_S_S_S_S_S_S_S_S_S_S_S_dddiiiiibbS_S_S_S_S_S_S_S_S_S_S__param_20,
	.param .u32 _Z14compute_piecesPdS_S_S_S_S_S_S_S_S_S_S_S_S_S_dddiiiiibbS_S_S_S_S_S_S_S_S_S_S__param_21,
	.param .u32 _Z14compute_piecesPdS_S_S_S_S_S_S_S_S_S_S_S_S_S_dddiiiiibbS_S_S_S_S_S_S_S_S_S_S__param_22,
	.param .u8 _Z14compute_piecesPdS_S_S_S_S_S_S_S_S_S_S_S_S_S_dddiiiiibbS_S_S_S_S_S_S_S_S_S_S__param_23,
	.param .u8 _Z14compute_piecesPdS_S_S_S_S_S_S_S_S_S_S_S_S_S_dddiiiiibbS_S_S_S_S_S_S_S_S_S_S__param_24,
	.param .u64 .ptr .align 1 _Z14compute_piecesPdS_S_S_S_S_S_S_S_S_S_S_S_S_S_dddiiiiibbS_S_S_S_S_S_S_S_S_S_S__param_25,
	.param .u64 .ptr .align 1 _Z14compute_piecesPdS_S_S_S_S_S_S_S_S_S_S_S_S_S_dddiiiiibbS_S_S_S_S_S_S_S_S_S_S__param_26,
	.param .u64 .ptr .align 1 _Z14compute_piecesPdS_S_S_S_S_S_S_S_S_S_S_S_S_S_dddiiiiibbS_S_S_S_S_S_S_S_S_S_S__param_27,
	.param .u64 .ptr .align 1 _Z14compute_piecesPdS_S_S_S_S_S_S_S_S_S_S_S_S_S_dddiiiiibbS_S_S_S_S_S_S_S_S_S_S__param_28,
	.param .u64 .ptr .align 1 _Z14compute_piecesPdS_S_S_S_S_S_S_S_S_S_S_S_S_S_dddiiiiibbS_S_S_S_S_S_S_S_S_S_S__param_29,
	.param .u64 .ptr .align 1 _Z14compute_piecesPdS_S_S_S_S_S_S_S_S_S_S_S_S_S_dddiiiiibbS_S_S_S_S_S_S_S_S_S_S__param_30,
	.param .u64 .ptr .align 1 _Z14compute_piecesPdS_S_S_S_S_S_S_S_S_S_S_S_S_S_dddiiiiibbS_S_S_S_S_S_S_S_S_S_S__param_31,
	.param .u64 .ptr .align 1 _Z14compute_piecesPdS_S_S_S_S_S_S_S_S_S_S_S_S_S_dddiiiiibbS_S_S_S_S_S_S_S_S_S_S__param_32,
	.param .u64 .ptr .align 1 _Z14compute_piecesPdS_S_S_S_S_S_S_S_S_S_S_S_S_S_dddiiiiibbS_S_S_S_S_S_S_S_S_S_S__param_33,
	.param .u64 .ptr .align 1 _Z14compute_piecesPdS_S_S_S_S_S_S_S_S_S_S_S_S_S_dddiiiiibbS_S_S_S_S_S_S_S_S_S_S__param_34,
	.param .u64 .ptr .align 1 _Z14compute_piecesPdS_S_S_S_S_S_S_S_S_S_S_S_S_S_dddiiiiibbS_S_S_S_S_S_S_S_S_S_S__param_35
)
{
	.reg .pred 	%p<311>;
	.reg .b16 	%rs<95>;
	.reg .b32 	%r<1178>;
	.reg .b32 	%f<15>;
	.reg .b64 	%rd<852>;
	.reg .b64 	%fd<1999>;

	ld.param.u64 	%rd70, [_Z14compute_piecesPdS_S_S_S_S_S_S_S_S_S_S_S_S_S_dddiiiiibbS_S_S_S_S_S_S_S_S_S_S__param_1];
	ld.param.u64 	%rd71, [_Z14compute_piecesPdS_S_S_S_S_S_S_S_S_S_S_S_S_S_dddiiiiibbS_S_S_S_S_S_S_S_S_S_S__param_3];
	ld.param.u64 	%rd72, [_Z14compute_piecesPdS_S_S_S_S_S_S_S_S_S_S_S_S_S_dddiiiiibbS_S_S_S_S_S_S_S_S_S_S__param_4];
	ld.param.u64 	%rd73, [_Z14compute_piecesPdS_S_S_S_S_S_S_S_S_S_S_S_S_S_dddiiiiibbS_S_S_S_S_S_S_S_S_S_S__param_5];
	ld.param.u64 	%rd74, [_Z14compute_piecesPdS_S_S_S_S_S_S_S_S_S_S_S_S_S_dddiiiiibbS_S_S_S_S_S_S_S_S_S_S__param_8];
	ld.param.u64 	%rd75, [_Z14compute_piecesPdS_S_S_S_S_S_S_S_S_S_S_S_S_S_dddiiiiibbS_S_S_S_S_S_S_S_S_S_S__param_10];
	ld.param.u64 	%rd76, [_Z14compute_piecesPdS_S_S_S_S_S_S_S_S_S_S_S_S_S_dddiiiiibbS_S_S_S_S_S_S_S_S_S_S__param_11];
	ld.param.u64 	%rd77, [_Z14compute_piecesPdS_S_S_S_S_S_S_S_S_S_S_S_S_S_dddiiiiibbS_S_S_S_S_S_S_S_S_S_S__param_14];
	ld.param.f64 	%fd212, [_Z14compute_piecesPdS_S_S_S_S_S_S_S_S_S_S_S_S_S_dddiiiiibbS_S_S_S_S_S_S_S_S_S_S__param_15];
	ld.param.f64 	%fd213, [_Z14compute_piecesPdS_S_S_S_S_S_S_S_S_S_S_S_S_S_dddiiiiibbS_S_S_S_S_S_S_S_S_S_S__param_16];
	ld.param.f64 	%fd214, [_Z14compute_piecesPdS_S_S_S_S_S_S_S_S_S_S_S_S_S_dddiiiiibbS_S_S_S_S_S_S_S_S_S_S__param_17];
	ld.param.u32 	%r429, [_Z14compute_piecesPdS_S_S_S_S_S_S_S_S_S_S_S_S_S_dddiiiiibbS_S_S_S_S_S_S_S_S_S_S__param_18];
	ld.param.u32 	%r425, [_Z14compute_piecesPdS_S_S_S_S_S_S_S_S_S_S_S_S_S_dddiiiiibbS_S_S_S_S_S_S_S_S_S_S__param_19];
	ld.param.u32 	%r426, [_Z14compute_piecesPdS_S_S_S_S_S_S_S_S_S_S_S_S_S_dddiiiiibbS_S_S_S_S_S_S_S_S_S_S__param_20];
	ld.param.u32 	%r427, [_Z14compute_piecesPdS_S_S_S_S_S_S_S_S_S_S_S_S_S_dddiiiiibbS_S_S_S_S_S_S_S_S_S_S__param_21];
	ld.param.u32 	%r428, [_Z14compute_piecesPdS_S_S_S_S_S_S_S_S_S_S_S_S_S_dddiiiiibbS_S_S_S_S_S_S_S_S_S_S__param_22];
	ld.param.s8 	%rs42, [_Z14compute_piecesPdS_S_S_S_S_S_S_S_S_S_S_S_S_S_dddiiiiibbS_S_S_S_S_S_S_S_S_S_S__param_23];
	ld.param.s8 	%rs43, [_Z14compute_piecesPdS_S_S_S_S_S_S_S_S_S_S_S_S_S_dddiiiiibbS_S_S_S_S_S_S_S_S_S_S__param_24];
	ld.param.u64 	%rd78, [_Z14compute_piecesPdS_S_S_S_S_S_S_S_S_S_S_S_S_S_dddiiiiibbS_S_S_S_S_S_S_S_S_S_S__param_25];
	ld.param.u64 	%rd79, [_Z14compute_piecesPdS_S_S_S_S_S_S_S_S_S_S_S_S_S_dddiiiiibbS_S_S_S_S_S_S_S_S_S_S__param_26];
	ld.param.u64 	%rd80, [_Z14compute_piecesPdS_S_S_S_S_S_S_S_S_S_S_S_S_S_dddiiiiibbS_S_S_S_S_S_S_S_S_S_S__param_27];
	ld.param.u64 	%rd81, [_Z14compute_piecesPdS_S_S_S_S_S_S_S_S_S_S_S_S_S_dddiiiiibbS_S_S_S_S_S_S_S_S_S_S__param_29];
	ld.param.u64 	%rd82, [_Z14compute_piecesPdS_S_S_S_S_S_S_S_S_S_S_S_S_S_dddiiiiibbS_S_S_S_S_S_S_S_S_S_S__param_30];
	ld.param.u64 	%rd83, [_Z14compute_piecesPdS_S_S_S_S_S_S_S_S_S_S_S_S_S_dddiiiiibbS_S_S_S_S_S_S_S_S_S_S__param_32];
	ld.param.u64 	%rd84, [_Z14compute_piecesPdS_S_S_S_S_S_S_S_S_S_S_S_S_S_dddiiiiibbS_S_S_S_S_S_S_S_S_S_S__param_34];
	cvta.to.global.u64 	%rd1, %rd71;
	cvta.to.global.u64 	%rd2, %rd70;
	cvta.to.global.u64 	%rd3, %rd75;
	cvta.to.global.u64 	%rd4, %rd76;
	cvta.to.global.u64 	%rd5, %rd84;
	cvta.to.global.u64 	%rd6, %rd77;
	cvta.to.global.u64 	%rd7, %rd83;
	cvta.to.global.u64 	%rd8, %rd74;
	cvta.to.global.u64 	%rd9, %rd79;
	cvta.to.global.u64 	%rd10, %rd81;
	cvta.to.global.u64 	%rd11, %rd80;
	cvta.to.global.u64 	%rd12, %rd82;
	cvta.to.global.u64 	%rd13, %rd73;
	cvta.to.global.u64 	%rd14, %rd72;
	cvta.to.global.u64 	%rd15, %rd78;
	mov.u32 	%r430, %ctaid.x;
	mov.u32 	%r431, %ntid.x;
	mov.u32 	%r432, %tid.x;
	mad.lo.s32 	%r1, %r430, %r431, %r432;
	// begin inline asm
	mov.u64 	%rd69, %clock64;
	// end inline asm
	setp.lt.s32 	%p2, %r1, %r426;
	setp.ge.s32 	%p3, %r1, %r429;
	or.pred  	%p4, %p3, %p2;
	@%p4 bra 	$L__BB0_353;
	setp.lt.s32 	%p5, %r426, 1;
	@%p5 bra 	$L__BB0_60;
	ld.param.u64 	%rd842, [_Z14compute_piecesPdS_S_S_S_S_S_S_S_S_S_S_S_S_S_dddiiiiibbS_S_S_S_S_S_S_S_S_S_S__param_0];
	mul.lo.s32 	%r2, %r426, %r1;
	add.s32 	%r3, %r2, %r426;
	setp.ne.s16 	%p6, %rs42, 0;
	setp.gt.s32 	%p7, %r425, 0;
	and.pred  	%p1, %p6, %p7;
	add.s32 	%r4, %r427, -1;
	and.b32  	%r5, %r427, 7;
	and.b32  	%r6, %r427, 3;
	add.s32 	%r7, %r425, -1;
	and.b32  	%r8, %r425, 7;
	and.b32  	%r9, %r425, 3;
	and.b32  	%r10, %r427, 2147483640;
	and.b32  	%r11, %r427, 1;
	and.b32  	%r12, %r425, 2147483640;
	and.b32  	%r13, %r425, 1;
	cvta.to.global.u64 	%rd16, %rd842;
	cvt.s64.s32 	%rd85, %r2;
	not.pred 	%p16, %p1;
	mov.u32 	%r1039, %r426;
$L__BB0_3:
	ld.param.u64 	%rd843, [_Z14compute_piecesPdS_S_S_S_S_S_S_S_S_S_S_S_S_S_dddiiiiibbS_S_S_S_S_S_S_S_S_S_S__param_2];
	setp.lt.s32 	%p8, %r427, 1;
	cvt.s64.s32 	%rd86, %r1039;
	add.s64 	%rd87, %rd86, %rd85;
	cvta.to.global.u64 	%rd88, %rd843;
	shl.b64 	%rd89, %rd87, 3;
	add.s64 	%rd18, %rd88, %rd89;
	ld.global.f64 	%fd215, [%rd18+-8];
	cvt.rzi.s32.f64 	%r433, %fd215;
	mul.wide.s32 	%rd90, %r433, 8;
	add.s64 	%rd91, %rd16, %rd90;
	ld.global.f64 	%fd216, [%rd91+-8];
	sub.s32 	%r434, %r3, %r1039;
	mul.wide.s32 	%rd92, %r434, 8;
	add.s64 	%rd93, %rd9, %rd92;
	st.global.f64 	[%rd93], %fd216;
	@%p8 bra 	$L__BB0_15;
	setp.lt.u32 	%p9, %r4, 7;
	sub.s32 	%r436, %r426, %r1039;
	add.s32 	%r437, %r436, %r2;
	mul.lo.s32 	%r38, %r437, %r427;
	mov.b32 	%r1042, 0;
	@%p9 bra 	$L__BB0_7;
	mov.b32 	%r1040, 0;
$L__BB0_6:
	.pragma "nounroll";
	ld.global.f64 	%fd217, [%rd18+-8];
	cvt.rzi.s32.f64 	%r439, %fd217;
	add.s32 	%r440, %r439, -1;
	mad.lo.s32 	%r441, %r440, %r427, %r1040;
	mul.wide.s32 	%rd94, %r441, 8;
	add.s64 	%rd95, %rd1, %rd94;
	ld.global.f64 	%fd218, [%rd95];
	div.rn.f64 	%fd219, %fd218, %fd213;
	add.s32 	%r442, %r1040, %r38;
	mul.wide.s32 	%rd96, %r442, 8;
	add.s64 	%rd97, %rd14, %rd96;
	st.global.f64 	[%rd97], %fd219;
	ld.global.f64 	%fd220, [%rd18+-8];
	cvt.rzi.s32.f64 	%r443, %fd220;
	add.s32 	%r444, %r443, -1;
	mul.lo.s32 	%r445, %r444, %r427;
	cvt.s64.s32 	%rd98, %r445;
	cvt.s64.s32 	%rd99, %r1040;
	add.s64 	%rd100, %rd98, %rd99;
	shl.b64 	%rd101, %rd100, 3;
	add.s64 	%rd102, %rd1, %rd101;
	ld.global.f64 	%fd221, [%rd102+8];
	div.rn.f64 	%fd222, %fd221, %fd213;
	st.global.f64 	[%rd97+8], %fd222;
	ld.global.f64 	%fd223, [%rd18+-8];
	cvt.rzi.s32.f64 	%r446, %fd223;
	add.s32 	%r447, %r446, -1;
	mul.lo.s32 	%r448, %r447, %r427;
	cvt.s64.s32 	%rd103, %r448;
	add.s64 	%rd104, %rd103, %rd99;
	shl.b64 	%rd105, %rd104, 3;
	add.s64 	%rd106, %rd1, %rd105;
	ld.global.f64 	%fd224, [%rd106+16];
	div.rn.f64 	%fd225, %fd224, %fd213;
	st.global.f64 	[%rd97+16], %fd225;
	ld.global.f64 	%fd226, [%rd18+-8];
	cvt.rzi.s32.f64 	%r449, %fd226;
	add.s32 	%r450, %r449, -1;
	mul.lo.s32 	%r451, %r450, %r427;
	cvt.s64.s32 	%rd107, %r451;
	add.s64 	%rd108, %rd107, %rd99;
	shl.b64 	%rd109, %rd108, 3;
	add.s64 	%rd110, %rd1, %rd109;
	ld.global.f64 	%fd227, [%rd110+24];
	div.rn.f64 	%fd228, %fd227, %fd213;
	st.global.f64 	[%rd97+24], %fd228;
	ld.global.f64 	%fd229, [%rd18+-8];
	cvt.rzi.s32.f64 	%r452, %fd229;
	add.s32 	%r453, %r452, -1;
	mul.lo.s32 	%r454, %r453, %r427;
	cvt.s64.s32 	%rd111, %r454;
	add.s64 	%rd112, %rd111, %rd99;
	shl.b64 	%rd113, %rd112, 3;
	add.s64 	%rd114, %rd1, %rd113;
	ld.global.f64 	%fd230, [%rd114+32];
	div.rn.f64 	%fd231, %fd230, %fd213;
	st.global.f64 	[%rd97+32], %fd231;
	ld.global.f64 	%fd232, [%rd18+-8];
	cvt.rzi.s32.f64 	%r455, %fd232;
	add.s32 	%r456, %r455, -1;
	mul.lo.s32 	%r457, %r456, %r427;
	cvt.s64.s32 	%rd115, %r457;
	add.s64 	%rd116, %rd115, %rd99;
	shl.b64 	%rd117, %rd116, 3;
	add.s64 	%rd118, %rd1, %rd117;
	ld.global.f64 	%fd233, [%rd118+40];
	div.rn.f64 	%fd234, %fd233, %fd213;
	st.global.f64 	[%rd97+40], %fd234;
	ld.global.f64 	%fd235, [%rd18+-8];
	cvt.rzi.s32.f64 	%r458, %fd235;
	add.s32 	%r459, %r458, -1;
	mul.lo.s32 	%r460, %r459, %r427;
	cvt.s64.s32 	%rd119, %r460;
	add.s64 	%rd120, %rd119, %rd99;
	shl.b64 	%rd121, %rd120, 3;
	add.s64 	%rd122, %rd1, %rd121;
	ld.global.f64 	%fd236, [%rd122+48];
	div.rn.f64 	%fd237, %fd236, %fd213;
	st.global.f64 	[%rd97+48], %fd237;
	ld.global.f64 	%fd238, [%rd18+-8];
	cvt.rzi.s32.f64 	%r461, %fd238;
	add.s32 	%r462, %r461, -1;
	mul.lo.s32 	%r463, %r462, %r427;
	cvt.s64.s32 	%rd123, %r463;
	add.s64 	%rd124, %rd123, %rd99;
	shl.b64 	%rd125, %rd124, 3;
	add.s64 	%rd126, %rd1, %rd125;
	ld.global.f64 	%fd239, [%rd126+56];
	div.rn.f64 	%fd240, %fd239, %fd213;
	st.global.f64 	[%rd97+56], %fd240;
	add.s32 	%r1040, %r1040, 8;
	setp.ne.s32 	%p10, %r1040, %r10;
	mov.u32 	%r1042, %r10;
	@%p10 bra 	$L__BB0_6;
$L__BB0_7:
	setp.eq.s32 	%p11, %r5, 0;
	@%p11 bra 	$L__BB0_15;
	add.s32 	%r464, %r5, -1;
	setp.lt.u32 	%p12, %r464, 3;
	@%p12 bra 	$L__BB0_10;
	ld.global.f64 	%fd241, [%rd18+-8];
	cvt.rzi.s32.f64 	%r465, %fd241;
	add.s32 	%r466, %r465, -1;
	mad.lo.s32 	%r467, %r466, %r427, %r1042;
	mul.wide.s32 	%rd127, %r467, 8;
	add.s64 	%rd128, %rd1, %rd127;
	ld.global.f64 	%fd242, [%rd128];
	div.rn.f64 	%fd243, %fd242, %fd213;
	add.s32 	%r468, %r1042, %r38;
	mul.wide.s32 	%rd129, %r468, 8;
	add.s64 	%rd130, %rd14, %rd129;
	st.global.f64 	[%rd130], %fd243;
	ld.global.f64 	%fd244, [%rd18+-8];
	cvt.rzi.s32.f64 	%r469, %fd244;
	add.s32 	%r470, %r469, -1;
	mul.lo.s32 	%r471, %r470, %r427;
	cvt.s64.s32 	%rd131, %r471;
	cvt.u64.u32 	%rd132, %r1042;
	add.s64 	%rd133, %rd131, %rd132;
	shl.b64 	%rd134, %rd133, 3;
	add.s64 	%rd135, %rd1, %rd134;
	ld.global.f64 	%fd245, [%rd135+8];
	div.rn.f64 	%fd246, %fd245, %fd213;
	st.global.f64 	[%rd130+8], %fd246;
	ld.global.f64 	%fd247, [%rd18+-8];
	cvt.rzi.s32.f64 	%r472, %fd247;
	add.s32 	%r473, %r472, -1;
	mul.lo.s32 	%r474, %r473, %r427;
	cvt.s64.s32 	%rd136, %r474;
	add.s64 	%rd137, %rd136, %rd132;
	shl.b64 	%rd138, %rd137, 3;
	add.s64 	%rd139, %rd1, %rd138;
	ld.global.f64 	%fd248, [%rd139+16];
	div.rn.f64 	%fd249, %fd248, %fd213;
	st.global.f64 	[%rd130+16], %fd249;
	ld.global.f64 	%fd250, [%rd18+-8];
	cvt.rzi.s32.f64 	%r475, %fd250;
	add.s32 	%r476, %r475, -1;
	mul.lo.s32 	%r477, %r476, %r427;
	cvt.s64.s32 	%rd140, %r477;
	add.s64 	%rd141, %rd140, %rd132;
	shl.b64 	%rd142, %rd141, 3;
	add.s64 	%rd143, %rd1, %rd142;
	ld.global.f64 	%fd251, [%rd143+24];
	div.rn.f64 	%fd252, %fd251, %fd213;
	st.global.f64 	[%rd130+24], %fd252;
	add.s32 	%r1042, %r1042, 4;
$L__BB0_10:
	setp.eq.s32 	%p13, %r6, 0;
	@%p13 bra 	$L__BB0_15;
	setp.eq.s32 	%p14, %r6, 1;
	@%p14 bra 	$L__BB0_13;
	ld.global.f64 	%fd253, [%rd18+-8];
	cvt.rzi.s32.f64 	%r478, %fd253;
	add.s32 	%r479, %r478, -1;
	mad.lo.s32 	%r480, %r479, %r427, %r1042;
	mul.wide.s32 	%rd144, %r480, 8;
	add.s64 	%rd145, %rd1, %rd144;
	ld.global.f64 	%fd254, [%rd145];
	div.rn.f64 	%fd255, %fd254, %fd213;
	add.s32 	%r481, %r1042, %r38;
	mul.wide.s32 	%rd146, %r481, 8;
	add.s64 	%rd147, %rd14, %rd146;
	st.global.f64 	[%rd147], %fd255;
	ld.global.f64 	%fd256, [%rd18+-8];
	cvt.rzi.s32.f64 	%r482, %fd256;
	add.s32 	%r483, %r482, -1;
	mul.lo.s32 	%r484, %r483, %r427;
	cvt.s64.s32 	%rd148, %r484;
	cvt.s64.s32 	%rd149, %r1042;
	add.s64 	%rd150, %rd148, %rd149;
	shl.b64 	%rd151, %rd150, 3;
	add.s64 	%rd152, %rd1, %rd151;
	ld.global.f64 	%fd257, [%rd152+8];
	div.rn.f64 	%fd258, %fd257, %fd213;
	st.global.f64 	[%rd147+8], %fd258;
	add.s32 	%r1042, %r1042, 2;
$L__BB0_13:
	setp.eq.s32 	%p15, %r11, 0;
	@%p15 bra 	$L__BB0_15;
	ld.global.f64 	%fd259, [%rd18+-8];
	cvt.rzi.s32.f64 	%r485, %fd259;
	add.s32 	%r486, %r485, -1;
	mad.lo.s32 	%r487, %r486, %r427, %r1042;
	mul.wide.s32 	%rd153, %r487, 8;
	add.s64 	%rd154, %rd1, %rd153;
	ld.global.f64 	%fd260, [%rd154];
	div.rn.f64 	%fd261, %fd260, %fd213;
	add.s32 	%r488, %r1042, %r38;
	mul.wide.s32 	%rd155, %r488, 8;
	add.s64 	%rd156, %rd14, %rd155;
	st.global.f64 	[%rd156], %fd261;
$L__BB0_15:
	@%p16 bra 	$L__BB0_27;
	setp.lt.u32 	%p17, %r7, 7;
	sub.s32 	%r490, %r426, %r1039;
	add.s32 	%r491, %r490, %r2;
	mul.lo.s32 	%r46, %r491, %r425;
	mov.b32 	%r1046, 0;
	@%p17 bra 	$L__BB0_19;
	mov.b32 	%r1044, 0;
$L__BB0_18:
	.pragma "nounroll";
	ld.global.f64 	%fd262, [%rd18+-8];
	cvt.rzi.s32.f64 	%r493, %fd262;
	add.s32 	%r494, %r493, -1;
	mad.lo.s32 	%r495, %r494, %r425, %r1044;
	mul.wide.s32 	%rd157, %r495, 8;
	add.s64 	%rd158, %rd2, %rd157;
	ld.global.f64 	%fd263, [%rd158];
	add.s32 	%r496, %r1044, %r46;
	mul.wide.s32 	%rd159, %r496, 8;
	add.s64 	%rd160, %rd11, %rd159;
	st.global.f64 	[%rd160], %fd263;
	ld.global.f64 	%fd264, [%rd18+-8];
	cvt.rzi.s32.f64 	%r497, %fd264;
	add.s32 	%r498, %r497, -1;
	mul.lo.s32 	%r499, %r498, %r425;
	cvt.s64.s32 	%rd161, %r499;
	cvt.s64.s32 	%rd162, %r1044;
	add.s64 	%rd163, %rd161, %rd162;
	shl.b64 	%rd164, %rd163, 3;
	add.s64 	%rd165, %rd2, %rd164;
	ld.global.f64 	%fd265, [%rd165+8];
	st.global.f64 	[%rd160+8], %fd265;
	ld.global.f64 	%fd266, [%rd18+-8];
	cvt.rzi.s32.f64 	%r500, %fd266;
	add.s32 	%r501, %r500, -1;
	mul.lo.s32 	%r502, %r501, %r425;
	cvt.s64.s32 	%rd166, %r502;
	add.s64 	%rd167, %rd166, %rd162;
	shl.b64 	%rd168, %rd167, 3;
	add.s64 	%rd169, %rd2, %rd168;
	ld.global.f64 	%fd267, [%rd169+16];
	st.global.f64 	[%rd160+16], %fd267;
	ld.global.f64 	%fd268, [%rd18+-8];
	cvt.rzi.s32.f64 	%r503, %fd268;
	add.s32 	%r504, %r503, -1;
	mul.lo.s32 	%r505, %r504, %r425;
	cvt.s64.s32 	%rd170, %r505;
	add.s64 	%rd171, %rd170, %rd162;
	shl.b64 	%rd172, %rd171, 3;
	add.s64 	%rd173, %rd2, %rd172;
	ld.global.f64 	%fd269, [%rd173+24];
	st.global.f64 	[%rd160+24], %fd269;
	ld.global.f64 	%fd270, [%rd18+-8];
	cvt.rzi.s32.f64 	%r506, %fd270;
	add.s32 	%r507, %r506, -1;
	mul.lo.s32 	%r508, %r507, %r425;
	cvt.s64.s32 	%rd174, %r508;
	add.s64 	%rd175, %rd174, %rd162;
	shl.b64 	%rd176, %rd175, 3;
	add.s64 	%rd177, %rd2, %rd176;
	ld.global.f64 	%fd271, [%rd177+32];
	st.global.f64 	[%rd160+32], %fd271;
	ld.global.f64 	%fd272, [%rd18+-8];
	cvt.rzi.s32.f64 	%r509, %fd272;
	add.s32 	%r510, %r509, -1;
	mul.lo.s32 	%r511, %r510, %r425;
	cvt.s64.s32 	%rd178, %r511;
	add.s64 	%rd179, %rd178, %rd162;
	shl.b64 	%rd180, %rd179, 3;
	add.s64 	%rd181, %rd2, %rd180;
	ld.global.f64 	%fd273, [%rd181+40];
	st.global.f64 	[%rd160+40], %fd273;
	ld.global.f64 	%fd274, [%rd18+-8];
	cvt.rzi.s32.f64 	%r512, %fd274;
	add.s32 	%r513, %r512, -1;
	mul.lo.s32 	%r514, %r513, %r425;
	cvt.s64.s32 	%rd182, %r514;
	add.s64 	%rd183, %rd182, %rd162;
	shl.b64 	%rd184, %rd183, 3;
	add.s64 	%rd185, %rd2, %rd184;
	ld.global.f64 	%fd275, [%rd185+48];
	st.global.f64 	[%rd160+48], %fd275;
	ld.global.f64 	%fd276, [%rd18+-8];
	cvt.rzi.s32.f64 	%r515, %fd276;
	add.s32 	%r516, %r515, -1;
	mul.lo.s32 	%r517, %r516, %r425;
	cvt.s64.s32 	%rd186, %r517;
	add.s64 	%rd187, %rd186, %rd162;
	shl.b64 	%rd188, %rd187, 3;
	add.s64 	%rd189, %rd2, %rd188;
	ld.global.f64 	%fd277, [%rd189+56];
	st.global.f64 	[%rd160+56], %fd277;
	add.s32 	%r1044, %r1044, 8;
	setp.ne.s32 	%p18, %r1044, %r12;
	mov.u32 	%r1046, %r12;
	@%p18 bra 	$L__BB0_18;
$L__BB0_19:
	setp.eq.s32 	%p19, %r8, 0;
	@%p19 bra 	$L__BB0_27;
	add.s32 	%r518, %r8, -1;
	setp.lt.u32 	%p20, %r518, 3;
	@%p20 bra 	$L__BB0_22;
	ld.global.f64 	%fd278, [%rd18+-8];
	cvt.rzi.s32.f64 	%r519, %fd278;
	add.s32 	%r520, %r519, -1;
	mad.lo.s32 	%r521, %r520, %r425, %r1046;
	mul.wide.s32 	%rd190, %r521, 8;
	add.s64 	%rd191, %rd2, %rd190;
	ld.global.f64 	%fd279, [%rd191];
	add.s32 	%r522, %r1046, %r46;
	mul.wide.s32 	%rd192, %r522, 8;
	add.s64 	%rd193, %rd11, %rd192;
	st.global.f64 	[%rd193], %fd279;
	ld.global.f64 	%fd280, [%rd18+-8];
	cvt.rzi.s32.f64 	%r523, %fd280;
	add.s32 	%r524, %r523, -1;
	mul.lo.s32 	%r525, %r524, %r425;
	cvt.s64.s32 	%rd194, %r525;
	cvt.u64.u32 	%rd195, %r1046;
	add.s64 	%rd196, %rd194, %rd195;
	shl.b64 	%rd197, %rd196, 3;
	add.s64 	%rd198, %rd2, %rd197;
	ld.global.f64 	%fd281, [%rd198+8];
	st.global.f64 	[%rd193+8], %fd281;
	ld.global.f64 	%fd282, [%rd18+-8];
	cvt.rzi.s32.f64 	%r526, %fd282;
	add.s32 	%r527, %r526, -1;
	mul.lo.s32 	%r528, %r527, %r425;
	cvt.s64.s32 	%rd199, %r528;
	add.s64 	%rd200, %rd199, %rd195;
	shl.b64 	%rd201, %rd200, 3;
	add.s64 	%rd202, %rd2, %rd201;
	ld.global.f64 	%fd283, [%rd202+16];
	st.global.f64 	[%rd193+16], %fd283;
	ld.global.f64 	%fd284, [%rd18+-8];
	cvt.rzi.s32.f64 	%r529, %fd284;
	add.s32 	%r530, %r529, -1;
	mul.lo.s32 	%r531, %r530, %r425;
	cvt.s64.s32 	%rd203, %r531;
	add.s64 	%rd204, %rd203, %rd195;
	shl.b64 	%rd205, %rd204, 3;
	add.s64 	%rd206, %rd2, %rd205;
	ld.global.f64 	%fd285, [%rd206+24];
	st.global.f64 	[%rd193+24], %fd285;
	add.s32 	%r1046, %r1046, 4;
$L__BB0_22:
	setp.eq.s32 	%p21, %r9, 0;
	@%p21 bra 	$L__BB0_27;
	setp.eq.s32 	%p22, %r9, 1;
	@%p22 bra 	$L__BB0_25;
	ld.global.f64 	%fd286, [%rd18+-8];
	cvt.rzi.s32.f64 	%r532, %fd286;
	add.s32 	%r533, %r532, -1;
	mad.lo.s32 	%r534, %r533, %r425, %r1046;
	mul.wide.s32 	%rd207, %r534, 8;
	add.s64 	%rd208, %rd2, %rd207;
	ld.global.f64 	%fd287, [%rd208];
	add.s32 	%r535, %r1046, %r46;
	mul.wide.s32 	%rd209, %r535, 8;
	add.s64 	%rd210, %rd11, %rd209;
	st.global.f64 	[%rd210], %fd287;
	ld.global.f64 	%fd288, [%rd18+-8];
	cvt.rzi.s32.f64 	%r536, %fd288;
	add.s32 	%r537, %r536, -1;
	mul.lo.s32 	%r538, %r537, %r425;
	cvt.s64.s32 	%rd211, %r538;
	cvt.s64.s32 	%rd212, %r1046;
	add.s64 	%rd213, %rd211, %rd212;
	shl.b64 	%rd214, %rd213, 3;
	add.s64 	%rd215, %rd2, %rd214;
	ld.global.f64 	%fd289, [%rd215+8];
	st.global.f64 	[%rd210+8], %fd289;
	add.s32 	%r1046, %r1046, 2;
$L__BB0_25:
	setp.eq.s32 	%p23, %r13, 0;
	@%p23 bra 	$L__BB0_27;
	ld.global.f64 	%fd290, [%rd18+-8];
	cvt.rzi.s32.f64 	%r539, %fd290;
	add.s32 	%r540, %r539, -1;
	mad.lo.s32 	%r541, %r540, %r425, %r1046;
	mul.wide.s32 	%rd216, %r541, 8;
	add.s64 	%rd217, %rd2, %rd216;
	ld.global.f64 	%fd291, [%rd217];
	add.s32 	%r542, %r1046, %r46;
	mul.wide.s32 	%rd218, %r542, 8;
	add.s64 	%rd219, %rd11, %rd218;
	st.global.f64 	[%rd219], %fd291;
$L__BB0_27:
	setp.gt.u32 	%p24, %r1039, 1;
	add.s32 	%r1039, %r1039, -1;
	@%p24 bra 	$L__BB0_3;
	setp.gt.s32 	%p25, %r427, 0;
	mul.lo.s32 	%r14, %r2, %r427;
	mul.lo.s32 	%r15, %r2, %r426;
	@%p25 bra 	$L__BB0_33;
	mov.f64 	%fd292, 0d4338000000000000;
	{
	.reg .b32 %temp; 
	mov.b64 	{%r544, %temp}, %fd292;
	}
	mov.f64 	%fd293, 0dC338000000000000;
	add.rn.f64 	%fd294, %fd292, %fd293;
	mul.f64 	%fd295, %fd294, 0dBFE62E42FEFA39EF;
	fma.rn.f64 	%fd296, %fd294, 0dBC7ABC9E3B39803F, %fd295;
	fma.rn.f64 	%fd297, %fd296, 0d3E5ADE1569CE2BDF, 0d3E928AF3FCA213EA;
	fma.rn.f64 	%fd298, %fd297, %fd296, 0d3EC71DEE62401315;
	fma.rn.f64 	%fd299, %fd298, %fd296, 0d3EFA01997C89EB71;
	fma.rn.f64 	%fd300, %fd299, %fd296, 0d3F2A01A014761F65;
	fma.rn.f64 	%fd301, %fd300, %fd296, 0d3F56C16C1852B7AF;
	fma.rn.f64 	%fd302, %fd301, %fd296, 0d3F81111111122322;
	fma.rn.f64 	%fd303, %fd302, %fd296, 0d3FA55555555502A1;
	fma.rn.f64 	%fd304, %fd303, %fd296, 0d3FC5555555555511;
	fma.rn.f64 	%fd305, %fd304, %fd296, 0d3FE000000000000B;
	fma.rn.f64 	%fd306, %fd305, %fd296, 0d3FF0000000000000;
	fma.rn.f64 	%fd307, %fd306, %fd296, 0d3FF0000000000000;
	{
	.reg .b32 %temp; 
	mov.b64 	{%r545, %temp}, %fd307;
	}
	{
	.reg .b32 %temp; 
	mov.b64 	{%temp, %r546}, %fd307;
	}
	shl.b32 	%r547, %r544, 20;
	add.s32 	%r548, %r547, %r546;
	mov.b64 	%fd1, {%r545, %r548};
	mov.f64 	%fd308, 0d8000000000000000;
	{
	.reg .b32 %temp; 
	mov.b64 	{%temp, %r549}, %fd308;
	}
	mov.b32 	%f8, %r549;
	abs.f32 	%f1, %f8;
	shr.u32 	%r550, %r544, 31;
	add.s32 	%r551, %r544, %r550;
	shr.s32 	%r552, %r551, 1;
	shl.b32 	%r553, %r552, 20;
	add.s32 	%r554, %r546, %r553;
	mov.b64 	%fd309, {%r545, %r554};
	sub.s32 	%r555, %r544, %r552;
	shl.b32 	%r556, %r555, 20;
	add.s32 	%r557, %r556, 1072693248;
	mov.b32 	%r1048, 0;
	mov.b64 	%fd310, {%r1048, %r557};
	mul.f64 	%fd2, %fd310, %fd309;
$L__BB0_30:
	add.s32 	%r56, %r1048, %r15;
	mul.lo.s32 	%r559, %r1048, %r426;
	add.s32 	%r57, %r559, %r15;
	add.s32 	%r560, %r56, %r559;
	mul.wide.s32 	%rd220, %r560, 8;
	add.s64 	%rd19, %rd13, %rd220;
	mov.b32 	%r1049, 0;
$L__BB0_31:
	setp.ne.s32 	%p26, %r1048, %r1049;
	@%p26 bra 	$L__BB0_57;
	setp.geu.f32 	%p29, %f1, 0f40874800;
	setp.lt.f32 	%p30, %f1, 0f4086232B;
	selp.f64 	%fd314, 0d7FF0000000000000, %fd2, %p29;
	selp.f64 	%fd315, %fd1, %fd314, %p30;
	add.f64 	%fd316, %fd214, %fd315;
	mul.f64 	%fd317, %fd212, %fd316;
	st.global.f64 	[%rd19], %fd317;
	bra.uni 	$L__BB0_58;
$L__BB0_33:
	mov.b32 	%r1033, 0;
$L__BB0_34:
	mad.lo.s32 	%r17, %r1033, %r427, %r14;
	add.s32 	%r18, %r1033, %r15;
	mul.lo.s32 	%r565, %r1033, %r426;
	add.s32 	%r19, %r565, %r15;
	add.s32 	%r566, %r18, %r565;
	mul.wide.s32 	%rd225, %r566, 8;
	add.s64 	%rd17, %rd13, %rd225;
	mov.b32 	%r1034, 0;
$L__BB0_35:
	setp.lt.u32 	%p33, %r4, 7;
	mad.lo.s32 	%r21, %r1034, %r427, %r14;
	mov.f64 	%fd1897, 0d0000000000000000;
	mov.b32 	%r1037, 0;
	@%p33 bra 	$L__BB0_38;
	mov.f64 	%fd1897, 0d0000000000000000;
	mov.b32 	%r1035, 0;
$L__BB0_37:
	.pragma "nounroll";
	add.s32 	%r569, %r17, %r1035;
	mul.wide.s32 	%rd226, %r569, 8;
	add.s64 	%rd227, %rd14, %rd226;
	ld.global.f64 	%fd321, [%rd227];
	add.s32 	%r570, %r21, %r1035;
	mul.wide.s32 	%rd228, %r570, 8;
	add.s64 	%rd229, %rd14, %rd228;
	ld.global.f64 	%fd322, [%rd229];
	sub.f64 	%fd323, %fd321, %fd322;
	fma.rn.f64 	%fd324, %fd323, %fd323, %fd1897;
	ld.global.f64 	%fd325, [%rd227+8];
	ld.global.f64 	%fd326, [%rd229+8];
	sub.f64 	%fd327, %fd325, %fd326;
	fma.rn.f64 	%fd328, %fd327, %fd327, %fd324;
	ld.global.f64 	%fd329, [%rd227+16];
	ld.global.f64 	%fd330, [%rd229+16];
	sub.f64 	%fd331, %fd329, %fd330;
	fma.rn.f64 	%fd332, %fd331, %fd331, %fd328;
	ld.global.f64 	%fd333, [%rd227+24];
	ld.global.f64 	%fd334, [%rd229+24];
	sub.f64 	%fd335, %fd333, %fd334;
	fma.rn.f64 	%fd336, %fd335, %fd335, %fd332;
	ld.global.f64 	%fd337, [%rd227+32];
	ld.global.f64 	%fd338, [%rd229+32];
	sub.f64 	%fd339, %fd337, %fd338;
	fma.rn.f64 	%fd340, %fd339, %fd339, %fd336;
	ld.global.f64 	%fd341, [%rd227+40];
	ld.global.f64 	%fd342, [%rd229+40];
	sub.f64 	%fd343, %fd341, %fd342;
	fma.rn.f64 	%fd344, %fd343, %fd343, %fd340;
	ld.global.f64 	%fd345, [%rd227+48];
	ld.global.f64 	%fd346, [%rd229+48];
	sub.f64 	%fd347, %fd345, %fd346;
	fma.rn.f64 	%fd348, %fd347, %fd347, %fd344;
	ld.global.f64 	%fd349, [%rd227+56];
	ld.global.f64 	%fd350, [%rd229+56];
	sub.f64 	%fd351, %fd349, %fd350;
	fma.rn.f64 	%fd1897, %fd351, %fd351, %fd348;
	add.s32 	%r1035, %r1035, 8;
	setp.eq.s32 	%p34, %r1035, %r10;
	mov.u32 	%r1037, %r10;
	@%p34 bra 	$L__BB0_38;
	bra.uni 	$L__BB0_37;
$L__BB0_38:
	setp.eq.s32 	%p35, %r5, 0;
	@%p35 bra 	$L__BB0_46;
	add.s32 	%r571, %r5, -1;
	setp.lt.u32 	%p36, %r571, 3;
	@%p36 bra 	$L__BB0_41;
	add.s32 	%r572, %r17, %r1037;
	mul.wide.s32 	%rd230, %r572, 8;
	add.s64 	%rd231, %rd14, %rd230;
	ld.global.f64 	%fd353, [%rd231];
	add.s32 	%r573, %r21, %r1037;
	mul.wide.s32 	%rd232, %r573, 8;
	add.s64 	%rd233, %rd14, %rd232;
	ld.global.f64 	%fd354, [%rd233];
	sub.f64 	%fd355, %fd353, %fd354;
	fma.rn.f64 	%fd356, %fd355, %fd355, %fd1897;
	ld.global.f64 	%fd357, [%rd231+8];
	ld.global.f64 	%fd358, [%rd233+8];
	sub.f64 	%fd359, %fd357, %fd358;
	fma.rn.f64 	%fd360, %fd359, %fd359, %fd356;
	ld.global.f64 	%fd361, [%rd231+16];
	ld.global.f64 	%fd362, [%rd233+16];
	sub.f64 	%fd363, %fd361, %fd362;
	fma.rn.f64 	%fd364, %fd363, %fd363, %fd360;
	ld.global.f64 	%fd365, [%rd231+24];
	ld.global.f64 	%fd366, [%rd233+24];
	sub.f64 	%fd367, %fd365, %fd366;
	fma.rn.f64 	%fd1897, %fd367, %fd367, %fd364;
	add.s32 	%r1037, %r1037, 4;
$L__BB0_41:
	setp.eq.s32 	%p37, %r6, 0;
	@%p37 bra 	$L__BB0_46;
	setp.eq.s32 	%p38, %r6, 1;
	@%p38 bra 	$L__BB0_44;
	add.s32 	%r574, %r17, %r1037;
	mul.wide.s32 	%rd234, %r574, 8;
	add.s64 	%rd235, %rd14, %rd234;
	ld.global.f64 	%fd369, [%rd235];
	add.s32 	%r575, %r21, %r1037;
	mul.wide.s32 	%rd236, %r575, 8;
	add.s64 	%rd237, %rd14, %rd236;
	ld.global.f64 	%fd370, [%rd237];
	sub.f64 	%fd371, %fd369, %fd370;
	fma.rn.f64 	%fd372, %fd371, %fd371, %fd1897;
	ld.global.f64 	%fd373, [%rd235+8];
	ld.global.f64 	%fd374, [%rd237+8];
	sub.f64 	%fd375, %fd373, %fd374;
	fma.rn.f64 	%fd1897, %fd375, %fd375, %fd372;
	add.s32 	%r1037, %r1037, 2;
$L__BB0_44:
	setp.eq.s32 	%p39, %r11, 0;
	@%p39 bra 	$L__BB0_46;
	add.s32 	%r576, %r17, %r1037;
	mul.wide.s32 	%rd238, %r576, 8;
	add.s64 	%rd239, %rd14, %rd238;
	ld.global.f64 	%fd376, [%rd239];
	add.s32 	%r577, %r21, %r1037;
	mul.wide.s32 	%rd240, %r577, 8;
	add.s64 	%rd241, %rd14, %rd240;
	ld.global.f64 	%fd377, [%rd241];
	sub.f64 	%fd378, %fd376, %fd377;
	fma.rn.f64 	%fd1897, %fd378, %fd378, %fd1897;
$L__BB0_46:
	sqrt.rn.f64 	%fd23, %fd1897;
	setp.eq.s32 	%p40, %r1033, %r1034;
	@%p40 bra 	$L__BB0_51;
	neg.f64 	%fd379, %fd23;
	fma.rn.f64 	%fd380, %fd23, 0dBFF71547652B82FE, 0d4338000000000000;
	{
	.reg .b32 %temp; 
	mov.b64 	{%r24, %temp}, %fd380;
	}
	mov.f64 	%fd381, 0dC338000000000000;
	add.rn.f64 	%fd382, %fd380, %fd381;
	fma.rn.f64 	%fd383, %fd382, 0dBFE62E42FEFA39EF, %fd379;
	fma.rn.f64 	%fd384, %fd382, 0dBC7ABC9E3B39803F, %fd383;
	fma.rn.f64 	%fd385, %fd384, 0d3E5ADE1569CE2BDF, 0d3E928AF3FCA213EA;
	fma.rn.f64 	%fd386, %fd385, %fd384, 0d3EC71DEE62401315;
	fma.rn.f64 	%fd387, %fd386, %fd384, 0d3EFA01997C89EB71;
	fma.rn.f64 	%fd388, %fd387, %fd384, 0d3F2A01A014761F65;
	fma.rn.f64 	%fd389, %fd388, %fd384, 0d3F56C16C1852B7AF;
	fma.rn.f64 	%fd390, %fd389, %fd384, 0d3F81111111122322;
	fma.rn.f64 	%fd391, %fd390, %fd384, 0d3FA55555555502A1;
	fma.rn.f64 	%fd392, %fd391, %fd384, 0d3FC5555555555511;
	fma.rn.f64 	%fd393, %fd392, %fd384, 0d3FE000000000000B;
	fma.rn.f64 	%fd394, %fd393, %fd384, 0d3FF0000000000000;
	fma.rn.f64 	%fd395, %fd394, %fd384, 0d3FF0000000000000;
	{
	.reg .b32 %temp; 
	mov.b64 	{%r25, %temp}, %fd395;
	}
	{
	.reg .b32 %temp; 
	mov.b64 	{%temp, %r26}, %fd395;
	}
	shl.b32 	%r578, %r24, 20;
	add.s32 	%r579, %r578, %r26;
	mov.b64 	%fd1889, {%r25, %r579};
	{
	.reg .b32 %temp; 
	mov.b64 	{%temp, %r580}, %fd379;
	}
	mov.b32 	%f9, %r580;
	abs.f32 	%f2, %f9;
	setp.lt.f32 	%p41, %f2, 0f4086232B;
	@%p41 bra 	$L__BB0_50;
	setp.gt.f64 	%p42, %fd1897, 0d0000000000000000;
	mov.f64 	%fd396, 0d7FF0000000000000;
	sub.f64 	%fd397, %fd396, %fd23;
	selp.f64 	%fd1889, 0d0000000000000000, %fd397, %p42;
	setp.geu.f32 	%p43, %f2, 0f40874800;
	@%p43 bra 	$L__BB0_50;
	shr.u32 	%r581, %r24, 31;
	add.s32 	%r582, %r24, %r581;
	shr.s32 	%r583, %r582, 1;
	shl.b32 	%r584, %r583, 20;
	add.s32 	%r585, %r26, %r584;
	mov.b64 	%fd398, {%r25, %r585};
	sub.s32 	%r586, %r24, %r583;
	shl.b32 	%r587, %r586, 20;
	add.s32 	%r588, %r587, 1072693248;
	mov.b32 	%r589, 0;
	mov.b64 	%fd399, {%r589, %r588};
	mul.f64 	%fd1889, %fd399, %fd398;
$L__BB0_50:
	mul.f64 	%fd400, %fd212, %fd1889;
	mad.lo.s32 	%r590, %r1034, %r426, %r18;
	mul.wide.s32 	%rd242, %r590, 8;
	add.s64 	%rd243, %rd13, %rd242;
	st.global.f64 	[%rd243], %fd400;
	add.s32 	%r591, %r19, %r1034;
	mul.wide.s32 	%rd244, %r591, 8;
	add.s64 	%rd245, %rd13, %rd244;
	st.global.f64 	[%rd245], %fd400;
	bra.uni 	$L__BB0_55;
$L__BB0_51:
	neg.f64 	%fd401, %fd23;
	fma.rn.f64 	%fd402, %fd23, 0dBFF71547652B82FE, 0d4338000000000000;
	{
	.reg .b32 %temp; 
	mov.b64 	{%r27, %temp}, %fd402;
	}
	mov.f64 	%fd403, 0dC338000000000000;
	add.rn.f64 	%fd404, %fd402, %fd403;
	fma.rn.f64 	%fd405, %fd404, 0dBFE62E42FEFA39EF, %fd401;
	fma.rn.f64 	%fd406, %fd404, 0dBC7ABC9E3B39803F, %fd405;
	fma.rn.f64 	%fd407, %fd406, 0d3E5ADE1569CE2BDF, 0d3E928AF3FCA213EA;
	fma.rn.f64 	%fd408, %fd407, %fd406, 0d3EC71DEE62401315;
	fma.rn.f64 	%fd409, %fd408, %fd406, 0d3EFA01997C89EB71;
	fma.rn.f64 	%fd410, %fd409, %fd406, 0d3F2A01A014761F65;
	fma.rn.f64 	%fd411, %fd410, %fd406, 0d3F56C16C1852B7AF;
	fma.rn.f64 	%fd412, %fd411, %fd406, 0d3F81111111122322;
	fma.rn.f64 	%fd413, %fd412, %fd406, 0d3FA55555555502A1;
	fma.rn.f64 	%fd414, %fd413, %fd406, 0d3FC5555555555511;
	fma.rn.f64 	%fd415, %fd414, %fd406, 0d3FE000000000000B;
	fma.rn.f64 	%fd416, %fd415, %fd406, 0d3FF0000000000000;
	fma.rn.f64 	%fd417, %fd416, %fd406, 0d3FF0000000000000;
	{
	.reg .b32 %temp; 
	mov.b64 	{%r28, %temp}, %fd417;
	}
	{
	.reg .b32 %temp; 
	mov.b64 	{%temp, %r29}, %fd417;
	}
	shl.b32 	%r592, %r27, 20;
	add.s32 	%r593, %r592, %r29;
	mov.b64 	%fd1890, {%r28, %r593};
	{
	.reg .b32 %temp; 
	mov.b64 	{%temp, %r594}, %fd401;
	}
	mov.b32 	%f10, %r594;
	abs.f32 	%f3, %f10;
	setp.lt.f32 	%p44, %f3, 0f4086232B;
	@%p44 bra 	$L__BB0_54;
	setp.gt.f64 	%p45, %fd1897, 0d0000000000000000;
	mov.f64 	%fd418, 0d7FF0000000000000;
	sub.f64 	%fd419, %fd418, %fd23;
	selp.f64 	%fd1890, 0d0000000000000000, %fd419, %p45;
	setp.geu.f32 	%p46, %f3, 0f40874800;
	@%p46 bra 	$L__BB0_54;
	shr.u32 	%r595, %r27, 31;
	add.s32 	%r596, %r27, %r595;
	shr.s32 	%r597, %r596, 1;
	shl.b32 	%r598, %r597, 20;
	add.s32 	%r599, %r29, %r598;
	mov.b64 	%fd420, {%r28, %r599};
	sub.s32 	%r600, %r27, %r597;
	shl.b32 	%r601, %r600, 20;
	add.s32 	%r602, %r601, 1072693248;
	mov.b32 	%r603, 0;
	mov.b64 	%fd421, {%r603, %r602};
	mul.f64 	%fd1890, %fd421, %fd420;
$L__BB0_54:
	add.f64 	%fd422, %fd214, %fd1890;
	mul.f64 	%fd423, %fd212, %fd422;
	st.global.f64 	[%rd17], %fd423;
$L__BB0_55:
	add.s32 	%r1034, %r1034, 1;
	@%p40 bra 	$L__BB0_56;
	bra.uni 	$L__BB0_35;
$L__BB0_56:
	add.s32 	%r1033, %r1033, 1;
	setp.eq.s32 	%p48, %r1033, %r426;
	@%p48 bra 	$L__BB0_60;
	bra.uni 	$L__BB0_34;
$L__BB0_57:
	setp.geu.f32 	%p27, %f1, 0f40874800;
	setp.lt.f32 	%p28, %f1, 0f4086232B;
	selp.f64 	%fd311, 0d7FF0000000000000, %fd2, %p27;
	selp.f64 	%fd312, %fd1, %fd311, %p28;
	mul.f64 	%fd313, %fd212, %fd312;
	mad.lo.s32 	%r561, %r1049, %r426, %r56;
	mul.wide.s32 	%rd221, %r561, 8;
	add.s64 	%rd222, %rd13, %rd221;
	st.global.f64 	[%rd222], %fd313;
	add.s32 	%r562, %r57, %r1049;
	mul.wide.s32 	%rd223, %r562, 8;
	add.s64 	%rd224, %rd13, %rd223;
	st.global.f64 	[%rd224], %fd313;
$L__BB0_58:
	add.s32 	%r1049, %r1049, 1;
	@%p26 bra 	$L__BB0_31;
	add.s32 	%r1048, %r1048, 1;
	setp.ne.s32 	%p32, %r1048, %r426;
	@%p32 bra 	$L__BB0_30;
$L__BB0_60:
	setp.lt.s32 	%p49, %r426, 1;
	setp.eq.s16 	%p50, %rs43, 0;
	or.pred  	%p51, %p50, %p49;
	@%p51 bra 	$L__BB0_129;
	setp.lt.s32 	%p52, %r427, 1;
	mul.lo.s32 	%r604, %r426, %r1;
	mul.lo.s32 	%r61, %r604, %r427;
	mul.lo.s32 	%r605, %r604, %r426;
	mul.lo.s32 	%r62, %r605, %r428;
	mul.lo.s32 	%r63, %r428, %r426;
	@%p52 bra 	$L__BB0_116;
	setp.lt.s32 	%p79, %r428, 1;
	@%p79 bra 	$L__BB0_96;
	add.s32 	%r64, %r427, -1;
	and.b32  	%r65, %r427, 7;
	and.b32  	%r66, %r427, 3;
	add.s32 	%r67, %r428, -1;
	and.b32  	%r68, %r428, 15;
	and.b32  	%r69, %r428, 7;
	and.b32  	%r70, %r427, 2147483640;
	and.b32  	%r71, %r427, 1;
	and.b32  	%r72, %r428, 2147483632;
	and.b32  	%r73, %r428, 3;
	mov.b32 	%r1050, 0;
$L__BB0_64:
	mad.lo.s32 	%r75, %r1050, %r427, %r61;
	mad.lo.s32 	%r76, %r63, %r1050, %r62;
	mad.lo.s32 	%r685, %r1050, %r428, %r76;
	mul.wide.s32 	%rd287, %r685, 8;
	add.s64 	%rd20, %rd15, %rd287;
	mov.b32 	%r1051, 0;
$L__BB0_65:
	setp.lt.u32 	%p93, %r64, 7;
	mad.lo.s32 	%r78, %r1051, %r427, %r61;
	mov.f64 	%fd1906, 0d0000000000000000;
	mov.b32 	%r1058, 0;
	@%p93 bra 	$L__BB0_68;
	mov.f64 	%fd1906, 0d0000000000000000;
	mov.b32 	%r1052, 0;
$L__BB0_67:
	.pragma "nounroll";
	add.s32 	%r688, %r75, %r1052;
	mul.wide.s32 	%rd288, %r688, 8;
	add.s64 	%rd289, %rd14, %rd288;
	ld.global.f64 	%fd624, [%rd289];
	add.s32 	%r689, %r78, %r1052;
	mul.wide.s32 	%rd290, %r689, 8;
	add.s64 	%rd291, %rd14, %rd290;
	ld.global.f64 	%fd625, [%rd291];
	sub.f64 	%fd626, %fd624, %fd625;
	fma.rn.f64 	%fd627, %fd626, %fd626, %fd1906;
	ld.global.f64 	%fd628, [%rd289+8];
	ld.global.f64 	%fd629, [%rd291+8];
	sub.f64 	%fd630, %fd628, %fd629;
	fma.rn.f64 	%fd631, %fd630, %fd630, %fd627;
	ld.global.f64 	%fd632, [%rd289+16];
	ld.global.f64 	%fd633, [%rd291+16];
	sub.f64 	%fd634, %fd632, %fd633;
	fma.rn.f64 	%fd635, %fd634, %fd634, %fd631;
	ld.global.f64 	%fd636, [%rd289+24];
	ld.global.f64 	%fd637, [%rd291+24];
	sub.f64 	%fd638, %fd636, %fd637;
	fma.rn.f64 	%fd639, %fd638, %fd638, %fd635;
	ld.global.f64 	%fd640, [%rd289+32];
	ld.global.f64 	%fd641, [%rd291+32];
	sub.f64 	%fd642, %fd640, %fd641;
	fma.rn.f64 	%fd643, %fd642, %fd642, %fd639;
	ld.global.f64 	%fd644, [%rd289+40];
	ld.global.f64 	%fd645, [%rd291+40];
	sub.f64 	%fd646, %fd644, %fd645;
	fma.rn.f64 	%fd647, %fd646, %fd646, %fd643;
	ld.global.f64 	%fd648, [%rd289+48];
	ld.global.f64 	%fd649, [%rd291+48];
	sub.f64 	%fd650, %fd648, %fd649;
	fma.rn.f64 	%fd651, %fd650, %fd650, %fd647;
	ld.global.f64 	%fd652, [%rd289+56];
	ld.global.f64 	%fd653, [%rd291+56];
	sub.f64 	%fd654, %fd652, %fd653;
	fma.rn.f64 	%fd1906, %fd654, %fd654, %fd651;
	add.s32 	%r1052, %r1052, 8;
	setp.eq.s32 	%p94, %r1052, %r70;
	mov.u32 	%r1058, %r70;
	@%p94 bra 	$L__BB0_68;
	bra.uni 	$L__BB0_67;
$L__BB0_68:
	setp.eq.s32 	%p95, %r65, 0;
	@%p95 bra 	$L__BB0_76;
	add.s32 	%r690, %r65, -1;
	setp.lt.u32 	%p96, %r690, 3;
	@%p96 bra 	$L__BB0_71;
	add.s32 	%r691, %r75, %r1058;
	mul.wide.s32 	%rd292, %r691, 8;
	add.s64 	%rd293, %rd14, %rd292;
	ld.global.f64 	%fd656, [%rd293];
	add.s32 	%r692, %r78, %r1058;
	mul.wide.s32 	%rd294, %r692, 8;
	add.s64 	%rd295, %rd14, %rd294;
	ld.global.f64 	%fd657, [%rd295];
	sub.f64 	%fd658, %fd656, %fd657;
	fma.rn.f64 	%fd659, %fd658, %fd658, %fd1906;
	ld.global.f64 	%fd660, [%rd293+8];
	ld.global.f64 	%fd661, [%rd295+8];
	sub.f64 	%fd662, %fd660, %fd661;
	fma.rn.f64 	%fd663, %fd662, %fd662, %fd659;
	ld.global.f64 	%fd664, [%rd293+16];
	ld.global.f64 	%fd665, [%rd295+16];
	sub.f64 	%fd666, %fd664, %fd665;
	fma.rn.f64 	%fd667, %fd666, %fd666, %fd663;
	ld.global.f64 	%fd668, [%rd293+24];
	ld.global.f64 	%fd669, [%rd295+24];
	sub.f64 	%fd670, %fd668, %fd669;
	fma.rn.f64 	%fd1906, %fd670, %fd670, %fd667;
	add.s32 	%r1058, %r1058, 4;
$L__BB0_71:
	setp.eq.s32 	%p97, %r66, 0;
	@%p97 bra 	$L__BB0_76;
	setp.eq.s32 	%p98, %r66, 1;
	@%p98 bra 	$L__BB0_74;
	add.s32 	%r693, %r75, %r1058;
	mul.wide.s32 	%rd296, %r693, 8;
	add.s64 	%rd297, %rd14, %rd296;
	ld.global.f64 	%fd672, [%rd297];
	add.s32 	%r694, %r78, %r1058;
	mul.wide.s32 	%rd298, %r694, 8;
	add.s64 	%rd299, %rd14, %rd298;
	ld.global.f64 	%fd673, [%rd299];
	sub.f64 	%fd674, %fd672, %fd673;
	fma.rn.f64 	%fd675, %fd674, %fd674, %fd1906;
	ld.global.f64 	%fd676, [%rd297+8];
	ld.global.f64 	%fd677, [%rd299+8];
	sub.f64 	%fd678, %fd676, %fd677;
	fma.rn.f64 	%fd1906, %fd678, %fd678, %fd675;
	add.s32 	%r1058, %r1058, 2;
$L__BB0_74:
	setp.eq.s32 	%p99, %r71, 0;
	@%p99 bra 	$L__BB0_76;
	add.s32 	%r695, %r75, %r1058;
	mul.wide.s32 	%rd300, %r695, 8;
	add.s64 	%rd301, %rd14, %rd300;
	ld.global.f64 	%fd679, [%rd301];
	add.s32 	%r696, %r78, %r1058;
	mul.wide.s32 	%rd302, %r696, 8;
	add.s64 	%rd303, %rd14, %rd302;
	ld.global.f64 	%fd680, [%rd303];
	sub.f64 	%fd681, %fd679, %fd680;
	fma.rn.f64 	%fd1906, %fd681, %fd681, %fd1906;
$L__BB0_76:
	sqrt.rn.f64 	%fd39, %fd1906;
	neg.f64 	%fd682, %fd39;
	fma.rn.f64 	%fd683, %fd39, 0dBFF71547652B82FE, 0d4338000000000000;
	{
	.reg .b32 %temp; 
	mov.b64 	{%r95, %temp}, %fd683;
	}
	mov.f64 	%fd684, 0dC338000000000000;
	add.rn.f64 	%fd685, %fd683, %fd684;
	fma.rn.f64 	%fd686, %fd685, 0dBFE62E42FEFA39EF, %fd682;
	fma.rn.f64 	%fd687, %fd685, 0dBC7ABC9E3B39803F, %fd686;
	fma.rn.f64 	%fd688, %fd687, 0d3E5ADE1569CE2BDF, 0d3E928AF3FCA213EA;
	fma.rn.f64 	%fd689, %fd688, %fd687, 0d3EC71DEE62401315;
	fma.rn.f64 	%fd690, %fd689, %fd687, 0d3EFA01997C89EB71;
	fma.rn.f64 	%fd691, %fd690, %fd687, 0d3F2A01A014761F65;
	fma.rn.f64 	%fd692, %fd691, %fd687, 0d3F56C16C1852B7AF;
	fma.rn.f64 	%fd693, %fd692, %fd687, 0d3F81111111122322;
	fma.rn.f64 	%fd694, %fd693, %fd687, 0d3FA55555555502A1;
	fma.rn.f64 	%fd695, %fd694, %fd687, 0d3FC5555555555511;
	fma.rn.f64 	%fd696, %fd695, %fd687, 0d3FE000000000000B;
	fma.rn.f64 	%fd697, %fd696, %fd687, 0d3FF0000000000000;
	fma.rn.f64 	%fd698, %fd697, %fd687, 0d3FF0000000000000;
	{
	.reg .b32 %temp; 
	mov.b64 	{%r96, %temp}, %fd698;
	}
	{
	.reg .b32 %temp; 
	mov.b64 	{%temp, %r97}, %fd698;
	}
	shl.b32 	%r697, %r95, 20;
	add.s32 	%r698, %r697, %r97;
	mov.b64 	%fd1899, {%r96, %r698};
	{
	.reg .b32 %temp; 
	mov.b64 	{%temp, %r699}, %fd682;
	}
	mov.b32 	%f14, %r699;
	abs.f32 	%f4, %f14;
	setp.lt.f32 	%p100, %f4, 0f4086232B;
	@%p100 bra 	$L__BB0_79;
	setp.gt.f64 	%p101, %fd1906, 0d0000000000000000;
	mov.f64 	%fd699, 0d7FF0000000000000;
	sub.f64 	%fd700, %fd699, %fd39;
	selp.f64 	%fd1899, 0d0000000000000000, %fd700, %p101;
	setp.geu.f32 	%p102, %f4, 0f40874800;
	@%p102 bra 	$L__BB0_79;
	shr.u32 	%r700, %r95, 31;
	add.s32 	%r701, %r95, %r700;
	shr.s32 	%r702, %r701, 1;
	shl.b32 	%r703, %r702, 20;
	add.s32 	%r704, %r97, %r703;
	mov.b64 	%fd701, {%r96, %r704};
	sub.s32 	%r705, %r95, %r702;
	shl.b32 	%r706, %r705, 20;
	add.s32 	%r707, %r706, 1072693248;
	mov.b32 	%r708, 0;
	mov.b64 	%fd702, {%r708, %r707};
	mul.f64 	%fd1899, %fd702, %fd701;
$L__BB0_79:
	mad.lo.s32 	%r709, %r1051, %r428, %r76;
	mul.wide.s32 	%rd304, %r709, 8;
	add.s64 	%rd21, %rd15, %rd304;
	ld.global.f64 	%fd703, [%rd21];
	add.f64 	%fd704, %fd1899, %fd703;
	st.global.f64 	[%rd21], %fd704;
	mul.f64 	%fd705, %fd212, %fd1899;
	mul.f64 	%fd706, %fd39, %fd705;
	div.rn.f64 	%fd707, %fd706, %fd213;
	ld.global.f64 	%fd708, [%rd21+8];
	add.f64 	%fd709, %fd708, %fd707;
	st.global.f64 	[%rd21+8], %fd709;
	setp.eq.s32 	%p103, %r1050, %r1051;
	@%p103 bra 	$L__BB0_80;
	bra.uni 	$L__BB0_83;
$L__BB0_80:
	ld.global.f64 	%fd741, [%rd20];
	add.f64 	%fd742, %fd214, %fd741;
	st.global.f64 	[%rd20], %fd742;
	st.global.f64 	[%rd20+16], %fd212;
$L__BB0_81:
	add.s32 	%r1051, %r1051, 1;
	@%p103 bra 	$L__BB0_82;
	bra.uni 	$L__BB0_65;
$L__BB0_82:
	add.s32 	%r1050, %r1050, 1;
	setp.eq.s32 	%p114, %r1050, %r426;
	@%p114 bra 	$L__BB0_129;
	bra.uni 	$L__BB0_64;
$L__BB0_83:
	setp.lt.u32 	%p104, %r67, 15;
	mad.lo.s32 	%r711, %r1051, %r426, %r1050;
	mad.lo.s32 	%r84, %r711, %r428, %r62;
	mov.b32 	%r1055, 0;
	@%p104 bra 	$L__BB0_86;
	mov.b32 	%r1053, 0;
$L__BB0_85:
	.pragma "nounroll";
	mul.wide.s32 	%rd305, %r1053, 8;
	add.s64 	%rd306, %rd21, %rd305;
	ld.global.f64 	%fd710, [%rd306];
	add.s32 	%r713, %r84, %r1053;
	mul.wide.s32 	%rd307, %r713, 8;
	add.s64 	%rd308, %rd15, %rd307;
	st.global.f64 	[%rd308], %fd710;
	ld.global.f64 	%fd711, [%rd306+8];
	st.global.f64 	[%rd308+8], %fd711;
	ld.global.f64 	%fd712, [%rd306+16];
	st.global.f64 	[%rd308+16], %fd712;
	ld.global.f64 	%fd713, [%rd306+24];
	st.global.f64 	[%rd308+24], %fd713;
	ld.global.f64 	%fd714, [%rd306+32];
	st.global.f64 	[%rd308+32], %fd714;
	ld.global.f64 	%fd715, [%rd306+40];
	st.global.f64 	[%rd308+40], %fd715;
	ld.global.f64 	%fd716, [%rd306+48];
	st.global.f64 	[%rd308+48], %fd716;
	ld.global.f64 	%fd717, [%rd306+56];
	st.global.f64 	[%rd308+56], %fd717;
	ld.global.f64 	%fd718, [%rd306+64];
	st.global.f64 	[%rd308+64], %fd718;
	ld.global.f64 	%fd719, [%rd306+72];
	st.global.f64 	[%rd308+72], %fd719;
	ld.global.f64 	%fd720, [%rd306+80];
	st.global.f64 	[%rd308+80], %fd720;
	ld.global.f64 	%fd721, [%rd306+88];
	st.global.f64 	[%rd308+88], %fd721;
	ld.global.f64 	%fd722, [%rd306+96];
	st.global.f64 	[%rd308+96], %fd722;
	ld.global.f64 	%fd723, [%rd306+104];
	st.global.f64 	[%rd308+104], %fd723;
	ld.global.f64 	%fd724, [%rd306+112];
	st.global.f64 	[%rd308+112], %fd724;
	ld.global.f64 	%fd725, [%rd306+120];
	st.global.f64 	[%rd308+120], %fd725;
	add.s32 	%r1053, %r1053, 16;
	setp.eq.s32 	%p105, %r1053, %r72;
	mov.u32 	%r1055, %r72;
	@%p105 bra 	$L__BB0_86;
	bra.uni 	$L__BB0_85;
$L__BB0_86:
	setp.eq.s32 	%p106, %r68, 0;
	@%p106 bra 	$L__BB0_81;
	add.s32 	%r714, %r68, -1;
	setp.lt.u32 	%p107, %r714, 7;
	@%p107 bra 	$L__BB0_89;
	mul.wide.u32 	%rd309, %r1055, 8;
	add.s64 	%rd310, %rd21, %rd309;
	ld.global.f64 	%fd726, [%rd310];
	add.s32 	%r715, %r84, %r1055;
	mul.wide.s32 	%rd311, %r715, 8;
	add.s64 	%rd312, %rd15, %rd311;
	st.global.f64 	[%rd312], %fd726;
	ld.global.f64 	%fd727, [%rd310+8];
	st.global.f64 	[%rd312+8], %fd727;
	ld.global.f64 	%fd728, [%rd310+16];
	st.global.f64 	[%rd312+16], %fd728;
	ld.global.f64 	%fd729, [%rd310+24];
	st.global.f64 	[%rd312+24], %fd729;
	ld.global.f64 	%fd730, [%rd310+32];
	st.global.f64 	[%rd312+32], %fd730;
	ld.global.f64 	%fd731, [%rd310+40];
	st.global.f64 	[%rd312+40], %fd731;
	ld.global.f64 	%fd732, [%rd310+48];
	st.global.f64 	[%rd312+48], %fd732;
	ld.global.f64 	%fd733, [%rd310+56];
	st.global.f64 	[%rd312+56], %fd733;
	add.s32 	%r1055, %r1055, 8;
$L__BB0_89:
	setp.eq.s32 	%p108, %r69, 0;
	@%p108 bra 	$L__BB0_81;
	add.s32 	%r716, %r69, -1;
	setp.lt.u32 	%p109, %r716, 3;
	@%p109 bra 	$L__BB0_92;
	mul.wide.s32 	%rd313, %r1055, 8;
	add.s64 	%rd314, %rd21, %rd313;
	ld.global.f64 	%fd734, [%rd314];
	add.s32 	%r717, %r84, %r1055;
	mul.wide.s32 	%rd315, %r717, 8;
	add.s64 	%rd316, %rd15, %rd315;
	st.global.f64 	[%rd316], %fd734;
	ld.global.f64 	%fd735, [%rd314+8];
	st.global.f64 	[%rd316+8], %fd735;
	ld.global.f64 	%fd736, [%rd314+16];
	st.global.f64 	[%rd316+16], %fd736;
	ld.global.f64 	%fd737, [%rd314+24];
	st.global.f64 	[%rd316+24], %fd737;
	add.s32 	%r1055, %r1055, 4;
$L__BB0_92:
	setp.eq.s32 	%p110, %r73, 0;
	@%p110 bra 	$L__BB0_81;
	setp.eq.s32 	%p111, %r73, 1;
	mul.wide.s32 	%rd317, %r1055, 8;
	add.s64 	%rd22, %rd21, %rd317;
	ld.global.f64 	%fd738, [%rd22];
	add.s32 	%r718, %r84, %r1055;
	mul.wide.s32 	%rd318, %r718, 8;
	add.s64 	%rd23, %rd15, %rd318;
	st.global.f64 	[%rd23], %fd738;
	@%p111 bra 	$L__BB0_81;
	setp.eq.s32 	%p112, %r73, 2;
	ld.global.f64 	%fd739, [%rd22+8];
	st.global.f64 	[%rd23+8], %fd739;
	@%p112 bra 	$L__BB0_81;
	ld.global.f64 	%fd740, [%rd22+16];
	st.global.f64 	[%rd23+16], %fd740;
	bra.uni 	$L__BB0_81;
$L__BB0_96:
	add.s32 	%r99, %r427, -1;
	and.b32  	%r100, %r427, 7;
	and.b32  	%r101, %r427, 3;
	and.b32  	%r102, %r427, 2147483640;
	and.b32  	%r103, %r427, 1;
	mov.b32 	%r1060, 0;
$L__BB0_97:
	mad.lo.s32 	%r105, %r1060, %r427, %r61;
	mad.lo.s32 	%r106, %r63, %r1060, %r62;
	mad.lo.s32 	%r658, %r1060, %r428, %r106;
	mul.wide.s32 	%rd268, %r658, 8;
	add.s64 	%rd24, %rd15, %rd268;
	mov.b32 	%r1061, 0;
$L__BB0_98:
	setp.lt.u32 	%p80, %r99, 7;
	mad.lo.s32 	%r108, %r1061, %r427, %r61;
	mov.f64 	%fd1915, 0d0000000000000000;
	mov.b32 	%r1064, 0;
	@%p80 bra 	$L__BB0_101;
	mov.f64 	%fd1915, 0d0000000000000000;
	mov.b32 	%r1062, 0;
$L__BB0_100:
	.pragma "nounroll";
	add.s32 	%r661, %r105, %r1062;
	mul.wide.s32 	%rd269, %r661, 8;
	add.s64 	%rd270, %rd14, %rd269;
	ld.global.f64 	%fd533, [%rd270];
	add.s32 	%r662, %r108, %r1062;
	mul.wide.s32 	%rd271, %r662, 8;
	add.s64 	%rd272, %rd14, %rd271;
	ld.global.f64 	%fd534, [%rd272];
	sub.f64 	%fd535, %fd533, %fd534;
	fma.rn.f64 	%fd536, %fd535, %fd535, %fd1915;
	ld.global.f64 	%fd537, [%rd270+8];
	ld.global.f64 	%fd538, [%rd272+8];
	sub.f64 	%fd539, %fd537, %fd538;
	fma.rn.f64 	%fd540, %fd539, %fd539, %fd536;
	ld.global.f64 	%fd541, [%rd270+16];
	ld.global.f64 	%fd542, [%rd272+16];
	sub.f64 	%fd543, %fd541, %fd542;
	fma.rn.f64 	%fd544, %fd543, %fd543, %fd540;
	ld.global.f64 	%fd545, [%rd270+24];
	ld.global.f64 	%fd546, [%rd272+24];
	sub.f64 	%fd547, %fd545, %fd546;
	fma.rn.f64 	%fd548, %fd547, %fd547, %fd544;
	ld.global.f64 	%fd549, [%rd270+32];
	ld.global.f64 	%fd550, [%rd272+32];
	sub.f64 	%fd551, %fd549, %fd550;
	fma.rn.f64 	%fd552, %fd551, %fd551, %fd548;
	ld.global.f64 	%fd553, [%rd270+40];
	ld.global.f64 	%fd554, [%rd272+40];
	sub.f64 	%fd555, %fd553, %fd554;
	fma.rn.f64 	%fd556, %fd555, %fd555, %fd552;
	ld.global.f64 	%fd557, [%rd270+48];
	ld.global.f64 	%fd558, [%rd272+48];
	sub.f64 	%fd559, %fd557, %fd558;
	fma.rn.f64 	%fd560, %fd559, %fd559, %fd556;
	ld.global.f64 	%fd561, [%rd270+56];
	ld.global.f64 	%fd562, [%rd272+56];
	sub.f64 	%fd563, %fd561, %fd562;
	fma.rn.f64 	%fd1915, %fd563, %fd563, %fd560;
	add.s32 	%r1062, %r1062, 8;
	setp.eq.s32 	%p81, %r1062, %r102;
	mov.u32 	%r1064, %r102;
	@%p81 bra 	$L__BB0_101;
	bra.uni 	$L__BB0_100;
$L__BB0_101:
	setp.eq.s32 	%p82, %r100, 0;
	@%p82 bra 	$L__BB0_109;
	add.s32 	%r663, %r100, -1;
	setp.lt.u32 	%p83, %r663, 3;
	@%p83 bra 	$L__BB0_104;
	add.s32 	%r664, %r105, %r1064;
	mul.wide.s32 	%rd273, %r664, 8;
	add.s64 	%rd274, %rd14, %rd273;
	ld.global.f64 	%fd565, [%rd274];
	add.s32 	%r665, %r108, %r1064;
	mul.wide.s32 	%rd275, %r665, 8;
	add.s64 	%rd276, %rd14, %rd275;
	ld.global.f64 	%fd566, [%rd276];
	sub.f64 	%fd567, %fd565, %fd566;
	fma.rn.f64 	%fd568, %fd567, %fd567, %fd1915;
	ld.global.f64 	%fd569, [%rd274+8];
	ld.global.f64 	%fd570, [%rd276+8];
	sub.f64 	%fd571, %fd569, %fd570;
	fma.rn.f64 	%fd572, %fd571, %fd571, %fd568;
	ld.global.f64 	%fd573, [%rd274+16];
	ld.global.f64 	%fd574, [%rd276+16];
	sub.f64 	%fd575, %fd573, %fd574;
	fma.rn.f64 	%fd576, %fd575, %fd575, %fd572;
	ld.global.f64 	%fd577, [%rd274+24];
	ld.global.f64 	%fd578, [%rd276+24];
	sub.f64 	%fd579, %fd577, %fd578;
	fma.rn.f64 	%fd1915, %fd579, %fd579, %fd576;
	add.s32 	%r1064, %r1064, 4;
$L__BB0_104:
	setp.eq.s32 	%p84, %r101, 0;
	@%p84 bra 	$L__BB0_109;
	setp.eq.s32 	%p85, %r101, 1;
	@%p85 bra 	$L__BB0_107;
	add.s32 	%r666, %r105, %r1064;
	mul.wide.s32 	%rd277, %r666, 8;
	add.s64 	%rd278, %rd14, %rd277;
	ld.global.f64 	%fd581, [%rd278];
	add.s32 	%r667, %r108, %r1064;
	mul.wide.s32 	%rd279, %r667, 8;
	add.s64 	%rd280, %rd14, %rd279;
	ld.global.f64 	%fd582, [%rd280];
	sub.f64 	%fd583, %fd581, %fd582;
	fma.rn.f64 	%fd584, %fd583, %fd583, %fd1915;
	ld.global.f64 	%fd585, [%rd278+8];
	ld.global.f64 	%fd586, [%rd280+8];
	sub.f64 	%fd587, %fd585, %fd586;
	fma.rn.f64 	%fd1915, %fd587, %fd587, %fd584;
	add.s32 	%r1064, %r1064, 2;
$L__BB0_107:
	setp.eq.s32 	%p86, %r103, 0;
	@%p86 bra 	$L__BB0_109;
	add.s32 	%r668, %r105, %r1064;
	mul.wide.s32 	%rd281, %r668, 8;
	add.s64 	%rd282, %rd14, %rd281;
	ld.global.f64 	%fd588, [%rd282];
	add.s32 	%r669, %r108, %r1064;
	mul.wide.s32 	%rd283, %r669, 8;
	add.s64 	%rd284, %rd14, %rd283;
	ld.global.f64 	%fd589, [%rd284];
	sub.f64 	%fd590, %fd588, %fd589;
	fma.rn.f64 	%fd1915, %fd590, %fd590, %fd1915;
$L__BB0_109:
	sqrt.rn.f64 	%fd56, %fd1915;
	neg.f64 	%fd591, %fd56;
	fma.rn.f64 	%fd592, %fd56, 0dBFF71547652B82FE, 0d4338000000000000;
	{
	.reg .b32 %temp; 
	mov.b64 	{%r117, %temp}, %fd592;
	}
	mov.f64 	%fd593, 0dC338000000000000;
	add.rn.f64 	%fd594, %fd592, %fd593;
	fma.rn.f64 	%fd595, %fd594, 0dBFE62E42FEFA39EF, %fd591;
	fma.rn.f64 	%fd596, %fd594, 0dBC7ABC9E3B39803F, %fd595;
	fma.rn.f64 	%fd597, %fd596, 0d3E5ADE1569CE2BDF, 0d3E928AF3FCA213EA;
	fma.rn.f64 	%fd598, %fd597, %fd596, 0d3EC71DEE62401315;
	fma.rn.f64 	%fd599, %fd598, %fd596, 0d3EFA01997C89EB71;
	fma.rn.f64 	%fd600, %fd599, %fd596, 0d3F2A01A014761F65;
	fma.rn.f64 	%fd601, %fd600, %fd596, 0d3F56C16C1852B7AF;
	fma.rn.f64 	%fd602, %fd601, %fd596, 0d3F81111111122322;
	fma.rn.f64 	%fd603, %fd602, %fd596, 0d3FA55555555502A1;
	fma.rn.f64 	%fd604, %fd603, %fd596, 0d3FC5555555555511;
	fma.rn.f64 	%fd605, %fd604, %fd596, 0d3FE000000000000B;
	fma.rn.f64 	%fd606, %fd605, %fd596, 0d3FF0000000000000;
	fma.rn.f64 	%fd607, %fd606, %fd596, 0d3FF0000000000000;
	{
	.reg .b32 %temp; 
	mov.b64 	{%r118, %temp}, %fd607;
	}
	{
	.reg .b32 %temp; 
	mov.b64 	{%temp, %r119}, %fd607;
	}
	shl.b32 	%r670, %r117, 20;
	add.s32 	%r671, %r670, %r119;
	mov.b64 	%fd1908, {%r118, %r671};
	{
	.reg .b32 %temp; 
	mov.b64 	{%temp, %r672}, %fd591;
	}
	mov.b32 	%f13, %r672;
	abs.f32 	%f5, %f13;
	setp.lt.f32 	%p87, %f5, 0f4086232B;
	@%p87 bra 	$L__BB0_112;
	setp.gt.f64 	%p88, %fd1915, 0d0000000000000000;
	mov.f64 	%fd608, 0d7FF0000000000000;
	sub.f64 	%fd609, %fd608, %fd56;
	selp.f64 	%fd1908, 0d0000000000000000, %fd609, %p88;
	setp.geu.f32 	%p89, %f5, 0f40874800;
	@%p89 bra 	$L__BB0_112;
	shr.u32 	%r673, %r117, 31;
	add.s32 	%r674, %r117, %r673;
	shr.s32 	%r675, %r674, 1;
	shl.b32 	%r676, %r675, 20;
	add.s32 	%r677, %r119, %r676;
	mov.b64 	%fd610, {%r118, %r677};
	sub.s32 	%r678, %r117, %r675;
	shl.b32 	%r679, %r678, 20;
	add.s32 	%r680, %r679, 1072693248;
	mov.b32 	%r681, 0;
	mov.b64 	%fd611, {%r681, %r680};
	mul.f64 	%fd1908, %fd611, %fd610;
$L__BB0_112:
	mad.lo.s32 	%r682, %r1061, %r428, %r106;
	mul.wide.s32 	%rd285, %r682, 8;
	add.s64 	%rd286, %rd15, %rd285;
	ld.global.f64 	%fd612, [%rd286];
	add.f64 	%fd613, %fd1908, %fd612;
	st.global.f64 	[%rd286], %fd613;
	mul.f64 	%fd614, %fd212, %fd1908;
	mul.f64 	%fd615, %fd56, %fd614;
	div.rn.f64 	%fd616, %fd615, %fd213;
	ld.global.f64 	%fd617, [%rd286+8];
	add.f64 	%fd618, %fd617, %fd616;
	st.global.f64 	[%rd286+8], %fd618;
	setp.ne.s32 	%p90, %r1060, %r1061;
	@%p90 bra 	$L__BB0_114;
	ld.global.f64 	%fd619, [%rd24];
	add.f64 	%fd620, %fd214, %fd619;
	st.global.f64 	[%rd24], %fd620;
	st.global.f64 	[%rd24+16], %fd212;
$L__BB0_114:
	setp.eq.s32 	%p91, %r1060, %r1061;
	add.s32 	%r1061, %r1061, 1;
	@%p91 bra 	$L__BB0_115;
	bra.uni 	$L__BB0_98;
$L__BB0_115:
	add.s32 	%r1060, %r1060, 1;
	setp.eq.s32 	%p92, %r1060, %r426;
	@%p92 bra 	$L__BB0_129;
	bra.uni 	$L__BB0_97;
$L__BB0_116:
	setp.gt.s32 	%p53, %r428, 0;
	@%p53 bra 	$L__BB0_162;
	mov.f64 	%fd424, 0d4338000000000000;
	{
	.reg .b32 %temp; 
	mov.b64 	{%r607, %temp}, %fd424;
	}
	mov.f64 	%fd425, 0dC338000000000000;
	add.rn.f64 	%fd426, %fd424, %fd425;
	mul.f64 	%fd427, %fd426, 0dBFE62E42FEFA39EF;
	fma.rn.f64 	%fd428, %fd426, 0dBC7ABC9E3B39803F, %fd427;
	fma.rn.f64 	%fd429, %fd428, 0d3E5ADE1569CE2BDF, 0d3E928AF3FCA213EA;
	fma.rn.f64 	%fd430, %fd429, %fd428, 0d3EC71DEE62401315;
	fma.rn.f64 	%fd431, %fd430, %fd428, 0d3EFA01997C89EB71;
	fma.rn.f64 	%fd432, %fd431, %fd428, 0d3F2A01A014761F65;
	fma.rn.f64 	%fd433, %fd432, %fd428, 0d3F56C16C1852B7AF;
	fma.rn.f64 	%fd434, %fd433, %fd428, 0d3F81111111122322;
	fma.rn.f64 	%fd435, %fd434, %fd428, 0d3FA55555555502A1;
	fma.rn.f64 	%fd436, %fd435, %fd428, 0d3FC5555555555511;
	fma.rn.f64 	%fd437, %fd436, %fd428, 0d3FE000000000000B;
	fma.rn.f64 	%fd438, %fd437, %fd428, 0d3FF0000000000000;
	fma.rn.f64 	%fd439, %fd438, %fd428, 0d3FF0000000000000;
	{
	.reg .b32 %temp; 
	mov.b64 	{%r608, %temp}, %fd439;
	}
	{
	.reg .b32 %temp; 
	mov.b64 	{%temp, %r609}, %fd439;
	}
	shl.b32 	%r610, %r607, 20;
	add.s32 	%r611, %r610, %r609;
	mov.b64 	%fd58, {%r608, %r611};
	mov.f64 	%fd440, 0d8000000000000000;
	{
	.reg .b32 %temp; 
	mov.b64 	{%temp, %r612}, %fd440;
	}
	mov.b32 	%f11, %r612;
	abs.f32 	%f6, %f11;
	shr.u32 	%r613, %r607, 31;
	add.s32 	%r614, %r607, %r613;
	shr.s32 	%r615, %r614, 1;
	shl.b32 	%r616, %r615, 20;
	add.s32 	%r617, %r609, %r616;
	mov.b64 	%fd441, {%r608, %r617};
	sub.s32 	%r618, %r607, %r615;
	shl.b32 	%r619, %r618, 20;
	add.s32 	%r620, %r619, 1072693248;
	mov.b32 	%r1072, 0;
	mov.b64 	%fd442, {%r1072, %r620};
	mul.f64 	%fd59, %fd442, %fd441;
	mul.wide.s32 	%rd248, %r428, 8;
$L__BB0_118:
	mad.lo.s32 	%r140, %r63, %r1072, %r62;
	mad.lo.s32 	%r622, %r1072, %r428, %r140;
	mul.wide.s32 	%rd246, %r622, 8;
	add.s64 	%rd29, %rd15, %rd246;
	setp.eq.s32 	%p54, %r1072, 0;
	mov.b32 	%r1074, 0;
	@%p54 bra 	$L__BB0_125;
	add.s32 	%r624, %r1072, 1;
	and.b32  	%r1074, %r624, -2;
	mov.b32 	%r1073, 0;
$L__BB0_120:
	setp.geu.f32 	%p55, %f6, 0f40874800;
	setp.lt.f32 	%p56, %f6, 0f4086232B;
	selp.f64 	%fd443, 0d7FF0000000000000, %fd59, %p55;
	selp.f64 	%fd62, %fd58, %fd443, %p56;
	mad.lo.s32 	%r625, %r1073, %r428, %r140;
	mul.wide.s32 	%rd247, %r625, 8;
	add.s64 	%rd30, %rd15, %rd247;
	ld.global.f64 	%fd444, [%rd30];
	add.f64 	%fd445, %fd62, %fd444;
	st.global.f64 	[%rd30], %fd445;
	mul.f64 	%fd446, %fd212, %fd62;
	mul.f64 	%fd447, %fd446, 0d0000000000000000;
	div.rn.f64 	%fd63, %fd447, %fd213;
	ld.global.f64 	%fd448, [%rd30+8];
	add.f64 	%fd449, %fd448, %fd63;
	st.global.f64 	[%rd30+8], %fd449;
	setp.ne.s32 	%p57, %r1072, %r1073;
	@%p57 bra 	$L__BB0_122;
	ld.global.f64 	%fd450, [%rd29];
	add.f64 	%fd451, %fd214, %fd450;
	st.global.f64 	[%rd29], %fd451;
	st.global.f64 	[%rd29+16], %fd212;
$L__BB0_122:
	add.s32 	%r626, %r1073, 1;
	add.s64 	%rd249, %rd30, %rd248;
	ld.global.f64 	%fd452, [%rd249];
	add.f64 	%fd453, %fd62, %fd452;
	st.global.f64 	[%rd249], %fd453;
	ld.global.f64 	%fd454, [%rd249+8];
	add.f64 	%fd455, %fd454, %fd63;
	st.global.f64 	[%rd249+8], %fd455;
	setp.ne.s32 	%p58, %r1072, %r626;
	@%p58 bra 	$L__BB0_124;
	ld.global.f64 	%fd456, [%rd29];
	add.f64 	%fd457, %fd214, %fd456;
	st.global.f64 	[%rd29], %fd457;
	st.global.f64 	[%rd29+16], %fd212;
$L__BB0_124:
	add.s32 	%r1073, %r1073, 2;
	setp.ne.s32 	%p59, %r1073, %r1074;
	@%p59 bra 	$L__BB0_120;
$L__BB0_125:
	and.b32  	%r627, %r1072, 1;
	setp.eq.b32 	%p60, %r627, 1;
	@%p60 bra 	$L__BB0_128;
	setp.geu.f32 	%p61, %f6, 0f40874800;
	setp.lt.f32 	%p62, %f6, 0f4086232B;
	selp.f64 	%fd458, 0d7FF0000000000000, %fd59, %p61;
	selp.f64 	%fd459, %fd58, %fd458, %p62;
	mad.lo.s32 	%r628, %r1074, %r428, %r140;
	mul.wide.s32 	%rd250, %r628, 8;
	add.s64 	%rd251, %rd15, %rd250;
	ld.global.f64 	%fd460, [%rd251];
	add.f64 	%fd461, %fd459, %fd460;
	st.global.f64 	[%rd251], %fd461;
	mul.f64 	%fd462, %fd212, %fd459;
	mul.f64 	%fd463, %fd462, 0d0000000000000000;
	div.rn.f64 	%fd464, %fd463, %fd213;
	ld.global.f64 	%fd465, [%rd251+8];
	add.f64 	%fd466, %fd465, %fd464;
	st.global.f64 	[%rd251+8], %fd466;
	setp.ne.s32 	%p63, %r1072, %r1074;
	@%p63 bra 	$L__BB0_128;
	ld.global.f64 	%fd467, [%rd29];
	add.f64 	%fd468, %fd214, %fd467;
	st.global.f64 	[%rd29], %fd468;
	st.global.f64 	[%rd29+16], %fd212;
$L__BB0_128:
	add.s32 	%r1072, %r1072, 1;
	setp.ne.s32 	%p64, %r1072, %r426;
	@%p64 bra 	$L__BB0_118;
$L__BB0_129:
	setp.lt.s32 	%p115, %r426, 1;
	@%p115 bra 	$L__BB0_193;
	mul.lo.s32 	%r146, %r426, %r1;
	mul.lo.s32 	%r147, %r146, %r426;
	add.s32 	%r148, %r426, -2;
	cvt.u16.u32 	%rs1, %r426;
	mov.b32 	%r1075, 0;
	mov.b16 	%rs78, 0;
	mul.wide.u32 	%rd361, %r426, 8;
	mov.u16 	%rs79, %rs78;
	mov.u16 	%rs80, %rs78;
$L__BB0_131:
	mov.u32 	%r149, %r1075;
	not.b32 	%r720, %r149;
	add.s32 	%r150, %r426, %r720;
	cvt.u32.u16 	%r721, %rs79;
	and.b32  	%r151, %r721, 7;
	add.s32 	%r152, %r151, -1;
	cvt.u32.u16 	%r722, %rs80;
	and.b32  	%r153, %r722, 15;
	add.s32 	%r154, %r153, -1;
	setp.eq.s32 	%p116, %r149, 0;
	mov.f64 	%fd1923, 0d0000000000000000;
	@%p116 bra 	$L__BB0_145;
	add.s32 	%r724, %r149, %r146;
	mul.lo.s32 	%r155, %r724, %r426;
	setp.lt.u32 	%p117, %r149, 16;
	mov.b32 	%r1078, 0;
	mov.f64 	%fd1923, 0d0000000000000000;
	@%p117 bra 	$L__BB0_135;
	and.b32  	%r1078, %r149, 2147483632;
	mov.b32 	%r1076, 0;
	mov.f64 	%fd1923, 0d0000000000000000;
$L__BB0_134:
	.pragma "nounroll";
	add.s32 	%r726, %r1076, %r155;
	mul.wide.s32 	%rd319, %r726, 8;
	add.s64 	%rd320, %rd13, %rd319;
	ld.global.f64 	%fd747, [%rd320];
	fma.rn.f64 	%fd748, %fd747, %fd747, %fd1923;
	ld.global.f64 	%fd749, [%rd320+8];
	fma.rn.f64 	%fd750, %fd749, %fd749, %fd748;
	ld.global.f64 	%fd751, [%rd320+16];
	fma.rn.f64 	%fd752, %fd751, %fd751, %fd750;
	ld.global.f64 	%fd753, [%rd320+24];
	fma.rn.f64 	%fd754, %fd753, %fd753, %fd752;
	ld.global.f64 	%fd755, [%rd320+32];
	fma.rn.f64 	%fd756, %fd755, %fd755, %fd754;
	ld.global.f64 	%fd757, [%rd320+40];
	fma.rn.f64 	%fd758, %fd757, %fd757, %fd756;
	ld.global.f64 	%fd759, [%rd320+48];
	fma.rn.f64 	%fd760, %fd759, %fd759, %fd758;
	ld.global.f64 	%fd761, [%rd320+56];
	fma.rn.f64 	%fd762, %fd761, %fd761, %fd760;
	ld.global.f64 	%fd763, [%rd320+64];
	fma.rn.f64 	%fd764, %fd763, %fd763, %fd762;
	ld.global.f64 	%fd765, [%rd320+72];
	fma.rn.f64 	%fd766, %fd765, %fd765, %fd764;
	ld.global.f64 	%fd767, [%rd320+80];
	fma.rn.f64 	%fd768, %fd767, %fd767, %fd766;
	ld.global.f64 	%fd769, [%rd320+88];
	fma.rn.f64 	%fd770, %fd769, %fd769, %fd768;
	ld.global.f64 	%fd771, [%rd320+96];
	fma.rn.f64 	%fd772, %fd771, %fd771, %fd770;
	ld.global.f64 	%fd773, [%rd320+104];
	fma.rn.f64 	%fd774, %fd773, %fd773, %fd772;
	ld.global.f64 	%fd775, [%rd320+112];
	fma.rn.f64 	%fd776, %fd775, %fd775, %fd774;
	ld.global.f64 	%fd777, [%rd320+120];
	fma.rn.f64 	%fd1923, %fd777, %fd777, %fd776;
	add.s32 	%r1076, %r1076, 16;
	setp.ne.s32 	%p118, %r1076, %r1078;
	@%p118 bra 	$L__BB0_134;
$L__BB0_135:
	and.b32  	%r727, %r149, 15;
	setp.eq.s32 	%p119, %r727, 0;
	@%p119 bra 	$L__BB0_145;
	setp.lt.u32 	%p120, %r154, 7;
	@%p120 bra 	$L__BB0_138;
	add.s32 	%r728, %r1078, %r155;
	mul.wide.s32 	%rd321, %r728, 8;
	add.s64 	%rd322, %rd13, %rd321;
	ld.global.f64 	%fd779, [%rd322];
	fma.rn.f64 	%fd780, %fd779, %fd779, %fd1923;
	ld.global.f64 	%fd781, [%rd322+8];
	fma.rn.f64 	%fd782, %fd781, %fd781, %fd780;
	ld.global.f64 	%fd783, [%rd322+16];
	fma.rn.f64 	%fd784, %fd783, %fd783, %fd782;
	ld.global.f64 	%fd785, [%rd322+24];
	fma.rn.f64 	%fd786, %fd785, %fd785, %fd784;
	ld.global.f64 	%fd787, [%rd322+32];
	fma.rn.f64 	%fd788, %fd787, %fd787, %fd786;
	ld.global.f64 	%fd789, [%rd322+40];
	fma.rn.f64 	%fd790, %fd789, %fd789, %fd788;
	ld.global.f64 	%fd791, [%rd322+48];
	fma.rn.f64 	%fd792, %fd791, %fd791, %fd790;
	ld.global.f64 	%fd793, [%rd322+56];
	fma.rn.f64 	%fd1923, %fd793, %fd793, %fd792;
	add.s32 	%r1078, %r1078, 8;
$L__BB0_138:
	and.b32  	%r729, %r153, 7;
	setp.eq.s32 	%p121, %r729, 0;
	@%p121 bra 	$L__BB0_145;
	and.b32  	%r162, %r151, 3;
	setp.lt.u32 	%p122, %r152, 3;
	@%p122 bra 	$L__BB0_141;
	add.s32 	%r730, %r1078, %r155;
	mul.wide.s32 	%rd323, %r730, 8;
	add.s64 	%rd324, %rd13, %rd323;
	ld.global.f64 	%fd795, [%rd324];
	fma.rn.f64 	%fd796, %fd795, %fd795, %fd1923;
	ld.global.f64 	%fd797, [%rd324+8];
	fma.rn.f64 	%fd798, %fd797, %fd797, %fd796;
	ld.global.f64 	%fd799, [%rd324+16];
	fma.rn.f64 	%fd800, %fd799, %fd799, %fd798;
	ld.global.f64 	%fd801, [%rd324+24];
	fma.rn.f64 	%fd1923, %fd801, %fd801, %fd800;
	add.s32 	%r1078, %r1078, 4;
$L__BB0_141:
	setp.eq.s32 	%p123, %r162, 0;
	@%p123 bra 	$L__BB0_145;
	add.s32 	%r731, %r1078, %r155;
	mul.wide.s32 	%rd325, %r731, 8;
	add.s64 	%rd31, %rd13, %rd325;
	ld.global.f64 	%fd802, [%rd31];
	fma.rn.f64 	%fd1923, %fd802, %fd802, %fd1923;
	setp.eq.s32 	%p124, %r162, 1;
	@%p124 bra 	$L__BB0_145;
	ld.global.f64 	%fd803, [%rd31+8];
	fma.rn.f64 	%fd1923, %fd803, %fd803, %fd1923;
	setp.eq.s32 	%p125, %r162, 2;
	@%p125 bra 	$L__BB0_145;
	ld.global.f64 	%fd804, [%rd31+16];
	fma.rn.f64 	%fd1923, %fd804, %fd804, %fd1923;
$L__BB0_145:
	mad.lo.s32 	%r165, %r149, %r426, %r147;
	add.s32 	%r732, %r165, %r149;
	mul.wide.s32 	%rd326, %r732, 8;
	add.s64 	%rd32, %rd13, %rd326;
	ld.global.f64 	%fd805, [%rd32];
	sub.f64 	%fd806, %fd805, %fd1923;
	sqrt.rn.f64 	%fd807, %fd806;
	st.global.f64 	[%rd32], %fd807;
	add.s32 	%r1075, %r149, 1;
	setp.ge.s32 	%p126, %r1075, %r426;
	@%p126 bra 	$L__BB0_192;
	setp.eq.s32 	%p127, %r149, 0;
	add.s32 	%r167, %r149, %r147;
	@%p127 bra 	$L__BB0_181;
	and.b32  	%r168, %r149, 15;
	and.b32  	%r169, %r149, 2147483632;
	and.b32  	%r170, %r153, 7;
	and.b32  	%r171, %r151, 3;
	mov.u32 	%r1084, %r1075;
$L__BB0_148:
	setp.lt.u32 	%p128, %r149, 16;
	mad.lo.s32 	%r182, %r1084, %r426, %r147;
	mov.b32 	%r1087, 0;
	mov.f64 	%fd1931, 0d0000000000000000;
	@%p128 bra 	$L__BB0_151;
	mov.b32 	%r1085, 0;
	mov.f64 	%fd1931, 0d0000000000000000;
$L__BB0_150:
	.pragma "nounroll";
	add.s32 	%r735, %r1085, %r165;
	mul.wide.s32 	%rd327, %r735, 8;
	add.s64 	%rd328, %rd13, %rd327;
	ld.global.f64 	%fd811, [%rd328];
	add.s32 	%r736, %r182, %r1085;
	mul.wide.s32 	%rd329, %r736, 8;
	add.s64 	%rd330, %rd13, %rd329;
	ld.global.f64 	%fd812, [%rd330];
	fma.rn.f64 	%fd813, %fd811, %fd812, %fd1931;
	ld.global.f64 	%fd814, [%rd328+8];
	ld.global.f64 	%fd815, [%rd330+8];
	fma.rn.f64 	%fd816, %fd814, %fd815, %fd813;
	ld.global.f64 	%fd817, [%rd328+16];
	ld.global.f64 	%fd818, [%rd330+16];
	fma.rn.f64 	%fd819, %fd817, %fd818, %fd816;
	ld.global.f64 	%fd820, [%rd328+24];
	ld.global.f64 	%fd821, [%rd330+24];
	fma.rn.f64 	%fd822, %fd820, %fd821, %fd819;
	ld.global.f64 	%fd823, [%rd328+32];
	ld.global.f64 	%fd824, [%rd330+32];
	fma.rn.f64 	%fd825, %fd823, %fd824, %fd822;
	ld.global.f64 	%fd826, [%rd328+40];
	ld.global.f64 	%fd827, [%rd330+40];
	fma.rn.f64 	%fd828, %fd826, %fd827, %fd825;
	ld.global.f64 	%fd829, [%rd328+48];
	ld.global.f64 	%fd830, [%rd330+48];
	fma.rn.f64 	%fd831, %fd829, %fd830, %fd828;
	ld.global.f64 	%fd832, [%rd328+56];
	ld.global.f64 	%fd833, [%rd330+56];
	fma.rn.f64 	%fd834, %fd832, %fd833, %fd831;
	ld.global.f64 	%fd835, [%rd328+64];
	ld.global.f64 	%fd836, [%rd330+64];
	fma.rn.f64 	%fd837, %fd835, %fd836, %fd834;
	ld.global.f64 	%fd838, [%rd328+72];
	ld.global.f64 	%fd839, [%rd330+72];
	fma.rn.f64 	%fd840, %fd838, %fd839, %fd837;
	ld.global.f64 	%fd841, [%rd328+80];
	ld.global.f64 	%fd842, [%rd330+80];
	fma.rn.f64 	%fd843, %fd841, %fd842, %fd840;
	ld.global.f64 	%fd844, [%rd328+88];
	ld.global.f64 	%fd845, [%rd330+88];
	fma.rn.f64 	%fd846, %fd844, %fd845, %fd843;
	ld.global.f64 	%fd847, [%rd328+96];
	ld.global.f64 	%fd848, [%rd330+96];
	fma.rn.f64 	%fd849, %fd847, %fd848, %fd846;
	ld.global.f64 	%fd850, [%rd328+104];
	ld.global.f64 	%fd851, [%rd330+104];
	fma.rn.f64 	%fd852, %fd850, %fd851, %fd849;
	ld.global.f64 	%fd853, [%rd328+112];
	ld.global.f64 	%fd854, [%rd330+112];
	fma.rn.f64 	%fd855, %fd853, %fd854, %fd852;
	ld.global.f64 	%fd856, [%rd328+120];
	ld.global.f64 	%fd857, [%rd330+120];
	fma.rn.f64 	%fd1931, %fd856, %fd857, %fd855;
	add.s32 	%r1085, %r1085, 16;
	setp.ne.s32 	%p129, %r1085, %r169;
	mov.u32 	%r1087, %r169;
	@%p129 bra 	$L__BB0_150;
$L__BB0_151:
	setp.eq.s32 	%p130, %r168, 0;
	@%p130 bra 	$L__BB0_161;
	setp.lt.u32 	%p131, %r154, 7;
	@%p131 bra 	$L__BB0_154;
	add.s32 	%r737, %r1087, %r165;
	mul.wide.s32 	%rd331, %r737, 8;
	add.s64 	%rd332, %rd13, %rd331;
	ld.global.f64 	%fd859, [%rd332];
	add.s32 	%r738, %r182, %r1087;
	mul.wide.s32 	%rd333, %r738, 8;
	add.s64 	%rd334, %rd13, %rd333;
	ld.global.f64 	%fd860, [%rd334];
	fma.rn.f64 	%fd861, %fd859, %fd860, %fd1931;
	ld.global.f64 	%fd862, [%rd332+8];
	ld.global.f64 	%fd863, [%rd334+8];
	fma.rn.f64 	%fd864, %fd862, %fd863, %fd861;
	ld.global.f64 	%fd865, [%rd332+16];
	ld.global.f64 	%fd866, [%rd334+16];
	fma.rn.f64 	%fd867, %fd865, %fd866, %fd864;
	ld.global.f64 	%fd868, [%rd332+24];
	ld.global.f64 	%fd869, [%rd334+24];
	fma.rn.f64 	%fd870, %fd868, %fd869, %fd867;
	ld.global.f64 	%fd871, [%rd332+32];
	ld.global.f64 	%fd872, [%rd334+32];
	fma.rn.f64 	%fd873, %fd871, %fd872, %fd870;
	ld.global.f64 	%fd874, [%rd332+40];
	ld.global.f64 	%fd875, [%rd334+40];
	fma.rn.f64 	%fd876, %fd874, %fd875, %fd873;
	ld.global.f64 	%fd877, [%rd332+48];
	ld.global.f64 	%fd878, [%rd334+48];
	fma.rn.f64 	%fd879, %fd877, %fd878, %fd876;
	ld.global.f64 	%fd880, [%rd332+56];
	ld.global.f64 	%fd881, [%rd334+56];
	fma.rn.f64 	%fd1931, %fd880, %fd881, %fd879;
	add.s32 	%r1087, %r1087, 8;
$L__BB0_154:
	setp.eq.s32 	%p132, %r170, 0;
	@%p132 bra 	$L__BB0_161;
	setp.lt.u32 	%p133, %r152, 3;
	@%p133 bra 	$L__BB0_157;
	add.s32 	%r739, %r1087, %r165;
	mul.wide.s32 	%rd335, %r739, 8;
	add.s64 	%rd336, %rd13, %rd335;
	ld.global.f64 	%fd883, [%rd336];
	add.s32 	%r740, %r182, %r1087;
	mul.wide.s32 	%rd337, %r740, 8;
	add.s64 	%rd338, %rd13, %rd337;
	ld.global.f64 	%fd884, [%rd338];
	fma.rn.f64 	%fd885, %fd883, %fd884, %fd1931;
	ld.global.f64 	%fd886, [%rd336+8];
	ld.global.f64 	%fd887, [%rd338+8];
	fma.rn.f64 	%fd888, %fd886, %fd887, %fd885;
	ld.global.f64 	%fd889, [%rd336+16];
	ld.global.f64 	%fd890, [%rd338+16];
	fma.rn.f64 	%fd891, %fd889, %fd890, %fd888;
	ld.global.f64 	%fd892, [%rd336+24];
	ld.global.f64 	%fd893, [%rd338+24];
	fma.rn.f64 	%fd1931, %fd892, %fd893, %fd891;
	add.s32 	%r1087, %r1087, 4;
$L__BB0_157:
	setp.eq.s32 	%p134, %r171, 0;
	@%p134 bra 	$L__BB0_161;
	setp.eq.s32 	%p135, %r171, 1;
	add.s32 	%r741, %r1087, %r165;
	mul.wide.s32 	%rd339, %r741, 8;
	add.s64 	%rd33, %rd13, %rd339;
	ld.global.f64 	%fd894, [%rd33];
	add.s32 	%r742, %r182, %r1087;
	mul.wide.s32 	%rd340, %r742, 8;
	add.s64 	%rd34, %rd13, %rd340;
	ld.global.f64 	%fd895, [%rd34];
	fma.rn.f64 	%fd1931, %fd894, %fd895, %fd1931;
	@%p135 bra 	$L__BB0_161;
	setp.eq.s32 	%p136, %r171, 2;
	ld.global.f64 	%fd896, [%rd33+8];
	ld.global.f64 	%fd897, [%rd34+8];
	fma.rn.f64 	%fd1931, %fd896, %fd897, %fd1931;
	@%p136 bra 	$L__BB0_161;
	ld.global.f64 	%fd898, [%rd33+16];
	ld.global.f64 	%fd899, [%rd34+16];
	fma.rn.f64 	%fd1931, %fd898, %fd899, %fd1931;
$L__BB0_161:
	add.s32 	%r743, %r182, %r149;
	mul.wide.s32 	%rd341, %r743, 8;
	add.s64 	%rd342, %rd13, %rd341;
	ld.global.f64 	%fd900, [%rd342];
	sub.f64 	%fd901, %fd900, %fd1931;
	ld.global.f64 	%fd902, [%rd32];
	div.rn.f64 	%fd903, %fd901, %fd902;
	st.global.f64 	[%rd342], %fd903;
	add.s32 	%r1084, %r1084, 1;
	setp.ne.s32 	%p137, %r1084, %r426;
	@%p137 bra 	$L__BB0_148;
	bra.uni 	$L__BB0_192;
$L__BB0_162:
	add.s32 	%r121, %r428, -1;
	and.b32  	%r122, %r428, 15;
	and.b32  	%r123, %r428, 7;
	mov.f64 	%fd469, 0d4338000000000000;
	{
	.reg .b32 %temp; 
	mov.b64 	{%r630, %temp}, %fd469;
	}
	mov.f64 	%fd470, 0dC338000000000000;
	add.rn.f64 	%fd471, %fd469, %fd470;
	mul.f64 	%fd472, %fd471, 0dBFE62E42FEFA39EF;
	fma.rn.f64 	%fd473, %fd471, 0dBC7ABC9E3B39803F, %fd472;
	fma.rn.f64 	%fd474, %fd473, 0d3E5ADE1569CE2BDF, 0d3E928AF3FCA213EA;
	fma.rn.f64 	%fd475, %fd474, %fd473, 0d3EC71DEE62401315;
	fma.rn.f64 	%fd476, %fd475, %fd473, 0d3EFA01997C89EB71;
	fma.rn.f64 	%fd477, %fd476, %fd473, 0d3F2A01A014761F65;
	fma.rn.f64 	%fd478, %fd477, %fd473, 0d3F56C16C1852B7AF;
	fma.rn.f64 	%fd479, %fd478, %fd473, 0d3F81111111122322;
	fma.rn.f64 	%fd480, %fd479, %fd473, 0d3FA55555555502A1;
	fma.rn.f64 	%fd481, %fd480, %fd473, 0d3FC5555555555511;
	fma.rn.f64 	%fd482, %fd481, %fd473, 0d3FE000000000000B;
	fma.rn.f64 	%fd483, %fd482, %fd473, 0d3FF0000000000000;
	fma.rn.f64 	%fd484, %fd483, %fd473, 0d3FF0000000000000;
	{
	.reg .b32 %temp; 
	mov.b64 	{%r631, %temp}, %fd484;
	}
	{
	.reg .b32 %temp; 
	mov.b64 	{%temp, %r632}, %fd484;
	}
	shl.b32 	%r633, %r630, 20;
	add.s32 	%r634, %r633, %r632;
	mov.b64 	%fd60, {%r631, %r634};
	mov.f64 	%fd485, 0d8000000000000000;
	{
	.reg .b32 %temp; 
	mov.b64 	{%temp, %r635}, %fd485;
	}
	mov.b32 	%f12, %r635;
	abs.f32 	%f7, %f12;
	shr.u32 	%r636, %r630, 31;
	add.s32 	%r637, %r630, %r636;
	shr.s32 	%r638, %r637, 1;
	shl.b32 	%r639, %r638, 20;
	add.s32 	%r640, %r632, %r639;
	mov.b64 	%fd486, {%r631, %r640};
	sub.s32 	%r641, %r630, %r638;
	shl.b32 	%r642, %r641, 20;
	add.s32 	%r643, %r642, 1072693248;
	mov.b32 	%r1066, 0;
	mov.b64 	%fd487, {%r1066, %r643};
	mul.f64 	%fd61, %fd487, %fd486;
	and.b32  	%r124, %r428, 2147483632;
	and.b32  	%r125, %r428, 3;
$L__BB0_163:
	mad.lo.s32 	%r127, %r63, %r1066, %r62;
	mad.lo.s32 	%r645, %r1066, %r428, %r127;
	mul.wide.s32 	%rd252, %r645, 8;
	add.s64 	%rd25, %rd15, %rd252;
	mov.b32 	%r1067, 0;
$L__BB0_164:
	setp.geu.f32 	%p65, %f7, 0f40874800;
	setp.lt.f32 	%p66, %f7, 0f4086232B;
	selp.f64 	%fd488, 0d7FF0000000000000, %fd61, %p65;
	selp.f64 	%fd489, %fd60, %fd488, %p66;
	mad.lo.s32 	%r646, %r1067, %r428, %r127;
	mul.wide.s32 	%rd253, %r646, 8;
	add.s64 	%rd26, %rd15, %rd253;
	ld.global.f64 	%fd490, [%rd26];
	add.f64 	%fd491, %fd489, %fd490;
	st.global.f64 	[%rd26], %fd491;
	mul.f64 	%fd492, %fd212, %fd489;
	mul.f64 	%fd493, %fd492, 0d0000000000000000;
	div.rn.f64 	%fd494, %fd493, %fd213;
	ld.global.f64 	%fd495, [%rd26+8];
	add.f64 	%fd496, %fd495, %fd494;
	st.global.f64 	[%rd26+8], %fd496;
	setp.eq.s32 	%p67, %r1066, %r1067;
	@%p67 bra 	$L__BB0_165;
	bra.uni 	$L__BB0_168;
$L__BB0_165:
	ld.global.f64 	%fd528, [%rd25];
	add.f64 	%fd529, %fd214, %fd528;
	st.global.f64 	[%rd25], %fd529;
	st.global.f64 	[%rd25+16], %fd212;
$L__BB0_166:
	add.s32 	%r1067, %r1067, 1;
	@%p67 bra 	$L__BB0_167;
	bra.uni 	$L__BB0_164;
$L__BB0_167:
	add.s32 	%r1066, %r1066, 1;
	setp.eq.s32 	%p78, %r1066, %r426;
	@%p78 bra 	$L__BB0_129;
	bra.uni 	$L__BB0_163;
$L__BB0_168:
	setp.lt.u32 	%p68, %r121, 15;
	mad.lo.s32 	%r648, %r1067, %r426, %r1066;
	mad.lo.s32 	%r132, %r648, %r428, %r62;
	mov.b32 	%r1070, 0;
	@%p68 bra 	$L__BB0_171;
	mov.b32 	%r1068, 0;
$L__BB0_170:
	.pragma "nounroll";
	mul.wide.s32 	%rd254, %r1068, 8;
	add.s64 	%rd255, %rd26, %rd254;
	ld.global.f64 	%fd497, [%rd255];
	add.s32 	%r650, %r132, %r1068;
	mul.wide.s32 	%rd256, %r650, 8;
	add.s64 	%rd257, %rd15, %rd256;
	st.global.f64 	[%rd257], %fd497;
	ld.global.f64 	%fd498, [%rd255+8];
	st.global.f64 	[%rd257+8], %fd498;
	ld.global.f64 	%fd499, [%rd255+16];
	st.global.f64 	[%rd257+16], %fd499;
	ld.global.f64 	%fd500, [%rd255+24];
	st.global.f64 	[%rd257+24], %fd500;
	ld.global.f64 	%fd501, [%rd255+32];
	st.global.f64 	[%rd257+32], %fd501;
	ld.global.f64 	%fd502, [%rd255+40];
	st.global.f64 	[%rd257+40], %fd502;
	ld.global.f64 	%fd503, [%rd255+48];
	st.global.f64 	[%rd257+48], %fd503;
	ld.global.f64 	%fd504, [%rd255+56];
	st.global.f64 	[%rd257+56], %fd504;
	ld.global.f64 	%fd505, [%rd255+64];
	st.global.f64 	[%rd257+64], %fd505;
	ld.global.f64 	%fd506, [%rd255+72];
	st.global.f64 	[%rd257+72], %fd506;
	ld.global.f64 	%fd507, [%rd255+80];
	st.global.f64 	[%rd257+80], %fd507;
	ld.global.f64 	%fd508, [%rd255+88];
	st.global.f64 	[%rd257+88], %fd508;
	ld.global.f64 	%fd509, [%rd255+96];
	st.global.f64 	[%rd257+96], %fd509;
	ld.global.f64 	%fd510, [%rd255+104];
	st.global.f64 	[%rd257+104], %fd510;
	ld.global.f64 	%fd511, [%rd255+112];
	st.global.f64 	[%rd257+112], %fd511;
	ld.global.f64 	%fd512, [%rd255+120];
	st.global.f64 	[%rd257+120], %fd512;
	add.s32 	%r1068, %r1068, 16;
	setp.eq.s32 	%p69, %r1068, %r124;
	mov.u32 	%r1070, %r124;
	@%p69 bra 	$L__BB0_171;
	bra.uni 	$L__BB0_170;
$L__BB0_171:
	setp.eq.s32 	%p70, %r122, 0;
	@%p70 bra 	$L__BB0_166;
	add.s32 	%r651, %r122, -1;
	setp.lt.u32 	%p71, %r651, 7;
	@%p71 bra 	$L__BB0_174;
	mul.wide.u32 	%rd258, %r1070, 8;
	add.s64 	%rd259, %rd26, %rd258;
	ld.global.f64 	%fd513, [%rd259];
	add.s32 	%r652, %r132, %r1070;
	mul.wide.s32 	%rd260, %r652, 8;
	add.s64 	%rd261, %rd15, %rd260;
	st.global.f64 	[%rd261], %fd513;
	ld.global.f64 	%fd514, [%rd259+8];
	st.global.f64 	[%rd261+8], %fd514;
	ld.global.f64 	%fd515, [%rd259+16];
	st.global.f64 	[%rd261+16], %fd515;
	ld.global.f64 	%fd516, [%rd259+24];
	st.global.f64 	[%rd261+24], %fd516;
	ld.global.f64 	%fd517, [%rd259+32];
	st.global.f64 	[%rd261+32], %fd517;
	ld.global.f64 	%fd518, [%rd259+40];
	st.global.f64 	[%rd261+40], %fd518;
	ld.global.f64 	%fd519, [%rd259+48];
	st.global.f64 	[%rd261+48], %fd519;
	ld.global.f64 	%fd520, [%rd259+56];
	st.global.f64 	[%rd261+56], %fd520;
	add.s32 	%r1070, %r1070, 8;
$L__BB0_174:
	setp.eq.s32 	%p72, %r123, 0;
	@%p72 bra 	$L__BB0_166;
	add.s32 	%r653, %r123, -1;
	setp.lt.u32 	%p73, %r653, 3;
	@%p73 bra 	$L__BB0_177;
	mul.wide.s32 	%rd262, %r1070, 8;
	add.s64 	%rd263, %rd26, %rd262;
	ld.global.f64 	%fd521, [%rd263];
	add.s32 	%r654, %r132, %r1070;
	mul.wide.s32 	%rd264, %r654, 8;
	add.s64 	%rd265, %rd15, %rd264;
	st.global.f64 	[%rd265], %fd521;
	ld.global.f64 	%fd522, [%rd263+8];
	st.global.f64 	[%rd265+8], %fd522;
	ld.global.f64 	%fd523, [%rd263+16];
	st.global.f64 	[%rd265+16], %fd523;
	ld.global.f64 	%fd524, [%rd263+24];
	st.global.f64 	[%rd265+24], %fd524;
	add.s32 	%r1070, %r1070, 4;
$L__BB0_177:
	setp.eq.s32 	%p74, %r125, 0;
	@%p74 bra 	$L__BB0_166;
	setp.eq.s32 	%p75, %r125, 1;
	mul.wide.s32 	%rd266, %r1070, 8;
	add.s64 	%rd27, %rd26, %rd266;
	ld.global.f64 	%fd525, [%rd27];
	add.s32 	%r655, %r132, %r1070;
	mul.wide.s32 	%rd267, %r655, 8;
	add.s64 	%rd28, %rd15, %rd267;
	st.global.f64 	[%rd28], %fd525;
	@%p75 bra 	$L__BB0_166;
	setp.eq.s32 	%p76, %r125, 2;
	ld.global.f64 	%fd526, [%rd27+8];
	st.global.f64 	[%rd28+8], %fd526;
	@%p76 bra 	$L__BB0_166;
	ld.global.f64 	%fd527, [%rd27+16];
	st.global.f64 	[%rd28+16], %fd527;
	bra.uni 	$L__BB0_166;
$L__BB0_181:
	sub.s32 	%r745, %r148, %r149;
	setp.lt.u32 	%p138, %r745, 7;
	mov.b32 	%r1082, 1;
	@%p138 bra 	$L__BB0_184;
	and.b32  	%r172, %r150, -8;
	mov.b32 	%r1080, 1;
$L__BB0_183:
	.pragma "nounroll";
	mad.lo.s32 	%r747, %r1080, %r426, %r167;
	mul.wide.s32 	%rd343, %r747, 8;
	add.s64 	%rd344, %rd13, %rd343;
	ld.global.f64 	%fd904, [%rd344];
	ld.global.f64 	%fd905, [%rd32];
	div.rn.f64 	%fd906, %fd904, %fd905;
	st.global.f64 	[%rd344], %fd906;
	mul.wide.u32 	%rd345, %r426, 8;
	add.s64 	%rd346, %rd344, %rd345;
	ld.global.f64 	%fd907, [%rd346];
	ld.global.f64 	%fd908, [%rd32];
	div.rn.f64 	%fd909, %fd907, %fd908;
	st.global.f64 	[%rd346], %fd909;
	add.s64 	%rd347, %rd346, %rd345;
	ld.global.f64 	%fd910, [%rd347];
	ld.global.f64 	%fd911, [%rd32];
	div.rn.f64 	%fd912, %fd910, %fd911;
	st.global.f64 	[%rd347], %fd912;
	add.s64 	%rd348, %rd347, %rd345;
	ld.global.f64 	%fd913, [%rd348];
	ld.global.f64 	%fd914, [%rd32];
	div.rn.f64 	%fd915, %fd913, %fd914;
	st.global.f64 	[%rd348], %fd915;
	add.s64 	%rd349, %rd348, %rd345;
	ld.global.f64 	%fd916, [%rd349];
	ld.global.f64 	%fd917, [%rd32];
	div.rn.f64 	%fd918, %fd916, %fd917;
	st.global.f64 	[%rd349], %fd918;
	add.s64 	%rd350, %rd349, %rd345;
	ld.global.f64 	%fd919, [%rd350];
	ld.global.f64 	%fd920, [%rd32];
	div.rn.f64 	%fd921, %fd919, %fd920;
	st.global.f64 	[%rd350], %fd921;
	add.s64 	%rd351, %rd350, %rd345;
	ld.global.f64 	%fd922, [%rd351];
	ld.global.f64 	%fd923, [%rd32];
	div.rn.f64 	%fd924, %fd922, %fd923;
	st.global.f64 	[%rd351], %fd924;
	add.s64 	%rd352, %rd351, %rd345;
	ld.global.f64 	%fd925, [%rd352];
	ld.global.f64 	%fd926, [%rd32];
	div.rn.f64 	%fd927, %fd925, %fd926;
	st.global.f64 	[%rd352], %fd927;
	add.s32 	%r1082, %r1080, 8;
	add.s32 	%r748, %r1080, 7;
	setp.ne.s32 	%p139, %r748, %r172;
	mov.u32 	%r1080, %r1082;
	@%p139 bra 	$L__BB0_183;
$L__BB0_184:
	and.b32  	%r749, %r150, 7;
	setp.eq.s32 	%p140, %r749, 0;
	@%p140 bra 	$L__BB0_192;
	not.b16 	%rs47, %rs79;
	add.s16 	%rs48, %rs47, %rs1;
	cvt.u32.u16 	%r750, %rs48;
	and.b32  	%r176, %r750, 7;
	add.s32 	%r751, %r176, -1;
	setp.lt.u32 	%p141, %r751, 3;
	@%p141 bra 	$L__BB0_187;
	mad.lo.s32 	%r752, %r1082, %r426, %r167;
	mul.wide.s32 	%rd353, %r752, 8;
	add.s64 	%rd354, %rd13, %rd353;
	ld.global.f64 	%fd928, [%rd354];
	ld.global.f64 	%fd929, [%rd32];
	div.rn.f64 	%fd930, %fd928, %fd929;
	st.global.f64 	[%rd354], %fd930;
	add.s64 	%rd356, %rd354, %rd361;
	ld.global.f64 	%fd931, [%rd356];
	ld.global.f64 	%fd932, [%rd32];
	div.rn.f64 	%fd933, %fd931, %fd932;
	st.global.f64 	[%rd356], %fd933;
	add.s64 	%rd357, %rd356, %rd361;
	ld.global.f64 	%fd934, [%rd357];
	ld.global.f64 	%fd935, [%rd32];
	div.rn.f64 	%fd936, %fd934, %fd935;
	st.global.f64 	[%rd357], %fd936;
	add.s64 	%rd358, %rd357, %rd361;
	ld.global.f64 	%fd937, [%rd358];
	ld.global.f64 	%fd938, [%rd32];
	div.rn.f64 	%fd939, %fd937, %fd938;
	st.global.f64 	[%rd358], %fd939;
	add.s32 	%r1082, %r1082, 4;
$L__BB0_187:
	and.b32  	%r753, %r176, 3;
	setp.eq.s32 	%p142, %r753, 0;
	@%p142 bra 	$L__BB0_192;
	xor.b16  	%rs49, %rs78, 3;
	add.s16 	%rs6, %rs49, %rs1;
	and.b16  	%rs50, %rs6, 3;
	setp.eq.s16 	%p143, %rs50, 1;
	@%p143 bra 	$L__BB0_190;
	mad.lo.s32 	%r754, %r1082, %r426, %r167;
	mul.wide.s32 	%rd359, %r754, 8;
	add.s64 	%rd360, %rd13, %rd359;
	ld.global.f64 	%fd940, [%rd360];
	ld.global.f64 	%fd941, [%rd32];
	div.rn.f64 	%fd942, %fd940, %fd941;
	st.global.f64 	[%rd360], %fd942;
	add.s64 	%rd362, %rd360, %rd361;
	ld.global.f64 	%fd943, [%rd362];
	ld.global.f64 	%fd944, [%rd32];
	div.rn.f64 	%fd945, %fd943, %fd944;
	st.global.f64 	[%rd362], %fd945;
	add.s32 	%r1082, %r1082, 2;
$L__BB0_190:
	and.b16  	%rs51, %rs6, 1;
	setp.eq.b16 	%p144, %rs51, 1;
	not.pred 	%p145, %p144;
	@%p145 bra 	$L__BB0_192;
	mad.lo.s32 	%r755, %r1082, %r426, %r167;
	mul.wide.s32 	%rd363, %r755, 8;
	add.s64 	%rd364, %rd13, %rd363;
	ld.global.f64 	%fd946, [%rd364];
	ld.global.f64 	%fd947, [%rd32];
	div.rn.f64 	%fd948, %fd946, %fd947;
	st.global.f64 	[%rd364], %fd948;
$L__BB0_192:
	setp.ne.s32 	%p146, %r1075, %r426;
	add.s16 	%rs80, %rs80, 1;
	add.s16 	%rs79, %rs79, 1;
	add.s16 	%rs78, %rs78, 1;
	@%p146 bra 	$L__BB0_131;
$L__BB0_193:
	setp.eq.s16 	%p147, %rs43, 0;
	@%p147 bra 	$L__BB0_209;
	mul.lo.s32 	%r191, %r426, %r1;
	mul.lo.s32 	%r192, %r191, %r426;
	add.s32 	%r193, %r426, -1;
	mad.lo.s32 	%r756, %r193, %r426, %r193;
	add.s32 	%r757, %r756, %r192;
	mul.wide.s32 	%rd365, %r757, 8;
	add.s64 	%rd366, %rd13, %rd365;
	ld.global.f64 	%fd949, [%rd366];
	rcp.rn.f64 	%fd950, %fd949;
	add.s32 	%r758, %r193, %r191;
	mul.wide.s32 	%rd367, %r758, 8;
	add.s64 	%rd368, %rd12, %rd367;
	st.global.f64 	[%rd368], %fd950;
	setp.lt.s32 	%p148, %r426, 2;
	@%p148 bra 	$L__BB0_209;
	add.s32 	%r1090, %r426, -2;
	mov.b32 	%r1089, 0;
	mov.b16 	%rs81, 0;
	mov.u16 	%rs82, %rs81;
$L__BB0_196:
	mov.u32 	%r196, %r1090;
	mov.u32 	%r195, %r1089;
	add.s16 	%rs82, %rs82, 1;
	add.s32 	%r1089, %r195, 1;
	setp.le.s32 	%p149, %r193, %r196;
	mov.f64 	%fd1939, 0d0000000000000000;
	@%p149 bra 	$L__BB0_208;
	add.s32 	%r198, %r196, %r192;
	setp.lt.u32 	%p150, %r195, 7;
	mov.f64 	%fd1939, 0d0000000000000000;
	mov.u32 	%r1093, %r193;
	@%p150 bra 	$L__BB0_200;
	and.b32  	%r199, %r1089, -8;
	mov.b32 	%r1092, 0;
	mov.f64 	%fd1939, 0d0000000000000000;
	mov.u32 	%r1093, %r193;
$L__BB0_199:
	.pragma "nounroll";
	mul.lo.s32 	%r761, %r1093, %r426;
	add.s32 	%r762, %r198, %r761;
	mul.wide.s32 	%rd369, %r762, 8;
	add.s64 	%rd370, %rd13, %rd369;
	ld.global.f64 	%fd955, [%rd370];
	add.s32 	%r763, %r1093, %r191;
	mul.wide.s32 	%rd371, %r763, 8;
	add.s64 	%rd372, %rd12, %rd371;
	ld.global.f64 	%fd956, [%rd372];
	fma.rn.f64 	%fd957, %fd955, %fd956, %fd1939;
	sub.s32 	%r764, %r761, %r426;
	add.s32 	%r765, %r198, %r764;
	mul.wide.s32 	%rd373, %r765, 8;
	add.s64 	%rd374, %rd13, %rd373;
	ld.global.f64 	%fd958, [%rd374];
	ld.global.f64 	%fd959, [%rd372+-8];
	fma.rn.f64 	%fd960, %fd958, %fd959, %fd957;
	sub.s32 	%r766, %r764, %r426;
	add.s32 	%r767, %r198, %r766;
	mul.wide.s32 	%rd375, %r767, 8;
	add.s64 	%rd376, %rd13, %rd375;
	ld.global.f64 	%fd961, [%rd376];
	ld.global.f64 	%fd962, [%rd372+-16];
	fma.rn.f64 	%fd963, %fd961, %fd962, %fd960;
	sub.s32 	%r768, %r766, %r426;
	add.s32 	%r769, %r198, %r768;
	mul.wide.s32 	%rd377, %r769, 8;
	add.s64 	%rd378, %rd13, %rd377;
	ld.global.f64 	%fd964, [%rd378];
	ld.global.f64 	%fd965, [%rd372+-24];
	fma.rn.f64 	%fd966, %fd964, %fd965, %fd963;
	sub.s32 	%r770, %r768, %r426;
	add.s32 	%r771, %r198, %r770;
	mul.wide.s32 	%rd379, %r771, 8;
	add.s64 	%rd380, %rd13, %rd379;
	ld.global.f64 	%fd967, [%rd380];
	ld.global.f64 	%fd968, [%rd372+-32];
	fma.rn.f64 	%fd969, %fd967, %fd968, %fd966;
	sub.s32 	%r772, %r770, %r426;
	add.s32 	%r773, %r198, %r772;
	mul.wide.s32 	%rd381, %r773, 8;
	add.s64 	%rd382, %rd13, %rd381;
	ld.global.f64 	%fd970, [%rd382];
	ld.global.f64 	%fd971, [%rd372+-40];
	fma.rn.f64 	%fd972, %fd970, %fd971, %fd969;
	sub.s32 	%r774, %r772, %r426;
	add.s32 	%r775, %r198, %r774;
	mul.wide.s32 	%rd383, %r775, 8;
	add.s64 	%rd384, %rd13, %rd383;
	ld.global.f64 	%fd973, [%rd384];
	ld.global.f64 	%fd974, [%rd372+-48];
	fma.rn.f64 	%fd975, %fd973, %fd974, %fd972;
	sub.s32 	%r776, %r774, %r426;
	add.s32 	%r777, %r198, %r776;
	mul.wide.s32 	%rd385, %r777, 8;
	add.s64 	%rd386, %rd13, %rd385;
	ld.global.f64 	%fd976, [%rd386];
	ld.global.f64 	%fd977, [%rd372+-56];
	fma.rn.f64 	%fd1939, %fd976, %fd977, %fd975;
	add.s32 	%r1093, %r1093, -8;
	add.s32 	%r1092, %r1092, 8;
	setp.ne.s32 	%p151, %r1092, %r199;
	@%p151 bra 	$L__BB0_199;
$L__BB0_200:
	and.b32  	%r778, %r1089, 7;
	setp.eq.s32 	%p152, %r778, 0;
	@%p152 bra 	$L__BB0_208;
	cvt.u32.u16 	%r779, %rs82;
	and.b32  	%r205, %r779, 7;
	add.s32 	%r780, %r205, -1;
	setp.lt.u32 	%p153, %r780, 3;
	@%p153 bra 	$L__BB0_203;
	mul.lo.s32 	%r781, %r1093, %r426;
	add.s32 	%r782, %r198, %r781;
	mul.wide.s32 	%rd387, %r782, 8;
	add.s64 	%rd388, %rd13, %rd387;
	ld.global.f64 	%fd979, [%rd388];
	add.s32 	%r783, %r1093, %r191;
	mul.wide.s32 	%rd389, %r783, 8;
	add.s64 	%rd390, %rd12, %rd389;
	ld.global.f64 	%fd980, [%rd390];
	fma.rn.f64 	%fd981, %fd979, %fd980, %fd1939;
	sub.s32 	%r784, %r781, %r426;
	add.s32 	%r785, %r198, %r784;
	mul.wide.s32 	%rd391, %r785, 8;
	add.s64 	%rd392, %rd13, %rd391;
	ld.global.f64 	%fd982, [%rd392];
	ld.global.f64 	%fd983, [%rd390+-8];
	fma.rn.f64 	%fd984, %fd982, %fd983, %fd981;
	sub.s32 	%r786, %r784, %r426;
	add.s32 	%r787, %r198, %r786;
	mul.wide.s32 	%rd393, %r787, 8;
	add.s64 	%rd394, %rd13, %rd393;
	ld.global.f64 	%fd985, [%rd394];
	ld.global.f64 	%fd986, [%rd390+-16];
	fma.rn.f64 	%fd987, %fd985, %fd986, %fd984;
	sub.s32 	%r788, %r786, %r426;
	add.s32 	%r789, %r198, %r788;
	mul.wide.s32 	%rd395, %r789, 8;
	add.s64 	%rd396, %rd13, %rd395;
	ld.global.f64 	%fd988, [%rd396];
	ld.global.f64 	%fd989, [%rd390+-24];
	fma.rn.f64 	%fd1939, %fd988, %fd989, %fd987;
	add.s32 	%r1093, %r1093, -4;
$L__BB0_203:
	and.b32  	%r790, %r205, 3;
	setp.eq.s32 	%p154, %r790, 0;
	@%p154 bra 	$L__BB0_208;
	and.b16  	%rs54, %rs81, 3;
	setp.eq.s16 	%p155, %rs54, 0;
	@%p155 bra 	$L__BB0_206;
	mul.lo.s32 	%r791, %r1093, %r426;
	add.s32 	%r792, %r198, %r791;
	mul.wide.s32 	%rd397, %r792, 8;
	add.s64 	%rd398, %rd13, %rd397;
	ld.global.f64 	%fd991, [%rd398];
	add.s32 	%r793, %r1093, %r191;
	mul.wide.s32 	%rd399, %r793, 8;
	add.s64 	%rd400, %rd12, %rd399;
	ld.global.f64 	%fd992, [%rd400];
	fma.rn.f64 	%fd993, %fd991, %fd992, %fd1939;
	sub.s32 	%r794, %r791, %r426;
	add.s32 	%r795, %r198, %r794;
	mul.wide.s32 	%rd401, %r795, 8;
	add.s64 	%rd402, %rd13, %rd401;
	ld.global.f64 	%fd994, [%rd402];
	ld.global.f64 	%fd995, [%rd400+-8];
	fma.rn.f64 	%fd1939, %fd994, %fd995, %fd993;
	add.s32 	%r1093, %r1093, -2;
$L__BB0_206:
	and.b16  	%rs55, %rs81, 1;
	setp.eq.b16 	%p156, %rs55, 1;
	@%p156 bra 	$L__BB0_208;
	mad.lo.s32 	%r796, %r1093, %r426, %r198;
	mul.wide.s32 	%rd403, %r796, 8;
	add.s64 	%rd404, %rd13, %rd403;
	ld.global.f64 	%fd996, [%rd404];
	add.s32 	%r797, %r1093, %r191;
	mul.wide.s32 	%rd405, %r797, 8;
	add.s64 	%rd406, %rd12, %rd405;
	ld.global.f64 	%fd997, [%rd406];
	fma.rn.f64 	%fd1939, %fd996, %fd997, %fd1939;
$L__BB0_208:
	neg.f64 	%fd998, %fd1939;
	add.s32 	%r798, %r196, %r192;
	mad.lo.s32 	%r799, %r196, %r426, %r798;
	mul.wide.s32 	%rd407, %r799, 8;
	add.s64 	%rd408, %rd13, %rd407;
	ld.global.f64 	%fd999, [%rd408];
	div.rn.f64 	%fd1000, %fd998, %fd999;
	add.s32 	%r800, %r196, %r191;
	mul.wide.s32 	%rd409, %r800, 8;
	add.s64 	%rd410, %rd12, %rd409;
	st.global.f64 	[%rd410], %fd1000;
	add.s32 	%r1090, %r196, -1;
	setp.ne.s32 	%p157, %r196, 0;
	add.s16 	%rs81, %rs81, 1;
	@%p157 bra 	$L__BB0_196;
$L__BB0_209:
	setp.eq.s16 	%p158, %rs42, 0;
	@%p158 bra 	$L__BB0_239;
	setp.lt.s32 	%p159, %r425, 1;
	@%p159 bra 	$L__BB0_222;
	mul.lo.s32 	%r802, %r426, %r1;
	mul.lo.s32 	%r211, %r802, %r425;
	mul.lo.s32 	%r803, %r802, %r426;
	mul.wide.s32 	%rd411, %r803, 8;
	add.s64 	%rd35, %rd13, %rd411;
	add.s32 	%r804, %r425, -1;
	and.b32  	%r212, %r425, 7;
	setp.lt.u32 	%p160, %r804, 7;
	mov.b32 	%r1096, 0;
	@%p160 bra 	$L__BB0_214;
	and.b32  	%r1096, %r425, 2147483640;
	mov.b32 	%r1106, 0;
$L__BB0_213:
	.pragma "nounroll";
	add.s32 	%r806, %r1106, %r211;
	mul.wide.s32 	%rd412, %r806, 8;
	add.s64 	%rd413, %rd11, %rd412;
	ld.global.f64 	%fd1001, [%rd413];
	ld.global.f64 	%fd1002, [%rd35];
	div.rn.f64 	%fd1003, %fd1001, %fd1002;
	add.s64 	%rd414, %rd10, %rd412;
	st.global.f64 	[%rd414], %fd1003;
	ld.global.f64 	%fd1004, [%rd413+8];
	ld.global.f64 	%fd1005, [%rd35];
	div.rn.f64 	%fd1006, %fd1004, %fd1005;
	st.global.f64 	[%rd414+8], %fd1006;
	ld.global.f64 	%fd1007, [%rd413+16];
	ld.global.f64 	%fd1008, [%rd35];
	div.rn.f64 	%fd1009, %fd1007, %fd1008;
	st.global.f64 	[%rd414+16], %fd1009;
	ld.global.f64 	%fd1010, [%rd413+24];
	ld.global.f64 	%fd1011, [%rd35];
	div.rn.f64 	%fd1012, %fd1010, %fd1011;
	st.global.f64 	[%rd414+24], %fd1012;
	ld.global.f64 	%fd1013, [%rd413+32];
	ld.global.f64 	%fd1014, [%rd35];
	div.rn.f64 	%fd1015, %fd1013, %fd1014;
	st.global.f64 	[%rd414+32], %fd1015;
	ld.global.f64 	%fd1016, [%rd413+40];
	ld.global.f64 	%fd1017, [%rd35];
	div.rn.f64 	%fd1018, %fd1016, %fd1017;
	st.global.f64 	[%rd414+40], %fd1018;
	ld.global.f64 	%fd1019, [%rd413+48];
	ld.global.f64 	%fd1020, [%rd35];
	div.rn.f64 	%fd1021, %fd1019, %fd1020;
	st.global.f64 	[%rd414+48], %fd1021;
	ld.global.f64 	%fd1022, [%rd413+56];
	ld.global.f64 	%fd1023, [%rd35];
	div.rn.f64 	%fd1024, %fd1022, %fd1023;
	st.global.f64 	[%rd414+56], %fd1024;
	add.s32 	%r1106, %r1106, 8;
	setp.eq.s32 	%p161, %r1106, %r1096;
	@%p161 bra 	$L__BB0_214;
	bra.uni 	$L__BB0_213;
$L__BB0_214:
	setp.eq.s32 	%p162, %r212, 0;
	@%p162 bra 	$L__BB0_222;
	and.b32  	%r215, %r425, 3;
	setp.lt.u32 	%p163, %r212, 4;
	@%p163 bra 	$L__BB0_217;
	add.s32 	%r807, %r1096, %r211;
	mul.wide.s32 	%rd415, %r807, 8;
	add.s64 	%rd416, %rd11, %rd415;
	ld.global.f64 	%fd1025, [%rd416];
	ld.global.f64 	%fd1026, [%rd35];
	div.rn.f64 	%fd1027, %fd1025, %fd1026;
	add.s64 	%rd417, %rd10, %rd415;
	st.global.f64 	[%rd417], %fd1027;
	ld.global.f64 	%fd1028, [%rd416+8];
	ld.global.f64 	%fd1029, [%rd35];
	div.rn.f64 	%fd1030, %fd1028, %fd1029;
	st.global.f64 	[%rd417+8], %fd1030;
	ld.global.f64 	%fd1031, [%rd416+16];
	ld.global.f64 	%fd1032, [%rd35];
	div.rn.f64 	%fd1033, %fd1031, %fd1032;
	st.global.f64 	[%rd417+16], %fd1033;
	ld.global.f64 	%fd1034, [%rd416+24];
	ld.global.f64 	%fd1035, [%rd35];
	div.rn.f64 	%fd1036, %fd1034, %fd1035;
	st.global.f64 	[%rd417+24], %fd1036;
	add.s32 	%r1096, %r1096, 4;
$L__BB0_217:
	setp.eq.s32 	%p164, %r215, 0;
	@%p164 bra 	$L__BB0_222;
	setp.eq.s32 	%p165, %r215, 1;
	@%p165 bra 	$L__BB0_220;
	add.s32 	%r808, %r1096, %r211;
	mul.wide.s32 	%rd418, %r808, 8;
	add.s64 	%rd419, %rd11, %rd418;
	ld.global.f64 	%fd1037, [%rd419];
	ld.global.f64 	%fd1038, [%rd35];
	div.rn.f64 	%fd1039, %fd1037, %fd1038;
	add.s64 	%rd420, %rd10, %rd418;
	st.global.f64 	[%rd420], %fd1039;
	ld.global.f64 	%fd1040, [%rd419+8];
	ld.global.f64 	%fd1041, [%rd35];
	div.rn.f64 	%fd1042, %fd1040, %fd1041;
	st.global.f64 	[%rd420+8], %fd1042;
	add.s32 	%r1096, %r1096, 2;
$L__BB0_220:
	and.b32  	%r809, %r425, 1;
	setp.eq.b32 	%p166, %r809, 1;
	not.pred 	%p167, %p166;
	@%p167 bra 	$L__BB0_222;
	add.s32 	%r810, %r1096, %r211;
	mul.wide.s32 	%rd421, %r810, 8;
	add.s64 	%rd422, %rd11, %rd421;
	ld.global.f64 	%fd1043, [%rd422];
	ld.global.f64 	%fd1044, [%rd35];
	div.rn.f64 	%fd1045, %fd1043, %fd1044;
	add.s64 	%rd423, %rd10, %rd421;
	st.global.f64 	[%rd423], %fd1045;
$L__BB0_222:
	setp.lt.s32 	%p168, %r426, 2;
	@%p168 bra 	$L__BB0_239;
	setp.lt.s32 	%p169, %r425, 1;
	mul.lo.s32 	%r220, %r426, %r1;
	@%p169 bra 	$L__BB0_239;
	mov.b32 	%r1099, 1;
	mov.b32 	%r1100, 0;
	mov.b16 	%rs83, 0;
	mul.wide.u32 	%rd449, %r425, 8;
	mov.u16 	%rs84, %rs83;
$L__BB0_225:
	mov.u32 	%r222, %r1099;
	add.s16 	%rs84, %rs84, 1;
	cvt.u32.u16 	%r814, %rs84;
	and.b32  	%r815, %r814, 7;
	add.s32 	%r223, %r815, -1;
	add.s32 	%r816, %r222, %r220;
	mul.lo.s32 	%r224, %r816, %r425;
	mul.lo.s32 	%r225, %r816, %r426;
	add.s32 	%r817, %r225, %r222;
	mul.wide.s32 	%rd424, %r817, 8;
	add.s64 	%rd36, %rd13, %rd424;
	and.b32  	%r226, %r222, 7;
	and.b32  	%r227, %r222, 2147483640;
	and.b32  	%r228, %r814, 3;
	and.b16  	%rs17, %rs83, 1;
	mov.b32 	%r1101, 0;
$L__BB0_226:
	setp.lt.u32 	%p170, %r1100, 7;
	mov.f64 	%fd1947, 0d0000000000000000;
	mov.b32 	%r1104, 0;
	@%p170 bra 	$L__BB0_229;
	mov.f64 	%fd1947, 0d0000000000000000;
	mov.b32 	%r1102, 0;
$L__BB0_228:
	.pragma "nounroll";
	add.s32 	%r820, %r1102, %r225;
	mul.wide.s32 	%rd425, %r820, 8;
	add.s64 	%rd426, %rd13, %rd425;
	ld.global.f64 	%fd1049, [%rd426];
	add.s32 	%r821, %r1102, %r220;
	mad.lo.s32 	%r822, %r821, %r425, %r1101;
	mul.wide.s32 	%rd427, %r822, 8;
	add.s64 	%rd428, %rd10, %rd427;
	ld.global.f64 	%fd1050, [%rd428];
	fma.rn.f64 	%fd1051, %fd1049, %fd1050, %fd1947;
	ld.global.f64 	%fd1052, [%rd426+8];
	add.s64 	%rd430, %rd428, %rd449;
	ld.global.f64 	%fd1053, [%rd430];
	fma.rn.f64 	%fd1054, %fd1052, %fd1053, %fd1051;
	ld.global.f64 	%fd1055, [%rd426+16];
	add.s64 	%rd431, %rd430, %rd449;
	ld.global.f64 	%fd1056, [%rd431];
	fma.rn.f64 	%fd1057, %fd1055, %fd1056, %fd1054;
	ld.global.f64 	%fd1058, [%rd426+24];
	add.s64 	%rd432, %rd431, %rd449;
	ld.global.f64 	%fd1059, [%rd432];
	fma.rn.f64 	%fd1060, %fd1058, %fd1059, %fd1057;
	ld.global.f64 	%fd1061, [%rd426+32];
	add.s64 	%rd433, %rd432, %rd449;
	ld.global.f64 	%fd1062, [%rd433];
	fma.rn.f64 	%fd1063, %fd1061, %fd1062, %fd1060;
	ld.global.f64 	%fd1064, [%rd426+40];
	add.s64 	%rd434, %rd433, %rd449;
	ld.global.f64 	%fd1065, [%rd434];
	fma.rn.f64 	%fd1066, %fd1064, %fd1065, %fd1063;
	ld.global.f64 	%fd1067, [%rd426+48];
	add.s64 	%rd435, %rd434, %rd449;
	ld.global.f64 	%fd1068, [%rd435];
	fma.rn.f64 	%fd1069, %fd1067, %fd1068, %fd1066;
	ld.global.f64 	%fd1070, [%rd426+56];
	add.s64 	%rd436, %rd435, %rd449;
	ld.global.f64 	%fd1071, [%rd436];
	fma.rn.f64 	%fd1947, %fd1070, %fd1071, %fd1069;
	add.s32 	%r1102, %r1102, 8;
	setp.ne.s32 	%p171, %r1102, %r227;
	mov.u32 	%r1104, %r227;
	@%p171 bra 	$L__BB0_228;
$L__BB0_229:
	setp.eq.s32 	%p172, %r226, 0;
	@%p172 bra 	$L__BB0_237;
	setp.lt.u32 	%p173, %r223, 3;
	@%p173 bra 	$L__BB0_232;
	add.s32 	%r823, %r1104, %r225;
	mul.wide.s32 	%rd437, %r823, 8;
	add.s64 	%rd438, %rd13, %rd437;
	ld.global.f64 	%fd1073, [%rd438];
	add.s32 	%r824, %r1104, %r220;
	mad.lo.s32 	%r825, %r824, %r425, %r1101;
	mul.wide.s32 	%rd439, %r825, 8;
	add.s64 	%rd440, %rd10, %rd439;
	ld.global.f64 	%fd1074, [%rd440];
	fma.rn.f64 	%fd1075, %fd1073, %fd1074, %fd1947;
	ld.global.f64 	%fd1076, [%rd438+8];
	add.s64 	%rd442, %rd440, %rd449;
	ld.global.f64 	%fd1077, [%rd442];
	fma.rn.f64 	%fd1078, %fd1076, %fd1077, %fd1075;
	ld.global.f64 	%fd1079, [%rd438+16];
	add.s64 	%rd443, %rd442, %rd449;
	ld.global.f64 	%fd1080, [%rd443];
	fma.rn.f64 	%fd1081, %fd1079, %fd1080, %fd1078;
	ld.global.f64 	%fd1082, [%rd438+24];
	add.s64 	%rd444, %rd443, %rd449;
	ld.global.f64 	%fd1083, [%rd444];
	fma.rn.f64 	%fd1947, %fd1082, %fd1083, %fd1081;
	add.s32 	%r1104, %r1104, 4;
$L__BB0_232:
	setp.eq.s32 	%p174, %r228, 0;
	@%p174 bra 	$L__BB0_237;
	and.b16  	%rs58, %rs83, 3;
	setp.eq.s16 	%p175, %rs58, 0;
	@%p175 bra 	$L__BB0_235;
	add.s32 	%r826, %r1104, %r225;
	mul.wide.s32 	%rd445, %r826, 8;
	add.s64 	%rd446, %rd13, %rd445;
	ld.global.f64 	%fd1085, [%rd446];
	add.s32 	%r827, %r1104, %r220;
	mad.lo.s32 	%r828, %r827, %r425, %r1101;
	mul.wide.s32 	%rd447, %r828, 8;
	add.s64 	%rd448, %rd10, %rd447;
	ld.global.f64 	%fd1086, [%rd448];
	fma.rn.f64 	%fd1087, %fd1085, %fd1086, %fd1947;
	ld.global.f64 	%fd1088, [%rd446+8];
	add.s64 	%rd450, %rd448, %rd449;
	ld.global.f64 	%fd1089, [%rd450];
	fma.rn.f64 	%fd1947, %fd1088, %fd1089, %fd1087;
	add.s32 	%r1104, %r1104, 2;
$L__BB0_235:
	setp.ne.s16 	%p176, %rs17, 0;
	@%p176 bra 	$L__BB0_237;
	add.s32 	%r829, %r1104, %r225;
	mul.wide.s32 	%rd451, %r829, 8;
	add.s64 	%rd452, %rd13, %rd451;
	ld.global.f64 	%fd1090, [%rd452];
	add.s32 	%r830, %r1104, %r220;
	mad.lo.s32 	%r831, %r830, %r425, %r1101;
	mul.wide.s32 	%rd453, %r831, 8;
	add.s64 	%rd454, %rd10, %rd453;
	ld.global.f64 	%fd1091, [%rd454];
	fma.rn.f64 	%fd1947, %fd1090, %fd1091, %fd1947;
$L__BB0_237:
	add.s32 	%r832, %r1101, %r224;
	mul.wide.s32 	%rd455, %r832, 8;
	add.s64 	%rd456, %rd11, %rd455;
	ld.global.f64 	%fd1092, [%rd456];
	sub.f64 	%fd1093, %fd1092, %fd1947;
	ld.global.f64 	%fd1094, [%rd36];
	div.rn.f64 	%fd1095, %fd1093, %fd1094;
	add.s64 	%rd457, %rd10, %rd455;
	st.global.f64 	[%rd457], %fd1095;
	add.s32 	%r1101, %r1101, 1;
	setp.ne.s32 	%p177, %r1101, %r425;
	@%p177 bra 	$L__BB0_226;
	add.s32 	%r1099, %r222, 1;
	setp.eq.s32 	%p178, %r1099, %r426;
	add.s16 	%rs83, %rs83, 1;
	mov.u32 	%r1100, %r222;
	@%p178 bra 	$L__BB0_239;
	bra.uni 	$L__BB0_225;
$L__BB0_239:
	setp.lt.s32 	%p179, %r426, 1;
	@%p179 bra 	$L__BB0_254;
	mul.lo.s32 	%r241, %r426, %r1;
	add.s32 	%r242, %r426, -2;
	cvt.u16.u32 	%rs19, %r426;
	mov.b32 	%r1107, 0;
	mov.b16 	%rs85, 0;
	mov.u16 	%rs86, %rs85;
$L__BB0_241:
	mov.u32 	%r243, %r1107;
	not.b32 	%r244, %r243;
	add.s32 	%r245, %r426, %r244;
	add.s32 	%r1107, %r243, 1;
	setp.ge.s32 	%p180, %r1107, %r426;
	@%p180 bra 	$L__BB0_253;
	add.s32 	%r834, %r243, %r241;
	mul.lo.s32 	%r247, %r834, %r426;
	sub.s32 	%r835, %r242, %r243;
	setp.lt.u32 	%p181, %r835, 7;
	mov.u32 	%r1109, %r1107;
	@%p181 bra 	$L__BB0_245;
	and.b32  	%r248, %r245, -8;
	mov.u32 	%r1109, %r1107;
$L__BB0_244:
	.pragma "nounroll";
	add.s32 	%r836, %r1109, %r247;
	mul.wide.s32 	%rd458, %r836, 8;
	add.s64 	%rd459, %rd13, %rd458;
	mov.b64 	%rd460, 0;
	st.global.u64 	[%rd459], %rd460;
	st.global.u64 	[%rd459+8], %rd460;
	st.global.u64 	[%rd459+16], %rd460;
	st.global.u64 	[%rd459+24], %rd460;
	st.global.u64 	[%rd459+32], %rd460;
	st.global.u64 	[%rd459+40], %rd460;
	st.global.u64 	[%rd459+48], %rd460;
	st.global.u64 	[%rd459+56], %rd460;
	add.s32 	%r1109, %r1109, 8;
	add.s32 	%r837, %r1109, %r244;
	setp.ne.s32 	%p182, %r837, %r248;
	@%p182 bra 	$L__BB0_244;
$L__BB0_245:
	and.b32  	%r838, %r245, 7;
	setp.eq.s32 	%p183, %r838, 0;
	@%p183 bra 	$L__BB0_253;
	not.b16 	%rs61, %rs86;
	add.s16 	%rs62, %rs61, %rs19;
	cvt.u32.u16 	%r839, %rs62;
	and.b32  	%r252, %r839, 7;
	add.s32 	%r840, %r252, -1;
	setp.lt.u32 	%p184, %r840, 3;
	@%p184 bra 	$L__BB0_248;
	add.s32 	%r841, %r1109, %r247;
	mul.wide.s32 	%rd461, %r841, 8;
	add.s64 	%rd462, %rd13, %rd461;
	mov.b64 	%rd463, 0;
	st.global.u64 	[%rd462], %rd463;
	st.global.u64 	[%rd462+8], %rd463;
	st.global.u64 	[%rd462+16], %rd463;
	st.global.u64 	[%rd462+24], %rd463;
	add.s32 	%r1109, %r1109, 4;
$L__BB0_248:
	and.b32  	%r842, %r252, 3;
	setp.eq.s32 	%p185, %r842, 0;
	@%p185 bra 	$L__BB0_253;
	xor.b16  	%rs63, %rs85, 3;
	add.s16 	%rs23, %rs63, %rs19;
	and.b16  	%rs64, %rs23, 3;
	setp.eq.s16 	%p186, %rs64, 1;
	@%p186 bra 	$L__BB0_251;
	add.s32 	%r843, %r1109, %r247;
	mul.wide.s32 	%rd464, %r843, 8;
	add.s64 	%rd465, %rd13, %rd464;
	mov.b64 	%rd466, 0;
	st.global.u64 	[%rd465], %rd466;
	st.global.u64 	[%rd465+8], %rd466;
	add.s32 	%r1109, %r1109, 2;
$L__BB0_251:
	and.b16  	%rs65, %rs23, 1;
	setp.eq.b16 	%p187, %rs65, 1;
	not.pred 	%p188, %p187;
	@%p188 bra 	$L__BB0_253;
	add.s32 	%r844, %r1109, %r247;
	mul.wide.s32 	%rd467, %r844, 8;
	add.s64 	%rd468, %rd13, %rd467;
	mov.b64 	%rd469, 0;
	st.global.u64 	[%rd468], %rd469;
$L__BB0_253:
	setp.ne.s32 	%p189, %r1107, %r426;
	add.s16 	%rs86, %rs86, 1;
	add.s16 	%rs85, %rs85, 1;
	@%p189 bra 	$L__BB0_241;
$L__BB0_254:
	ld.param.u64 	%rd849, [_Z14compute_piecesPdS_S_S_S_S_S_S_S_S_S_S_S_S_S_dddiiiiibbS_S_S_S_S_S_S_S_S_S_S__param_28];
	mul.lo.s32 	%r257, %r426, %r1;
	mul.wide.s32 	%rd470, %r257, 8;
	add.s64 	%rd37, %rd9, %rd470;
	ld.global.f64 	%fd1096, [%rd37];
	mul.lo.s32 	%r258, %r257, %r426;
	mul.wide.s32 	%rd471, %r258, 8;
	add.s64 	%rd38, %rd13, %rd471;
	ld.global.f64 	%fd1097, [%rd38];
	div.rn.f64 	%fd1098, %fd1096, %fd1097;
	cvta.to.global.u64 	%rd472, %rd849;
	add.s64 	%rd39, %rd472, %rd470;
	st.global.f64 	[%rd39], %fd1098;
	setp.lt.s32 	%p190, %r426, 2;
	@%p190 bra 	$L__BB0_270;
	mov.b32 	%r1112, 1;
	mov.b32 	%r1113, 0;
	mov.b16 	%rs87, 0;
	mov.u16 	%rs88, %rs87;
$L__BB0_256:
	mov.u32 	%r259, %r1113;
	mov.u32 	%r1113, %r1112;
	add.s16 	%rs87, %rs87, 1;
	add.s16 	%rs88, %rs88, 1;
	mad.lo.s32 	%r261, %r1113, %r426, %r258;
	setp.lt.u32 	%p191, %r259, 15;
	mov.f64 	%fd1955, 0d0000000000000000;
	mov.b32 	%r1116, 0;
	@%p191 bra 	$L__BB0_259;
	and.b32  	%r1116, %r1113, 2147483632;
	mov.f64 	%fd1955, 0d0000000000000000;
	mov.b32 	%r1114, 0;
$L__BB0_258:
	.pragma "nounroll";
	add.s32 	%r849, %r261, %r1114;
	mul.wide.s32 	%rd473, %r849, 8;
	add.s64 	%rd474, %rd13, %rd473;
	ld.global.f64 	%fd1102, [%rd474];
	mul.wide.u32 	%rd475, %r1114, 8;
	add.s64 	%rd476, %rd39, %rd475;
	ld.global.f64 	%fd1103, [%rd476];
	fma.rn.f64 	%fd1104, %fd1102, %fd1103, %fd1955;
	ld.global.f64 	%fd1105, [%rd474+8];
	ld.global.f64 	%fd1106, [%rd476+8];
	fma.rn.f64 	%fd1107, %fd1105, %fd1106, %fd1104;
	ld.global.f64 	%fd1108, [%rd474+16];
	ld.global.f64 	%fd1109, [%rd476+16];
	fma.rn.f64 	%fd1110, %fd1108, %fd1109, %fd1107;
	ld.global.f64 	%fd1111, [%rd474+24];
	ld.global.f64 	%fd1112, [%rd476+24];
	fma.rn.f64 	%fd1113, %fd1111, %fd1112, %fd1110;
	ld.global.f64 	%fd1114, [%rd474+32];
	ld.global.f64 	%fd1115, [%rd476+32];
	fma.rn.f64 	%fd1116, %fd1114, %fd1115, %fd1113;
	ld.global.f64 	%fd1117, [%rd474+40];
	ld.global.f64 	%fd1118, [%rd476+40];
	fma.rn.f64 	%fd1119, %fd1117, %fd1118, %fd1116;
	ld.global.f64 	%fd1120, [%rd474+48];
	ld.global.f64 	%fd1121, [%rd476+48];
	fma.rn.f64 	%fd1122, %fd1120, %fd1121, %fd1119;
	ld.global.f64 	%fd1123, [%rd474+56];
	ld.global.f64 	%fd1124, [%rd476+56];
	fma.rn.f64 	%fd1125, %fd1123, %fd1124, %fd1122;
	ld.global.f64 	%fd1126, [%rd474+64];
	ld.global.f64 	%fd1127, [%rd476+64];
	fma.rn.f64 	%fd1128, %fd1126, %fd1127, %fd1125;
	ld.global.f64 	%fd1129, [%rd474+72];
	ld.global.f64 	%fd1130, [%rd476+72];
	fma.rn.f64 	%fd1131, %fd1129, %fd1130, %fd1128;
	ld.global.f64 	%fd1132, [%rd474+80];
	ld.global.f64 	%fd1133, [%rd476+80];
	fma.rn.f64 	%fd1134, %fd1132, %fd1133, %fd1131;
	ld.global.f64 	%fd1135, [%rd474+88];
	ld.global.f64 	%fd1136, [%rd476+88];
	fma.rn.f64 	%fd1137, %fd1135, %fd1136, %fd1134;
	ld.global.f64 	%fd1138, [%rd474+96];
	ld.global.f64 	%fd1139, [%rd476+96];
	fma.rn.f64 	%fd1140, %fd1138, %fd1139, %fd1137;
	ld.global.f64 	%fd1141, [%rd474+104];
	ld.global.f64 	%fd1142, [%rd476+104];
	fma.rn.f64 	%fd1143, %fd1141, %fd1142, %fd1140;
	ld.global.f64 	%fd1144, [%rd474+112];
	ld.global.f64 	%fd1145, [%rd476+112];
	fma.rn.f64 	%fd1146, %fd1144, %fd1145, %fd1143;
	ld.global.f64 	%fd1147, [%rd474+120];
	ld.global.f64 	%fd1148, [%rd476+120];
	fma.rn.f64 	%fd1955, %fd1147, %fd1148, %fd1146;
	add.s32 	%r1114, %r1114, 16;
	setp.ne.s32 	%p192, %r1114, %r1116;
	@%p192 bra 	$L__BB0_258;
$L__BB0_259:
	and.b32  	%r850, %r1113, 15;
	setp.eq.s32 	%p193, %r850, 0;
	@%p193 bra 	$L__BB0_269;
	cvt.u32.u16 	%r851, %rs88;
	and.b32  	%r266, %r851, 15;
	add.s32 	%r852, %r266, -1;
	setp.lt.u32 	%p194, %r852, 7;
	@%p194 bra 	$L__BB0_262;
	add.s32 	%r853, %r261, %r1116;
	mul.wide.s32 	%rd477, %r853, 8;
	add.s64 	%rd478, %rd13, %rd477;
	ld.global.f64 	%fd1150, [%rd478];
	mul.wide.u32 	%rd479, %r1116, 8;
	add.s64 	%rd480, %rd39, %rd479;
	ld.global.f64 	%fd1151, [%rd480];
	fma.rn.f64 	%fd1152, %fd1150, %fd1151, %fd1955;
	ld.global.f64 	%fd1153, [%rd478+8];
	ld.global.f64 	%fd1154, [%rd480+8];
	fma.rn.f64 	%fd1155, %fd1153, %fd1154, %fd1152;
	ld.global.f64 	%fd1156, [%rd478+16];
	ld.global.f64 	%fd1157, [%rd480+16];
	fma.rn.f64 	%fd1158, %fd1156, %fd1157, %fd1155;
	ld.global.f64 	%fd1159, [%rd478+24];
	ld.global.f64 	%fd1160, [%rd480+24];
	fma.rn.f64 	%fd1161, %fd1159, %fd1160, %fd1158;
	ld.global.f64 	%fd1162, [%rd478+32];
	ld.global.f64 	%fd1163, [%rd480+32];
	fma.rn.f64 	%fd1164, %fd1162, %fd1163, %fd1161;
	ld.global.f64 	%fd1165, [%rd478+40];
	ld.global.f64 	%fd1166, [%rd480+40];
	fma.rn.f64 	%fd1167, %fd1165, %fd1166, %fd1164;
	ld.global.f64 	%fd1168, [%rd478+48];
	ld.global.f64 	%fd1169, [%rd480+48];
	fma.rn.f64 	%fd1170, %fd1168, %fd1169, %fd1167;
	ld.global.f64 	%fd1171, [%rd478+56];
	ld.global.f64 	%fd1172, [%rd480+56];
	fma.rn.f64 	%fd1955, %fd1171, %fd1172, %fd1170;
	add.s32 	%r1116, %r1116, 8;
$L__BB0_262:
	and.b32  	%r854, %r266, 7;
	setp.eq.s32 	%p195, %r854, 0;
	@%p195 bra 	$L__BB0_269;
	cvt.u32.u16 	%r855, %rs87;
	and.b32  	%r856, %r855, 7;
	and.b32  	%r269, %r855, 3;
	add.s32 	%r857, %r856, -1;
	setp.lt.u32 	%p196, %r857, 3;
	@%p196 bra 	$L__BB0_265;
	add.s32 	%r858, %r261, %r1116;
	mul.wide.s32 	%rd481, %r858, 8;
	add.s64 	%rd482, %rd13, %rd481;
	ld.global.f64 	%fd1174, [%rd482];
	mul.wide.u32 	%rd483, %r1116, 8;
	add.s64 	%rd484, %rd39, %rd483;
	ld.global.f64 	%fd1175, [%rd484];
	fma.rn.f64 	%fd1176, %fd1174, %fd1175, %fd1955;
	ld.global.f64 	%fd1177, [%rd482+8];
	ld.global.f64 	%fd1178, [%rd484+8];
	fma.rn.f64 	%fd1179, %fd1177, %fd1178, %fd1176;
	ld.global.f64 	%fd1180, [%rd482+16];
	ld.global.f64 	%fd1181, [%rd484+16];
	fma.rn.f64 	%fd1182, %fd1180, %fd1181, %fd1179;
	ld.global.f64 	%fd1183, [%rd482+24];
	ld.global.f64 	%fd1184, [%rd484+24];
	fma.rn.f64 	%fd1955, %fd1183, %fd1184, %fd1182;
	add.s32 	%r1116, %r1116, 4;
$L__BB0_265:
	setp.eq.s32 	%p197, %r269, 0;
	@%p197 bra 	$L__BB0_269;
	add.s32 	%r859, %r261, %r1116;
	mul.wide.s32 	%rd485, %r859, 8;
	add.s64 	%rd40, %rd13, %rd485;
	ld.global.f64 	%fd1185, [%rd40];
	mul.wide.u32 	%rd486, %r1116, 8;
	add.s64 	%rd41, %rd39, %rd486;
	ld.global.f64 	%fd1186, [%rd41];
	fma.rn.f64 	%fd1955, %fd1185, %fd1186, %fd1955;
	setp.eq.s32 	%p198, %r269, 1;
	@%p198 bra 	$L__BB0_269;
	ld.global.f64 	%fd1187, [%rd40+8];
	ld.global.f64 	%fd1188, [%rd41+8];
	fma.rn.f64 	%fd1955, %fd1187, %fd1188, %fd1955;
	setp.eq.s32 	%p199, %r269, 2;
	@%p199 bra 	$L__BB0_269;
	ld.global.f64 	%fd1189, [%rd40+16];
	ld.global.f64 	%fd1190, [%rd41+16];
	fma.rn.f64 	%fd1955, %fd1189, %fd1190, %fd1955;
$L__BB0_269:
	mul.wide.u32 	%rd487, %r1113, 8;
	add.s64 	%rd488, %rd37, %rd487;
	ld.global.f64 	%fd1191, [%rd488];
	sub.f64 	%fd1192, %fd1191, %fd1955;
	add.s32 	%r860, %r261, %r1113;
	mul.wide.s32 	%rd489, %r860, 8;
	add.s64 	%rd490, %rd13, %rd489;
	ld.global.f64 	%fd1193, [%rd490];
	div.rn.f64 	%fd1194, %fd1192, %fd1193;
	add.s64 	%rd491, %rd39, %rd487;
	st.global.f64 	[%rd491], %fd1194;
	add.s32 	%r1112, %r1113, 1;
	setp.ne.s32 	%p200, %r1112, %r426;
	@%p200 bra 	$L__BB0_256;
$L__BB0_270:
	add.s32 	%r273, %r426, -1;
	mad.lo.s32 	%r862, %r273, %r426, %r273;
	mul.wide.s32 	%rd492, %r862, 8;
	add.s64 	%rd493, %rd38, %rd492;
	ld.global.f64 	%fd1956, [%rd493];
	{
	.reg .b32 %temp; 
	mov.b64 	{%temp, %r1118}, %fd1956;
	}
	{
	.reg .b32 %temp; 
	mov.b64 	{%r1119, %temp}, %fd1956;
	}
	setp.gt.s32 	%p201, %r1118, 1048575;
	mov.b32 	%r1120, -1023;
	@%p201 bra 	$L__BB0_272;
	mul.f64 	%fd1956, %fd1956, 0d4350000000000000;
	{
	.reg .b32 %temp; 
	mov.b64 	{%temp, %r1118}, %fd1956;
	}
	{
	.reg .b32 %temp; 
	mov.b64 	{%r1119, %temp}, %fd1956;
	}
	mov.b32 	%r1120, -1077;
$L__BB0_272:
	add.s32 	%r864, %r1118, -1;
	setp.gt.u32 	%p202, %r864, 2146435070;
	@%p202 bra 	$L__BB0_276;
	shr.u32 	%r867, %r1118, 20;
	add.s32 	%r1121, %r1120, %r867;
	and.b32  	%r868, %r1118, 1048575;
	or.b32  	%r869, %r868, 1072693248;
	mov.b64 	%fd1957, {%r1119, %r869};
	setp.lt.u32 	%p204, %r869, 1073127583;
	@%p204 bra 	$L__BB0_275;
	{
	.reg .b32 %temp; 
	mov.b64 	{%r870, %temp}, %fd1957;
	}
	{
	.reg .b32 %temp; 
	mov.b64 	{%temp, %r871}, %fd1957;
	}
	add.s32 	%r872, %r871, -1048576;
	mov.b64 	%fd1957, {%r870, %r872};
	add.s32 	%r1121, %r1121, 1;
$L__BB0_275:
	add.f64 	%fd1196, %fd1957, 0dBFF0000000000000;
	add.f64 	%fd1197, %fd1957, 0d3FF0000000000000;
	rcp.approx.ftz.f64 	%fd1198, %fd1197;
	neg.f64 	%fd1199, %fd1197;
	fma.rn.f64 	%fd1200, %fd1199, %fd1198, 0d3FF0000000000000;
	fma.rn.f64 	%fd1201, %fd1200, %fd1200, %fd1200;
	fma.rn.f64 	%fd1202, %fd1201, %fd1198, %fd1198;
	mul.f64 	%fd1203, %fd1196, %fd1202;
	fma.rn.f64 	%fd1204, %fd1196, %fd1202, %fd1203;
	mul.f64 	%fd1205, %fd1204, %fd1204;
	fma.rn.f64 	%fd1206, %fd1205, 0d3EB1380B3AE80F1E, 0d3ED0EE258B7A8B04;
	fma.rn.f64 	%fd1207, %fd1206, %fd1205, 0d3EF3B2669F02676F;
	fma.rn.f64 	%fd1208, %fd1207, %fd1205, 0d3F1745CBA9AB0956;
	fma.rn.f64 	%fd1209, %fd1208, %fd1205, 0d3F3C71C72D1B5154;
	fma.rn.f64 	%fd1210, %fd1209, %fd1205, 0d3F624924923BE72D;
	fma.rn.f64 	%fd1211, %fd1210, %fd1205, 0d3F8999999999A3C4;
	fma.rn.f64 	%fd1212, %fd1211, %fd1205, 0d3FB5555555555554;
	sub.f64 	%fd1213, %fd1196, %fd1204;
	add.f64 	%fd1214, %fd1213, %fd1213;
	neg.f64 	%fd1215, %fd1204;
	fma.rn.f64 	%fd1216, %fd1215, %fd1196, %fd1214;
	mul.f64 	%fd1217, %fd1202, %fd1216;
	mul.f64 	%fd1218, %fd1205, %fd1212;
	fma.rn.f64 	%fd1219, %fd1218, %fd1204, %fd1217;
	xor.b32  	%r873, %r1121, -2147483648;
	mov.b32 	%r874, 1127219200;
	mov.b64 	%fd1220, {%r873, %r874};
	mov.b32 	%r875, -2147483648;
	mov.b64 	%fd1221, {%r875, %r874};
	sub.f64 	%fd1222, %fd1220, %fd1221;
	fma.rn.f64 	%fd1223, %fd1222, 0d3FE62E42FEFA39EF, %fd1204;
	fma.rn.f64 	%fd1224, %fd1222, 0dBFE62E42FEFA39EF, %fd1223;
	sub.f64 	%fd1225, %fd1224, %fd1204;
	sub.f64 	%fd1226, %fd1219, %fd1225;
	fma.rn.f64 	%fd1227, %fd1222, 0d3C7ABC9E3B39803F, %fd1226;
	add.f64 	%fd1958, %fd1223, %fd1227;
	bra.uni 	$L__BB0_277;
$L__BB0_276:
	fma.rn.f64 	%fd1195, %fd1956, 0d7FF0000000000000, 0d7FF0000000000000;
	{
	.reg .b32 %temp; 
	mov.b64 	{%temp, %r865}, %fd1956;
	}
	and.b32  	%r866, %r865, 2147483647;
	setp.eq.s32 	%p203, %r866, 0;
	selp.f64 	%fd1958, 0dFFF0000000000000, %fd1195, %p203;
$L__BB0_277:
	ld.param.u64 	%rd845, [_Z14compute_piecesPdS_S_S_S_S_S_S_S_S_S_S_S_S_S_dddiiiiibbS_S_S_S_S_S_S_S_S_S_S__param_7];
	ld.param.u64 	%rd844, [_Z14compute_piecesPdS_S_S_S_S_S_S_S_S_S_S_S_S_S_dddiiiiibbS_S_S_S_S_S_S_S_S_S_S__param_6];
	setp.eq.s16 	%p205, %rs42, 0;
	add.f64 	%fd1228, %fd1958, %fd1958;
	cvta.to.global.u64 	%rd494, %rd844;
	mul.wide.s32 	%rd495, %r1, 8;
	add.s64 	%rd496, %rd494, %rd495;
	st.global.f64 	[%rd496], %fd1228;
	add.s32 	%r284, %r273, %r257;
	mul.wide.s32 	%rd42, %r273, 8;
	add.s64 	%rd43, %rd39, %rd42;
	ld.global.f64 	%fd1229, [%rd43];
	mul.f64 	%fd1230, %fd1229, %fd1229;
	cvta.to.global.u64 	%rd497, %rd845;
	add.s64 	%rd498, %rd497, %rd495;
	st.global.f64 	[%rd498], %fd1230;
	@%p205 bra 	$L__BB0_292;
	setp.lt.s32 	%p206, %r425, 1;
	@%p206 bra 	$L__BB0_292;
	ld.param.u64 	%rd846, [_Z14compute_piecesPdS_S_S_S_S_S_S_S_S_S_S_S_S_S_dddiiiiibbS_S_S_S_S_S_S_S_S_S_S__param_9];
	ld.global.f64 	%fd139, [%rd43];
	mul.lo.s32 	%r285, %r284, %r425;
	mul.lo.s32 	%r286, %r425, %r1;
	mul.lo.s32 	%r287, %r286, %r425;
	cvta.to.global.u64 	%rd44, %rd846;
	mov.b32 	%r1122, 0;
	mov.b16 	%rs89, 0;
	mul.wide.u32 	%rd530, %r425, 8;
	mov.u16 	%rs90, %rs89;
$L__BB0_280:
	mov.u32 	%r288, %r1122;
	add.s32 	%r1122, %r288, 1;
	add.s16 	%rs90, %rs90, 1;
	add.s32 	%r878, %r288, %r285;
	mul.wide.s32 	%rd499, %r878, 8;
	add.s64 	%rd45, %rd10, %rd499;
	ld.global.f64 	%fd140, [%rd45];
	mad.lo.s32 	%r290, %r288, %r425, %r287;
	add.s32 	%r291, %r288, %r287;
	setp.lt.u32 	%p207, %r288, 7;
	mov.b32 	%r1125, 0;
	@%p207 bra 	$L__BB0_283;
	and.b32  	%r1125, %r1122, -8;
	mov.b32 	%r1123, 0;
$L__BB0_282:
	.pragma "nounroll";
	add.s32 	%r880, %r1123, %r285;
	mul.wide.s32 	%rd500, %r880, 8;
	add.s64 	%rd501, %rd10, %rd500;
	ld.global.f64 	%fd1231, [%rd501];
	mul.f64 	%fd1232, %fd140, %fd1231;
	add.s32 	%r881, %r290, %r1123;
	mul.wide.s32 	%rd502, %r881, 8;
	add.s64 	%rd503, %rd8, %rd502;
	st.global.f64 	[%rd503], %fd1232;
	mad.lo.s32 	%r882, %r1123, %r425, %r291;
	mul.wide.s32 	%rd504, %r882, 8;
	add.s64 	%rd505, %rd8, %rd504;
	st.global.f64 	[%rd505], %fd1232;
	ld.global.f64 	%fd1233, [%rd501+8];
	mul.f64 	%fd1234, %fd140, %fd1233;
	st.global.f64 	[%rd503+8], %fd1234;
	mul.wide.u32 	%rd506, %r425, 8;
	add.s64 	%rd507, %rd505, %rd506;
	st.global.f64 	[%rd507], %fd1234;
	ld.global.f64 	%fd1235, [%rd501+16];
	mul.f64 	%fd1236, %fd140, %fd1235;
	st.global.f64 	[%rd503+16], %fd1236;
	add.s64 	%rd508, %rd507, %rd506;
	st.global.f64 	[%rd508], %fd1236;
	ld.global.f64 	%fd1237, [%rd501+24];
	mul.f64 	%fd1238, %fd140, %fd1237;
	st.global.f64 	[%rd503+24], %fd1238;
	add.s64 	%rd509, %rd508, %rd506;
	st.global.f64 	[%rd509], %fd1238;
	ld.global.f64 	%fd1239, [%rd501+32];
	mul.f64 	%fd1240, %fd140, %fd1239;
	st.global.f64 	[%rd503+32], %fd1240;
	add.s64 	%rd510, %rd509, %rd506;
	st.global.f64 	[%rd510], %fd1240;
	ld.global.f64 	%fd1241, [%rd501+40];
	mul.f64 	%fd1242, %fd140, %fd1241;
	st.global.f64 	[%rd503+40], %fd1242;
	add.s64 	%rd511, %rd510, %rd506;
	st.global.f64 	[%rd511], %fd1242;
	ld.global.f64 	%fd1243, [%rd501+48];
	mul.f64 	%fd1244, %fd140, %fd1243;
	st.global.f64 	[%rd503+48], %fd1244;
	add.s64 	%rd512, %rd511, %rd506;
	st.global.f64 	[%rd512], %fd1244;
	ld.global.f64 	%fd1245, [%rd501+56];
	mul.f64 	%fd1246, %fd140, %fd1245;
	st.global.f64 	[%rd503+56], %fd1246;
	add.s64 	%rd513, %rd512, %rd506;
	st.global.f64 	[%rd513], %fd1246;
	add.s32 	%r1123, %r1123, 8;
	setp.ne.s32 	%p208, %r1123, %r1125;
	@%p208 bra 	$L__BB0_282;
$L__BB0_283:
	and.b32  	%r883, %r1122, 7;
	setp.eq.s32 	%p209, %r883, 0;
	@%p209 bra 	$L__BB0_291;
	cvt.u32.u16 	%r884, %rs90;
	and.b32  	%r296, %r884, 7;
	add.s32 	%r885, %r296, -1;
	setp.lt.u32 	%p210, %r885, 3;
	@%p210 bra 	$L__BB0_286;
	add.s32 	%r886, %r1125, %r285;
	mul.wide.s32 	%rd514, %r886, 8;
	add.s64 	%rd515, %rd10, %rd514;
	ld.global.f64 	%fd1247, [%rd515];
	mul.f64 	%fd1248, %fd140, %fd1247;
	add.s32 	%r887, %r290, %r1125;
	mul.wide.s32 	%rd516, %r887, 8;
	add.s64 	%rd517, %rd8, %rd516;
	st.global.f64 	[%rd517], %fd1248;
	mad.lo.s32 	%r888, %r1125, %r425, %r291;
	mul.wide.s32 	%rd518, %r888, 8;
	add.s64 	%rd519, %rd8, %rd518;
	st.global.f64 	[%rd519], %fd1248;
	ld.global.f64 	%fd1249, [%rd515+8];
	mul.f64 	%fd1250, %fd140, %fd1249;
	st.global.f64 	[%rd517+8], %fd1250;
	add.s64 	%rd521, %rd519, %rd530;
	st.global.f64 	[%rd521], %fd1250;
	ld.global.f64 	%fd1251, [%rd515+16];
	mul.f64 	%fd1252, %fd140, %fd1251;
	st.global.f64 	[%rd517+16], %fd1252;
	add.s64 	%rd522, %rd521, %rd530;
	st.global.f64 	[%rd522], %fd1252;
	ld.global.f64 	%fd1253, [%rd515+24];
	mul.f64 	%fd1254, %fd140, %fd1253;
	st.global.f64 	[%rd517+24], %fd1254;
	add.s64 	%rd523, %rd522, %rd530;
	st.global.f64 	[%rd523], %fd1254;
	add.s32 	%r1125, %r1125, 4;
$L__BB0_286:
	and.b32  	%r889, %r296, 3;
	setp.eq.s32 	%p211, %r889, 0;
	@%p211 bra 	$L__BB0_291;
	and.b16  	%rs70, %rs89, 3;
	setp.eq.s16 	%p212, %rs70, 0;
	@%p212 bra 	$L__BB0_289;
	add.s32 	%r890, %r1125, %r285;
	mul.wide.s32 	%rd524, %r890, 8;
	add.s64 	%rd525, %rd10, %rd524;
	ld.global.f64 	%fd1255, [%rd525];
	mul.f64 	%fd1256, %fd140, %fd1255;
	add.s32 	%r891, %r290, %r1125;
	mul.wide.s32 	%rd526, %r891, 8;
	add.s64 	%rd527, %rd8, %rd526;
	st.global.f64 	[%rd527], %fd1256;
	mad.lo.s32 	%r892, %r1125, %r425, %r291;
	mul.wide.s32 	%rd528, %r892, 8;
	add.s64 	%rd529, %rd8, %rd528;
	st.global.f64 	[%rd529], %fd1256;
	ld.global.f64 	%fd1257, [%rd525+8];
	mul.f64 	%fd1258, %fd140, %fd1257;
	st.global.f64 	[%rd527+8], %fd1258;
	add.s64 	%rd531, %rd529, %rd530;
	st.global.f64 	[%rd531], %fd1258;
	add.s32 	%r1125, %r1125, 2;
$L__BB0_289:
	and.b16  	%rs71, %rs89, 1;
	setp.eq.b16 	%p213, %rs71, 1;
	@%p213 bra 	$L__BB0_291;
	add.s32 	%r893, %r1125, %r285;
	mul.wide.s32 	%rd532, %r893, 8;
	add.s64 	%rd533, %rd10, %rd532;
	ld.global.f64 	%fd1259, [%rd533];
	mul.f64 	%fd1260, %fd140, %fd1259;
	add.s32 	%r894, %r290, %r1125;
	mul.wide.s32 	%rd534, %r894, 8;
	add.s64 	%rd535, %rd8, %rd534;
	st.global.f64 	[%rd535], %fd1260;
	mad.lo.s32 	%r895, %r1125, %r425, %r291;
	mul.wide.s32 	%rd536, %r895, 8;
	add.s64 	%rd537, %rd8, %rd536;
	st.global.f64 	[%rd537], %fd1260;
$L__BB0_291:
	ld.global.f64 	%fd1261, [%rd45];
	mul.f64 	%fd1262, %fd139, %fd1261;
	add.s32 	%r896, %r288, %r286;
	mul.wide.s32 	%rd538, %r896, 8;
	add.s64 	%rd539, %rd44, %rd538;
	st.global.f64 	[%rd539], %fd1262;
	setp.ne.s32 	%p214, %r1122, %r425;
	add.s16 	%rs89, %rs89, 1;
	@%p214 bra 	$L__BB0_280;
$L__BB0_292:
	setp.eq.s16 	%p215, %rs43, 0;
	setp.lt.s32 	%p216, %r428, 1;
	or.pred  	%p217, %p215, %p216;
	@%p217 bra 	$L__BB0_353;
	ld.param.u64 	%rd851, [_Z14compute_piecesPdS_S_S_S_S_S_S_S_S_S_S_S_S_S_dddiiiiibbS_S_S_S_S_S_S_S_S_S_S__param_35];
	ld.param.u64 	%rd850, [_Z14compute_piecesPdS_S_S_S_S_S_S_S_S_S_S_S_S_S_dddiiiiibbS_S_S_S_S_S_S_S_S_S_S__param_33];
	cvta.to.global.u64 	%rd540, %rd850;
	mul.wide.s32 	%rd541, %r257, 8;
	add.s64 	%rd46, %rd540, %rd541;
	cvta.to.global.u64 	%rd542, %rd851;
	add.s64 	%rd47, %rd542, %rd541;
	mul.lo.s32 	%r301, %r425, %r1;
	add.s64 	%rd48, %rd47, %rd42;
	mul.lo.s32 	%r302, %r284, %r425;
	mul.lo.s32 	%r303, %r428, %r1;
	and.b32  	%r304, %r426, 7;
	add.s32 	%r305, %r304, -1;
	and.b32  	%r306, %r426, 3;
	add.s32 	%r307, %r425, -1;
	and.b32  	%r308, %r425, 7;
	and.b32  	%r309, %r425, 3;
	add.s32 	%r310, %r309, -1;
	and.b32  	%r311, %r426, 15;
	and.b32  	%r312, %r426, 2147483640;
	and.b32  	%r313, %r426, 1;
	and.b32  	%r314, %r425, 2147483640;
	and.b32  	%r315, %r425, 1;
	and.b32  	%r316, %r426, 2147483632;
	mov.b32 	%r1127, 0;
$L__BB0_294:
	setp.lt.s32 	%p218, %r426, 1;
	@%p218 bra 	$L__BB0_308;
	mov.b32 	%r1136, 0;
$L__BB0_296:
	setp.lt.u32 	%p219, %r273, 7;
	mul.wide.u32 	%rd543, %r1136, 8;
	add.s64 	%rd49, %rd46, %rd543;
	mov.b64 	%rd544, 0;
	st.global.u64 	[%rd49], %rd544;
	mad.lo.s32 	%r341, %r1136, %r426, %r258;
	mov.f64 	%fd1974, 0d0000000000000000;
	mov.b32 	%r1139, 0;
	@%p219 bra 	$L__BB0_299;
	mov.f64 	%fd1974, 0d0000000000000000;
	mov.b32 	%r1137, 0;
$L__BB0_298:
	.pragma "nounroll";
	add.s32 	%r901, %r341, %r1137;
	mad.lo.s32 	%r902, %r901, %r428, %r1127;
	mul.wide.s32 	%rd545, %r902, 8;
	add.s64 	%rd546, %rd15, %rd545;
	ld.global.f64 	%fd1266, [%rd546];
	add.s32 	%r903, %r1137, %r257;
	mul.wide.s32 	%rd547, %r903, 8;
	add.s64 	%rd548, %rd12, %rd547;
	ld.global.f64 	%fd1267, [%rd548];
	fma.rn.f64 	%fd1268, %fd1266, %fd1267, %fd1974;
	mul.wide.u32 	%rd549, %r428, 8;
	add.s64 	%rd550, %rd546, %rd549;
	ld.global.f64 	%fd1269, [%rd550];
	ld.global.f64 	%fd1270, [%rd548+8];
	fma.rn.f64 	%fd1271, %fd1269, %fd1270, %fd1268;
	add.s64 	%rd551, %rd550, %rd549;
	ld.global.f64 	%fd1272, [%rd551];
	ld.global.f64 	%fd1273, [%rd548+16];
	fma.rn.f64 	%fd1274, %fd1272, %fd1273, %fd1271;
	add.s64 	%rd552, %rd551, %rd549;
	ld.global.f64 	%fd1275, [%rd552];
	ld.global.f64 	%fd1276, [%rd548+24];
	fma.rn.f64 	%fd1277, %fd1275, %fd1276, %fd1274;
	add.s64 	%rd553, %rd552, %rd549;
	ld.global.f64 	%fd1278, [%rd553];
	ld.global.f64 	%fd1279, [%rd548+32];
	fma.rn.f64 	%fd1280, %fd1278, %fd1279, %fd1277;
	add.s64 	%rd554, %rd553, %rd549;
	ld.global.f64 	%fd1281, [%rd554];
	ld.global.f64 	%fd1282, [%rd548+40];
	fma.rn.f64 	%fd1283, %fd1281, %fd1282, %fd1280;
	add.s64 	%rd555, %rd554, %rd549;
	ld.global.f64 	%fd1284, [%rd555];
	ld.global.f64 	%fd1285, [%rd548+48];
	fma.rn.f64 	%fd1286, %fd1284, %fd1285, %fd1283;
	add.s64 	%rd556, %rd555, %rd549;
	ld.global.f64 	%fd1287, [%rd556];
	ld.global.f64 	%fd1288, [%rd548+56];
	fma.rn.f64 	%fd1974, %fd1287, %fd1288, %fd1286;
	add.s32 	%r1137, %r1137, 8;
	setp.ne.s32 	%p220, %r1137, %r312;
	mov.u32 	%r1139, %r312;
	@%p220 bra 	$L__BB0_298;
$L__BB0_299:
	setp.eq.s32 	%p221, %r304, 0;
	@%p221 bra 	$L__BB0_307;
	setp.lt.u32 	%p222, %r305, 3;
	@%p222 bra 	$L__BB0_302;
	add.s32 	%r904, %r341, %r1139;
	mad.lo.s32 	%r905, %r904, %r428, %r1127;
	mul.wide.s32 	%rd557, %r905, 8;
	add.s64 	%rd558, %rd15, %rd557;
	ld.global.f64 	%fd1290, [%rd558];
	add.s32 	%r906, %r1139, %r257;
	mul.wide.s32 	%rd559, %r906, 8;
	add.s64 	%rd560, %rd12, %rd559;
	ld.global.f64 	%fd1291, [%rd560];
	fma.rn.f64 	%fd1292, %fd1290, %fd1291, %fd1974;
	mul.wide.u32 	%rd561, %r428, 8;
	add.s64 	%rd562, %rd558, %rd561;
	ld.global.f64 	%fd1293, [%rd562];
	ld.global.f64 	%fd1294, [%rd560+8];
	fma.rn.f64 	%fd1295, %fd1293, %fd1294, %fd1292;
	add.s64 	%rd563, %rd562, %rd561;
	ld.global.f64 	%fd1296, [%rd563];
	ld.global.f64 	%fd1297, [%rd560+16];
	fma.rn.f64 	%fd1298, %fd1296, %fd1297, %fd1295;
	add.s64 	%rd564, %rd563, %rd561;
	ld.global.f64 	%fd1299, [%rd564];
	ld.global.f64 	%fd1300, [%rd560+24];
	fma.rn.f64 	%fd1974, %fd1299, %fd1300, %fd1298;
	add.s32 	%r1139, %r1139, 4;
$L__BB0_302:
	setp.eq.s32 	%p223, %r306, 0;
	@%p223 bra 	$L__BB0_307;
	setp.eq.s32 	%p224, %r306, 1;
	@%p224 bra 	$L__BB0_305;
	add.s32 	%r907, %r341, %r1139;
	mad.lo.s32 	%r908, %r907, %r428, %r1127;
	mul.wide.s32 	%rd565, %r908, 8;
	add.s64 	%rd566, %rd15, %rd565;
	ld.global.f64 	%fd1302, [%rd566];
	add.s32 	%r909, %r1139, %r257;
	mul.wide.s32 	%rd567, %r909, 8;
	add.s64 	%rd568, %rd12, %rd567;
	ld.global.f64 	%fd1303, [%rd568];
	fma.rn.f64 	%fd1304, %fd1302, %fd1303, %fd1974;
	mul.wide.u32 	%rd569, %r428, 8;
	add.s64 	%rd570, %rd566, %rd569;
	ld.global.f64 	%fd1305, [%rd570];
	ld.global.f64 	%fd1306, [%rd568+8];
	fma.rn.f64 	%fd1974, %fd1305, %fd1306, %fd1304;
	add.s32 	%r1139, %r1139, 2;
$L__BB0_305:
	setp.eq.s32 	%p225, %r313, 0;
	@%p225 bra 	$L__BB0_307;
	add.s32 	%r910, %r341, %r1139;
	mad.lo.s32 	%r911, %r910, %r428, %r1127;
	mul.wide.s32 	%rd571, %r911, 8;
	add.s64 	%rd572, %rd15, %rd571;
	ld.global.f64 	%fd1307, [%rd572];
	add.s32 	%r912, %r1139, %r257;
	mul.wide.s32 	%rd573, %r912, 8;
	add.s64 	%rd574, %rd12, %rd573;
	ld.global.f64 	%fd1308, [%rd574];
	fma.rn.f64 	%fd1974, %fd1307, %fd1308, %fd1974;
$L__BB0_307:
	st.global.f64 	[%rd49], %fd1974;
	add.s32 	%r1136, %r1136, 1;
	setp.ne.s32 	%p226, %r1136, %r426;
	@%p226 bra 	$L__BB0_296;
$L__BB0_308:
	setp.lt.s32 	%p227, %r426, 2;
	ld.global.f64 	%fd1309, [%rd46];
	ld.global.f64 	%fd1310, [%rd38];
	div.rn.f64 	%fd1311, %fd1309, %fd1310;
	st.global.f64 	[%rd47], %fd1311;
	@%p227 bra 	$L__BB0_324;
	mov.b32 	%r1146, 1;
	mov.b32 	%r1147, 0;
	mov.b16 	%rs91, 0;
	mov.u16 	%rs92, %rs91;
$L__BB0_310:
	mov.u32 	%r359, %r1147;
	mov.u32 	%r1147, %r1146;
	add.s16 	%rs91, %rs91, 1;
	add.s16 	%rs92, %rs92, 1;
	mad.lo.s32 	%r361, %r1147, %r426, %r258;
	setp.lt.u32 	%p228, %r359, 15;
	mov.f64 	%fd1990, 0d0000000000000000;
	mov.b32 	%r1150, 0;
	@%p228 bra 	$L__BB0_313;
	and.b32  	%r1150, %r1147, 2147483632;
	mov.f64 	%fd1990, 0d0000000000000000;
	mov.b32 	%r1148, 0;
$L__BB0_312:
	.pragma "nounroll";
	add.s32 	%r917, %r361, %r1148;
	mul.wide.s32 	%rd575, %r917, 8;
	add.s64 	%rd576, %rd13, %rd575;
	ld.global.f64 	%fd1315, [%rd576];
	mul.wide.u32 	%rd577, %r1148, 8;
	add.s64 	%rd578, %rd47, %rd577;
	ld.global.f64 	%fd1316, [%rd578];
	fma.rn.f64 	%fd1317, %fd1315, %fd1316, %fd1990;
	ld.global.f64 	%fd1318, [%rd576+8];
	ld.global.f64 	%fd1319, [%rd578+8];
	fma.rn.f64 	%fd1320, %fd1318, %fd1319, %fd1317;
	ld.global.f64 	%fd1321, [%rd576+16];
	ld.global.f64 	%fd1322, [%rd578+16];
	fma.rn.f64 	%fd1323, %fd1321, %fd1322, %fd1320;
	ld.global.f64 	%fd1324, [%rd576+24];
	ld.global.f64 	%fd1325, [%rd578+24];
	fma.rn.f64 	%fd1326, %fd1324, %fd1325, %fd1323;
	ld.global.f64 	%fd1327, [%rd576+32];
	ld.global.f64 	%fd1328, [%rd578+32];
	fma.rn.f64 	%fd1329, %fd1327, %fd1328, %fd1326;
	ld.global.f64 	%fd1330, [%rd576+40];
	ld.global.f64 	%fd1331, [%rd578+40];
	fma.rn.f64 	%fd1332, %fd1330, %fd1331, %fd1329;
	ld.global.f64 	%fd1333, [%rd576+48];
	ld.global.f64 	%fd1334, [%rd578+48];
	fma.rn.f64 	%fd1335, %fd1333, %fd1334, %fd1332;
	ld.global.f64 	%fd1336, [%rd576+56];
	ld.global.f64 	%fd1337, [%rd578+56];
	fma.rn.f64 	%fd1338, %fd1336, %fd1337, %fd1335;
	ld.global.f64 	%fd1339, [%rd576+64];
	ld.global.f64 	%fd1340, [%rd578+64];
	fma.rn.f64 	%fd1341, %fd1339, %fd1340, %fd1338;
	ld.global.f64 	%fd1342, [%rd576+72];
	ld.global.f64 	%fd1343, [%rd578+72];
	fma.rn.f64 	%fd1344, %fd1342, %fd1343, %fd1341;
	ld.global.f64 	%fd1345, [%rd576+80];
	ld.global.f64 	%fd1346, [%rd578+80];
	fma.rn.f64 	%fd1347, %fd1345, %fd1346, %fd1344;
	ld.global.f64 	%fd1348, [%rd576+88];
	ld.global.f64 	%fd1349, [%rd578+88];
	fma.rn.f64 	%fd1350, %fd1348, %fd1349, %fd1347;
	ld.global.f64 	%fd1351, [%rd576+96];
	ld.global.f64 	%fd1352, [%rd578+96];
	fma.rn.f64 	%fd1353, %fd1351, %fd1352, %fd1350;
	ld.global.f64 	%fd1354, [%rd576+104];
	ld.global.f64 	%fd1355, [%rd578+104];
	fma.rn.f64 	%fd1356, %fd1354, %fd1355, %fd1353;
	ld.global.f64 	%fd1357, [%rd576+112];
	ld.global.f64 	%fd1358, [%rd578+112];
	fma.rn.f64 	%fd1359, %fd1357, %fd1358, %fd1356;
	ld.global.f64 	%fd1360, [%rd576+120];
	ld.global.f64 	%fd1361, [%rd578+120];
	fma.rn.f64 	%fd1990, %fd1360, %fd1361, %fd1359;
	add.s32 	%r1148, %r1148, 16;
	setp.ne.s32 	%p229, %r1148, %r1150;
	@%p229 bra 	$L__BB0_312;
$L__BB0_313:
	and.b32  	%r918, %r1147, 15;
	setp.eq.s32 	%p230, %r918, 0;
	@%p230 bra 	$L__BB0_323;
	cvt.u32.u16 	%r919, %rs92;
	and.b32  	%r366, %r919, 15;
	add.s32 	%r920, %r366, -1;
	setp.lt.u32 	%p231, %r920, 7;
	@%p231 bra 	$L__BB0_316;
	add.s32 	%r921, %r361, %r1150;
	mul.wide.s32 	%rd579, %r921, 8;
	add.s64 	%rd580, %rd13, %rd579;
	ld.global.f64 	%fd1363, [%rd580];
	mul.wide.u32 	%rd581, %r1150, 8;
	add.s64 	%rd582, %rd47, %rd581;
	ld.global.f64 	%fd1364, [%rd582];
	fma.rn.f64 	%fd1365, %fd1363, %fd1364, %fd1990;
	ld.global.f64 	%fd1366, [%rd580+8];
	ld.global.f64 	%fd1367, [%rd582+8];
	fma.rn.f64 	%fd1368, %fd1366, %fd1367, %fd1365;
	ld.global.f64 	%fd1369, [%rd580+16];
	ld.global.f64 	%fd1370, [%rd582+16];
	fma.rn.f64 	%fd1371, %fd1369, %fd1370, %fd1368;
	ld.global.f64 	%fd1372, [%rd580+24];
	ld.global.f64 	%fd1373, [%rd582+24];
	fma.rn.f64 	%fd1374, %fd1372, %fd1373, %fd1371;
	ld.global.f64 	%fd1375, [%rd580+32];
	ld.global.f64 	%fd1376, [%rd582+32];
	fma.rn.f64 	%fd1377, %fd1375, %fd1376, %fd1374;
	ld.global.f64 	%fd1378, [%rd580+40];
	ld.global.f64 	%fd1379, [%rd582+40];
	fma.rn.f64 	%fd1380, %fd1378, %fd1379, %fd1377;
	ld.global.f64 	%fd1381, [%rd580+48];
	ld.global.f64 	%fd1382, [%rd582+48];
	fma.rn.f64 	%fd1383, %fd1381, %fd1382, %fd1380;
	ld.global.f64 	%fd1384, [%rd580+56];
	ld.global.f64 	%fd1385, [%rd582+56];
	fma.rn.f64 	%fd1990, %fd1384, %fd1385, %fd1383;
	add.s32 	%r1150, %r1150, 8;
$L__BB0_316:
	and.b32  	%r922, %r366, 7;
	setp.eq.s32 	%p232, %r922, 0;
	@%p232 bra 	$L__BB0_323;
	cvt.u32.u16 	%r923, %rs91;
	and.b32  	%r924, %r923, 7;
	and.b32  	%r369, %r923, 3;
	add.s32 	%r925, %r924, -1;
	setp.lt.u32 	%p233, %r925, 3;
	@%p233 bra 	$L__BB0_319;
	add.s32 	%r926, %r361, %r1150;
	mul.wide.s32 	%rd583, %r926, 8;
	add.s64 	%rd584, %rd13, %rd583;
	ld.global.f64 	%fd1387, [%rd584];
	mul.wide.u32 	%rd585, %r1150, 8;
	add.s64 	%rd586, %rd47, %rd585;
	ld.global.f64 	%fd1388, [%rd586];
	fma.rn.f64 	%fd1389, %fd1387, %fd1388, %fd1990;
	ld.global.f64 	%fd1390, [%rd584+8];
	ld.global.f64 	%fd1391, [%rd586+8];
	fma.rn.f64 	%fd1392, %fd1390, %fd1391, %fd1389;
	ld.global.f64 	%fd1393, [%rd584+16];
	ld.global.f64 	%fd1394, [%rd586+16];
	fma.rn.f64 	%fd1395, %fd1393, %fd1394, %fd1392;
	ld.global.f64 	%fd1396, [%rd584+24];
	ld.global.f64 	%fd1397, [%rd586+24];
	fma.rn.f64 	%fd1990, %fd1396, %fd1397, %fd1395;
	add.s32 	%r1150, %r1150, 4;
$L__BB0_319:
	setp.eq.s32 	%p234, %r369, 0;
	@%p234 bra 	$L__BB0_323;
	add.s32 	%r927, %r361, %r1150;
	mul.wide.s32 	%rd587, %r927, 8;
	add.s64 	%rd51, %rd13, %rd587;
	ld.global.f64 	%fd1398, [%rd51];
	mul.wide.u32 	%rd588, %r1150, 8;
	add.s64 	%rd52, %rd47, %rd588;
	ld.global.f64 	%fd1399, [%rd52];
	fma.rn.f64 	%fd1990, %fd1398, %fd1399, %fd1990;
	setp.eq.s32 	%p235, %r369, 1;
	@%p235 bra 	$L__BB0_323;
	ld.global.f64 	%fd1400, [%rd51+8];
	ld.global.f64 	%fd1401, [%rd52+8];
	fma.rn.f64 	%fd1990, %fd1400, %fd1401, %fd1990;
	setp.eq.s32 	%p236, %r369, 2;
	@%p236 bra 	$L__BB0_323;
	ld.global.f64 	%fd1402, [%rd51+16];
	ld.global.f64 	%fd1403, [%rd52+16];
	fma.rn.f64 	%fd1990, %fd1402, %fd1403, %fd1990;
$L__BB0_323:
	mul.wide.u32 	%rd589, %r1147, 8;
	add.s64 	%rd590, %rd46, %rd589;
	ld.global.f64 	%fd1404, [%rd590];
	sub.f64 	%fd1405, %fd1404, %fd1990;
	add.s32 	%r928, %r361, %r1147;
	mul.wide.s32 	%rd591, %r928, 8;
	add.s64 	%rd592, %rd13, %rd591;
	ld.global.f64 	%fd1406, [%rd592];
	div.rn.f64 	%fd1407, %fd1405, %fd1406;
	add.s64 	%rd593, %rd47, %rd589;
	st.global.f64 	[%rd593], %fd1407;
	add.s32 	%r1146, %r1147, 1;
	setp.eq.s32 	%p237, %r1146, %r426;
	@%p237 bra 	$L__BB0_324;
	bra.uni 	$L__BB0_310;
$L__BB0_324:
	setp.lt.s32 	%p238, %r425, 1;
	@%p238 bra 	$L__BB0_380;
	@%p218 bra 	$L__BB0_369;
	mov.b32 	%r1141, 0;
$L__BB0_327:
	setp.lt.u32 	%p247, %r273, 7;
	add.s32 	%r938, %r1141, %r301;
	mul.wide.s32 	%rd606, %r938, 8;
	add.s64 	%rd50, %rd5, %rd606;
	mov.b64 	%rd607, 0;
	st.global.u64 	[%rd50], %rd607;
	mov.f64 	%fd1982, 0d0000000000000000;
	mov.b32 	%r1144, 0;
	@%p247 bra 	$L__BB0_330;
	mov.f64 	%fd1982, 0d0000000000000000;
	mov.b32 	%r1142, 0;
$L__BB0_329:
	.pragma "nounroll";
	add.s32 	%r940, %r1142, %r257;
	mad.lo.s32 	%r941, %r940, %r425, %r1141;
	mul.wide.s32 	%rd608, %r941, 8;
	add.s64 	%rd609, %rd10, %rd608;
	ld.global.f64 	%fd1411, [%rd609];
	mul.wide.u32 	%rd610, %r1142, 8;
	add.s64 	%rd611, %rd47, %rd610;
	ld.global.f64 	%fd1412, [%rd611];
	fma.rn.f64 	%fd1413, %fd1411, %fd1412, %fd1982;
	mul.wide.u32 	%rd612, %r425, 8;
	add.s64 	%rd613, %rd609, %rd612;
	ld.global.f64 	%fd1414, [%rd613];
	ld.global.f64 	%fd1415, [%rd611+8];
	fma.rn.f64 	%fd1416, %fd1414, %fd1415, %fd1413;
	add.s64 	%rd614, %rd613, %rd612;
	ld.global.f64 	%fd1417, [%rd614];
	ld.global.f64 	%fd1418, [%rd611+16];
	fma.rn.f64 	%fd1419, %fd1417, %fd1418, %fd1416;
	add.s64 	%rd615, %rd614, %rd612;
	ld.global.f64 	%fd1420, [%rd615];
	ld.global.f64 	%fd1421, [%rd611+24];
	fma.rn.f64 	%fd1422, %fd1420, %fd1421, %fd1419;
	add.s64 	%rd616, %rd615, %rd612;
	ld.global.f64 	%fd1423, [%rd616];
	ld.global.f64 	%fd1424, [%rd611+32];
	fma.rn.f64 	%fd1425, %fd1423, %fd1424, %fd1422;
	add.s64 	%rd617, %rd616, %rd612;
	ld.global.f64 	%fd1426, [%rd617];
	ld.global.f64 	%fd1427, [%rd611+40];
	fma.rn.f64 	%fd1428, %fd1426, %fd1427, %fd1425;
	add.s64 	%rd618, %rd617, %rd612;
	ld.global.f64 	%fd1429, [%rd618];
	ld.global.f64 	%fd1430, [%rd611+48];
	fma.rn.f64 	%fd1431, %fd1429, %fd1430, %fd1428;
	add.s64 	%rd619, %rd618, %rd612;
	ld.global.f64 	%fd1432, [%rd619];
	ld.global.f64 	%fd1433, [%rd611+56];
	fma.rn.f64 	%fd1982, %fd1432, %fd1433, %fd1431;
	add.s32 	%r1142, %r1142, 8;
	setp.ne.s32 	%p248, %r1142, %r312;
	mov.u32 	%r1144, %r312;
	@%p248 bra 	$L__BB0_329;
$L__BB0_330:
	setp.eq.s32 	%p249, %r304, 0;
	@%p249 bra 	$L__BB0_338;
	setp.lt.u32 	%p250, %r305, 3;
	@%p250 bra 	$L__BB0_333;
	add.s32 	%r942, %r1144, %r257;
	mad.lo.s32 	%r943, %r942, %r425, %r1141;
	mul.wide.s32 	%rd620, %r943, 8;
	add.s64 	%rd621, %rd10, %rd620;
	ld.global.f64 	%fd1435, [%rd621];
	mul.wide.u32 	%rd622, %r1144, 8;
	add.s64 	%rd623, %rd47, %rd622;
	ld.global.f64 	%fd1436, [%rd623];
	fma.rn.f64 	%fd1437, %fd1435, %fd1436, %fd1982;
	mul.wide.u32 	%rd624, %r425, 8;
	add.s64 	%rd625, %rd621, %rd624;
	ld.global.f64 	%fd1438, [%rd625];
	ld.global.f64 	%fd1439, [%rd623+8];
	fma.rn.f64 	%fd1440, %fd1438, %fd1439, %fd1437;
	add.s64 	%rd626, %rd625, %rd624;
	ld.global.f64 	%fd1441, [%rd626];
	ld.global.f64 	%fd1442, [%rd623+16];
	fma.rn.f64 	%fd1443, %fd1441, %fd1442, %fd1440;
	add.s64 	%rd627, %rd626, %rd624;
	ld.global.f64 	%fd1444, [%rd627];
	ld.global.f64 	%fd1445, [%rd623+24];
	fma.rn.f64 	%fd1982, %fd1444, %fd1445, %fd1443;
	add.s32 	%r1144, %r1144, 4;
$L__BB0_333:
	setp.eq.s32 	%p251, %r306, 0;
	@%p251 bra 	$L__BB0_338;
	setp.eq.s32 	%p252, %r306, 1;
	@%p252 bra 	$L__BB0_336;
	add.s32 	%r944, %r1144, %r257;
	mad.lo.s32 	%r945, %r944, %r425, %r1141;
	mul.wide.s32 	%rd628, %r945, 8;
	add.s64 	%rd629, %rd10, %rd628;
	ld.global.f64 	%fd1447, [%rd629];
	mul.wide.u32 	%rd630, %r1144, 8;
	add.s64 	%rd631, %rd47, %rd630;
	ld.global.f64 	%fd1448, [%rd631];
	fma.rn.f64 	%fd1449, %fd1447, %fd1448, %fd1982;
	mul.wide.u32 	%rd632, %r425, 8;
	add.s64 	%rd633, %rd629, %rd632;
	ld.global.f64 	%fd1450, [%rd633];
	ld.global.f64 	%fd1451, [%rd631+8];
	fma.rn.f64 	%fd1982, %fd1450, %fd1451, %fd1449;
	add.s32 	%r1144, %r1144, 2;
$L__BB0_336:
	setp.eq.s32 	%p253, %r313, 0;
	@%p253 bra 	$L__BB0_338;
	add.s32 	%r946, %r1144, %r257;
	mad.lo.s32 	%r947, %r946, %r425, %r1141;
	mul.wide.s32 	%rd634, %r947, 8;
	add.s64 	%rd635, %rd10, %rd634;
	ld.global.f64 	%fd1452, [%rd635];
	mul.wide.u32 	%rd636, %r1144, 8;
	add.s64 	%rd637, %rd47, %rd636;
	ld.global.f64 	%fd1453, [%rd637];
	fma.rn.f64 	%fd1982, %fd1452, %fd1453, %fd1982;
$L__BB0_338:
	st.global.f64 	[%rd50], %fd1982;
	add.s32 	%r1141, %r1141, 1;
	setp.eq.s32 	%p254, %r1141, %r425;
	@%p254 bra 	$L__BB0_380;
	bra.uni 	$L__BB0_327;
$L__BB0_339:
	setp.gt.s32 	%p293, %r426, 0;
	mul.lo.s32 	%r318, %r428, %r257;
	mad.lo.s32 	%r319, %r428, %r273, %r318;
	@%p293 bra 	$L__BB0_354;
	mov.b32 	%r1173, 0;
	mov.b16 	%rs93, 0;
	mov.u16 	%rs94, %rs93;
$L__BB0_341:
	mov.u32 	%r413, %r1173;
	add.s32 	%r1173, %r413, 1;
	add.s16 	%rs94, %rs94, 1;
	add.s32 	%r1001, %r413, %r319;
	mul.wide.s32 	%rd777, %r1001, 8;
	add.s64 	%rd778, %rd7, %rd777;
	ld.global.f64 	%fd211, [%rd778];
	add.s32 	%r1002, %r413, %r303;
	mul.lo.s32 	%r415, %r1002, %r428;
	setp.lt.u32 	%p294, %r413, 7;
	mov.b32 	%r1176, 0;
	@%p294 bra 	$L__BB0_344;
	and.b32  	%r1176, %r1173, -8;
	mov.b32 	%r1174, 0;
$L__BB0_343:
	.pragma "nounroll";
	add.s32 	%r1004, %r1174, %r319;
	mul.wide.s32 	%rd779, %r1004, 8;
	add.s64 	%rd780, %rd7, %rd779;
	ld.global.f64 	%fd1777, [%rd780];
	mul.f64 	%fd1778, %fd1777, 0d3FE0000000000000;
	mul.f64 	%fd1779, %fd211, %fd1778;
	mov.f64 	%fd1780, 0d0000000000000000;
	sub.f64 	%fd1781, %fd1780, %fd1779;
	add.s32 	%r1005, %r1174, %r415;
	mul.wide.s32 	%rd781, %r1005, 8;
	add.s64 	%rd782, %rd6, %rd781;
	st.global.f64 	[%rd782], %fd1781;
	ld.global.f64 	%fd1782, [%rd780+8];
	mul.f64 	%fd1783, %fd1782, 0d3FE0000000000000;
	mul.f64 	%fd1784, %fd211, %fd1783;
	sub.f64 	%fd1785, %fd1780, %fd1784;
	st.global.f64 	[%rd782+8], %fd1785;
	ld.global.f64 	%fd1786, [%rd780+16];
	mul.f64 	%fd1787, %fd1786, 0d3FE0000000000000;
	mul.f64 	%fd1788, %fd211, %fd1787;
	sub.f64 	%fd1789, %fd1780, %fd1788;
	st.global.f64 	[%rd782+16], %fd1789;
	ld.global.f64 	%fd1790, [%rd780+24];
	mul.f64 	%fd1791, %fd1790, 0d3FE0000000000000;
	mul.f64 	%fd1792, %fd211, %fd1791;
	sub.f64 	%fd1793, %fd1780, %fd1792;
	st.global.f64 	[%rd782+24], %fd1793;
	ld.global.f64 	%fd1794, [%rd780+32];
	mul.f64 	%fd1795, %fd1794, 0d3FE0000000000000;
	mul.f64 	%fd1796, %fd211, %fd1795;
	sub.f64 	%fd1797, %fd1780, %fd1796;
	st.global.f64 	[%rd782+32], %fd1797;
	ld.global.f64 	%fd1798, [%rd780+40];
	mul.f64 	%fd1799, %fd1798, 0d3FE0000000000000;
	mul.f64 	%fd1800, %fd211, %fd1799;
	sub.f64 	%fd1801, %fd1780, %fd1800;
	st.global.f64 	[%rd782+40], %fd1801;
	ld.global.f64 	%fd1802, [%rd780+48];
	mul.f64 	%fd1803, %fd1802, 0d3FE0000000000000;
	mul.f64 	%fd1804, %fd211, %fd1803;
	sub.f64 	%fd1805, %fd1780, %fd1804;
	st.global.f64 	[%rd782+48], %fd1805;
	ld.global.f64 	%fd1806, [%rd780+56];
	mul.f64 	%fd1807, %fd1806, 0d3FE0000000000000;
	mul.f64 	%fd1808, %fd211, %fd1807;
	sub.f64 	%fd1809, %fd1780, %fd1808;
	st.global.f64 	[%rd782+56], %fd1809;
	add.s32 	%r1174, %r1174, 8;
	setp.ne.s32 	%p295, %r1174, %r1176;
	@%p295 bra 	$L__BB0_343;
$L__BB0_344:
	and.b32  	%r1006, %r1173, 7;
	setp.eq.s32 	%p296, %r1006, 0;
	@%p296 bra 	$L__BB0_352;
	cvt.u32.u16 	%r1007, %rs94;
	and.b32  	%r420, %r1007, 7;
	add.s32 	%r1008, %r420, -1;
	setp.lt.u32 	%p297, %r1008, 3;
	@%p297 bra 	$L__BB0_347;
	add.s32 	%r1009, %r1176, %r319;
	mul.wide.s32 	%rd783, %r1009, 8;
	add.s64 	%rd784, %rd7, %rd783;
	ld.global.f64 	%fd1810, [%rd784];
	mul.f64 	%fd1811, %fd1810, 0d3FE0000000000000;
	mul.f64 	%fd1812, %fd211, %fd1811;
	mov.f64 	%fd1813, 0d0000000000000000;
	sub.f64 	%fd1814, %fd1813, %fd1812;
	add.s32 	%r1010, %r1176, %r415;
	mul.wide.s32 	%rd785, %r1010, 8;
	add.s64 	%rd786, %rd6, %rd785;
	st.global.f64 	[%rd786], %fd1814;
	ld.global.f64 	%fd1815, [%rd784+8];
	mul.f64 	%fd1816, %fd1815, 0d3FE0000000000000;
	mul.f64 	%fd1817, %fd211, %fd1816;
	sub.f64 	%fd1818, %fd1813, %fd1817;
	st.global.f64 	[%rd786+8], %fd1818;
	ld.global.f64 	%fd1819, [%rd784+16];
	mul.f64 	%fd1820, %fd1819, 0d3FE0000000000000;
	mul.f64 	%fd1821, %fd211, %fd1820;
	sub.f64 	%fd1822, %fd1813, %fd1821;
	st.global.f64 	[%rd786+16], %fd1822;
	ld.global.f64 	%fd1823, [%rd784+24];
	mul.f64 	%fd1824, %fd1823, 0d3FE0000000000000;
	mul.f64 	%fd1825, %fd211, %fd1824;
	sub.f64 	%fd1826, %fd1813, %fd1825;
	st.global.f64 	[%rd786+24], %fd1826;
	add.s32 	%r1176, %r1176, 4;
$L__BB0_347:
	and.b32  	%r1011, %r420, 3;
	setp.eq.s32 	%p298, %r1011, 0;
	@%p298 bra 	$L__BB0_352;
	and.b16  	%rs76, %rs93, 3;
	setp.eq.s16 	%p299, %rs76, 0;
	@%p299 bra 	$L__BB0_350;
	add.s32 	%r1012, %r1176, %r319;
	mul.wide.s32 	%rd787, %r1012, 8;
	add.s64 	%rd788, %rd7, %rd787;
	ld.global.f64 	%fd1827, [%rd788];
	mul.f64 	%fd1828, %fd1827, 0d3FE0000000000000;
	mul.f64 	%fd1829, %fd211, %fd1828;
	mov.f64 	%fd1830, 0d0000000000000000;
	sub.f64 	%fd1831, %fd1830, %fd1829;
	add.s32 	%r1013, %r1176, %r415;
	mul.wide.s32 	%rd789, %r1013, 8;
	add.s64 	%rd790, %rd6, %rd789;
	st.global.f64 	[%rd790], %fd1831;
	ld.global.f64 	%fd1832, [%rd788+8];
	mul.f64 	%fd1833, %fd1832, 0d3FE0000000000000;
	mul.f64 	%fd1834, %fd211, %fd1833;
	sub.f64 	%fd1835, %fd1830, %fd1834;
	st.global.f64 	[%rd790+8], %fd1835;
	add.s32 	%r1176, %r1176, 2;
$L__BB0_350:
	and.b16  	%rs77, %rs93, 1;
	setp.eq.b16 	%p300, %rs77, 1;
	@%p300 bra 	$L__BB0_352;
	add.s32 	%r1014, %r1176, %r319;
	mul.wide.s32 	%rd791, %r1014, 8;
	add.s64 	%rd792, %rd7, %rd791;
	ld.global.f64 	%fd1836, [%rd792];
	mul.f64 	%fd1837, %fd1836, 0dBFE0000000000000;
	fma.rn.f64 	%fd1838, %fd211, %fd1837, 0d0000000000000000;
	add.s32 	%r1015, %r1176, %r415;
	mul.wide.s32 	%rd793, %r1015, 8;
	add.s64 	%rd794, %rd6, %rd793;
	st.global.f64 	[%rd794], %fd1838;
$L__BB0_352:
	setp.ne.s32 	%p301, %r1173, %r428;
	add.s16 	%rs93, %rs93, 1;
	@%p301 bra 	$L__BB0_341;
$L__BB0_353:
	ret;
$L__BB0_354:
	and.b32  	%r1017, %r426, 2147483640;
	neg.s32 	%r320, %r1017;
	shl.b32 	%r321, %r426, 3;
	mov.b32 	%r1128, 0;
	mul.wide.u32 	%rd831, %r426, 8;
$L__BB0_355:
	add.s32 	%r1019, %r1128, %r319;
	mul.wide.s32 	%rd795, %r1019, 8;
	add.s64 	%rd796, %rd7, %rd795;
	ld.global.f64 	%fd141, [%rd796];
	add.s32 	%r1020, %r1128, %r303;
	mul.lo.s32 	%r323, %r1020, %r428;
	add.s32 	%r324, %r318, %r1128;
	mov.b32 	%r1129, 0;
$L__BB0_356:
	mov.u32 	%r325, %r1129;
	setp.lt.u32 	%p302, %r273, 7;
	mov.f64 	%fd1966, 0d0000000000000000;
	mov.b32 	%r1134, 0;
	@%p302 bra 	$L__BB0_359;
	add.s32 	%r1131, %r318, %r325;
	mov.f64 	%fd1966, 0d0000000000000000;
	mov.u32 	%r1130, %r324;
	mov.u32 	%r1132, %r320;
$L__BB0_358:
	.pragma "nounroll";
	mul.wide.s32 	%rd797, %r1130, 8;
	add.s64 	%rd798, %rd7, %rd797;
	ld.global.f64 	%fd1842, [%rd798];
	mul.wide.s32 	%rd799, %r1131, 8;
	add.s64 	%rd800, %rd7, %rd799;
	ld.global.f64 	%fd1843, [%rd800];
	fma.rn.f64 	%fd1844, %fd1842, %fd1843, %fd1966;
	add.s64 	%rd802, %rd798, %rd831;
	ld.global.f64 	%fd1845, [%rd802];
	add.s64 	%rd803, %rd800, %rd831;
	ld.global.f64 	%fd1846, [%rd803];
	fma.rn.f64 	%fd1847, %fd1845, %fd1846, %fd1844;
	add.s64 	%rd804, %rd802, %rd831;
	ld.global.f64 	%fd1848, [%rd804];
	add.s64 	%rd805, %rd803, %rd831;
	ld.global.f64 	%fd1849, [%rd805];
	fma.rn.f64 	%fd1850, %fd1848, %fd1849, %fd1847;
	add.s64 	%rd806, %rd804, %rd831;
	ld.global.f64 	%fd1851, [%rd806];
	add.s64 	%rd807, %rd805, %rd831;
	ld.global.f64 	%fd1852, [%rd807];
	fma.rn.f64 	%fd1853, %fd1851, %fd1852, %fd1850;
	add.s64 	%rd808, %rd806, %rd831;
	ld.global.f64 	%fd1854, [%rd808];
	add.s64 	%rd809, %rd807, %rd831;
	ld.global.f64 	%fd1855, [%rd809];
	fma.rn.f64 	%fd1856, %fd1854, %fd1855, %fd1853;
	add.s64 	%rd810, %rd808, %rd831;
	ld.global.f64 	%fd1857, [%rd810];
	add.s64 	%rd811, %rd809, %rd831;
	ld.global.f64 	%fd1858, [%rd811];
	fma.rn.f64 	%fd1859, %fd1857, %fd1858, %fd1856;
	add.s64 	%rd812, %rd810, %rd831;
	ld.global.f64 	%fd1860, [%rd812];
	add.s64 	%rd813, %rd811, %rd831;
	ld.global.f64 	%fd1861, [%rd813];
	fma.rn.f64 	%fd1862, %fd1860, %fd1861, %fd1859;
	add.s64 	%rd814, %rd812, %rd831;
	ld.global.f64 	%fd1863, [%rd814];
	add.s64 	%rd815, %rd813, %rd831;
	ld.global.f64 	%fd1864, [%rd815];
	fma.rn.f64 	%fd1966, %fd1863, %fd1864, %fd1862;
	add.s32 	%r1132, %r1132, 8;
	add.s32 	%r1131, %r1131, %r321;
	add.s32 	%r1130, %r1130, %r321;
	setp.ne.s32 	%p303, %r1132, 0;
	mov.u32 	%r1134, %r312;
	@%p303 bra 	$L__BB0_358;
$L__BB0_359:
	setp.eq.s32 	%p304, %r304, 0;
	@%p304 bra 	$L__BB0_367;
	setp.lt.u32 	%p305, %r305, 3;
	@%p305 bra 	$L__BB0_362;
	mad.lo.s32 	%r1022, %r1134, %r426, %r318;
	add.s32 	%r1023, %r1022, %r1128;
	mul.wide.s32 	%rd816, %r1023, 8;
	add.s64 	%rd817, %rd7, %rd816;
	ld.global.f64 	%fd1866, [%rd817];
	add.s32 	%r1024, %r1022, %r325;
	mul.wide.s32 	%rd818, %r1024, 8;
	add.s64 	%rd819, %rd7, %rd818;
	ld.global.f64 	%fd1867, [%rd819];
	fma.rn.f64 	%fd1868, %fd1866, %fd1867, %fd1966;
	add.s64 	%rd821, %rd817, %rd831;
	ld.global.f64 	%fd1869, [%rd821];
	add.s64 	%rd822, %rd819, %rd831;
	ld.global.f64 	%fd1870, [%rd822];
	fma.rn.f64 	%fd1871, %fd1869, %fd1870, %fd1868;
	add.s64 	%rd823, %rd821, %rd831;
	ld.global.f64 	%fd1872, [%rd823];
	add.s64 	%rd824, %rd822, %rd831;
	ld.global.f64 	%fd1873, [%rd824];
	fma.rn.f64 	%fd1874, %fd1872, %fd1873, %fd1871;
	add.s64 	%rd825, %rd823, %rd831;
	ld.global.f64 	%fd1875, [%rd825];
	add.s64 	%rd826, %rd824, %rd831;
	ld.global.f64 	%fd1876, [%rd826];
	fma.rn.f64 	%fd1966, %fd1875, %fd1876, %fd1874;
	add.s32 	%r1134, %r1134, 4;
$L__BB0_362:
	setp.eq.s32 	%p306, %r306, 0;
	@%p306 bra 	$L__BB0_367;
	setp.eq.s32 	%p307, %r306, 1;
	@%p307 bra 	$L__BB0_365;
	mad.lo.s32 	%r1025, %r1134, %r426, %r318;
	add.s32 	%r1026, %r1025, %r1128;
	mul.wide.s32 	%rd827, %r1026, 8;
	add.s64 	%rd828, %rd7, %rd827;
	ld.global.f64 	%fd1878, [%rd828];
	add.s32 	%r1027, %r1025, %r325;
	mul.wide.s32 	%rd829, %r1027, 8;
	add.s64 	%rd830, %rd7, %rd829;
	ld.global.f64 	%fd1879, [%rd830];
	fma.rn.f64 	%fd1880, %fd1878, %fd1879, %fd1966;
	add.s64 	%rd832, %rd828, %rd831;
	ld.global.f64 	%fd1881, [%rd832];
	add.s64 	%rd833, %rd830, %rd831;
	ld.global.f64 	%fd1882, [%rd833];
	fma.rn.f64 	%fd1966, %fd1881, %fd1882, %fd1880;
	add.s32 	%r1134, %r1134, 2;
$L__BB0_365:
	setp.eq.s32 	%p308, %r313, 0;
	@%p308 bra 	$L__BB0_367;
	mad.lo.s32 	%r1028, %r1134, %r426, %r318;
	add.s32 	%r1029, %r1028, %r1128;
	mul.wide.s32 	%rd834, %r1029, 8;
	add.s64 	%rd835, %rd7, %rd834;
	ld.global.f64 	%fd1883, [%rd835];
	add.s32 	%r1030, %r1028, %r325;
	mul.wide.s32 	%rd836, %r1030, 8;
	add.s64 	%rd837, %rd7, %rd836;
	ld.global.f64 	%fd1884, [%rd837];
	fma.rn.f64 	%fd1966, %fd1883, %fd1884, %fd1966;
$L__BB0_367:
	add.s32 	%r1031, %r325, %r319;
	mul.wide.s32 	%rd838, %r1031, 8;
	add.s64 	%rd839, %rd7, %rd838;
	ld.global.f64 	%fd1885, [%rd839];
	mul.f64 	%fd1886, %fd1885, 0dBFE0000000000000;
	fma.rn.f64 	%fd1887, %fd141, %fd1886, %fd1966;
	add.s32 	%r1032, %r325, %r323;
	mul.wide.s32 	%rd840, %r1032, 8;
	add.s64 	%rd841, %rd6, %rd840;
	st.global.f64 	[%rd841], %fd1887;
	add.s32 	%r1129, %r325, 1;
	setp.ne.s32 	%p309, %r325, %r1128;
	@%p309 bra 	$L__BB0_356;
	add.s32 	%r1128, %r1128, 1;
	setp.eq.s32 	%p310, %r1128, %r428;
	@%p310 bra 	$L__BB0_353;
	bra.uni 	$L__BB0_355;
$L__BB0_369:
	setp.lt.u32 	%p240, %r307, 7;
	mov.b32 	%r1153, 0;
	@%p240 bra 	$L__BB0_372;
	mov.b32 	%r1155, 0;
$L__BB0_371:
	.pragma "nounroll";
	add.s32 	%r931, %r1155, %r301;
	mul.wide.s32 	%rd594, %r931, 8;
	add.s64 	%rd595, %rd5, %rd594;
	mov.b64 	%rd596, 0;
	st.global.u64 	[%rd595], %rd596;
	st.global.u64 	[%rd595+8], %rd596;
	st.global.u64 	[%rd595+16], %rd596;
	st.global.u64 	[%rd595+24], %rd596;
	st.global.u64 	[%rd595+32], %rd596;
	st.global.u64 	[%rd595+40], %rd596;
	st.global.u64 	[%rd595+48], %rd596;
	st.global.u64 	[%rd595+56], %rd596;
	add.s32 	%r1155, %r1155, 8;
	setp.eq.s32 	%p241, %r1155, %r314;
	mov.u32 	%r1153, %r314;
	@%p241 bra 	$L__BB0_372;
	bra.uni 	$L__BB0_371;
$L__BB0_372:
	setp.eq.s32 	%p242, %r308, 0;
	@%p242 bra 	$L__BB0_380;
	add.s32 	%r932, %r308, -1;
	setp.lt.u32 	%p243, %r932, 3;
	@%p243 bra 	$L__BB0_375;
	add.s32 	%r933, %r1153, %r301;
	mul.wide.s32 	%rd597, %r933, 8;
	add.s64 	%rd598, %rd5, %rd597;
	mov.b64 	%rd599, 0;
	st.global.u64 	[%rd598], %rd599;
	st.global.u64 	[%rd598+8], %rd599;
	st.global.u64 	[%rd598+16], %rd599;
	st.global.u64 	[%rd598+24], %rd599;
	add.s32 	%r1153, %r1153, 4;
$L__BB0_375:
	setp.eq.s32 	%p244, %r309, 0;
	@%p244 bra 	$L__BB0_380;
	setp.eq.s32 	%p245, %r310, 0;
	@%p245 bra 	$L__BB0_378;
	add.s32 	%r934, %r1153, %r301;
	mul.wide.s32 	%rd600, %r934, 8;
	add.s64 	%rd601, %rd5, %rd600;
	mov.b64 	%rd602, 0;
	st.global.u64 	[%rd601], %rd602;
	st.global.u64 	[%rd601+8], %rd602;
	add.s32 	%r1153, %r1153, 2;
$L__BB0_378:
	setp.eq.s32 	%p246, %r315, 0;
	@%p246 bra 	$L__BB0_380;
	add.s32 	%r935, %r1153, %r301;
	mul.wide.s32 	%rd603, %r935, 8;
	add.s64 	%rd604, %rd5, %rd603;
	mov.b64 	%rd605, 0;
	st.global.u64 	[%rd604], %rd605;
$L__BB0_380:
	mov.f64 	%fd1998, 0d0000000000000000;
	@%p218 bra 	$L__BB0_394;
	setp.lt.u32 	%p256, %r273, 15;
	mov.f64 	%fd1998, 0d0000000000000000;
	mov.b32 	%r1158, 0;
	@%p256 bra 	$L__BB0_384;
	mov.f64 	%fd1998, 0d0000000000000000;
	mov.b32 	%r1156, 0;
$L__BB0_383:
	.pragma "nounroll";
	mul.wide.u32 	%rd638, %r1156, 8;
	add.s64 	%rd639, %rd39, %rd638;
	ld.global.f64 	%fd1458, [%rd639];
	add.s64 	%rd640, %rd47, %rd638;
	ld.global.f64 	%fd1459, [%rd640];
	fma.rn.f64 	%fd1460, %fd1458, %fd1459, %fd1998;
	ld.global.f64 	%fd1461, [%rd639+8];
	ld.global.f64 	%fd1462, [%rd640+8];
	fma.rn.f64 	%fd1463, %fd1461, %fd1462, %fd1460;
	ld.global.f64 	%fd1464, [%rd639+16];
	ld.global.f64 	%fd1465, [%rd640+16];
	fma.rn.f64 	%fd1466, %fd1464, %fd1465, %fd1463;
	ld.global.f64 	%fd1467, [%rd639+24];
	ld.global.f64 	%fd1468, [%rd640+24];
	fma.rn.f64 	%fd1469, %fd1467, %fd1468, %fd1466;
	ld.global.f64 	%fd1470, [%rd639+32];
	ld.global.f64 	%fd1471, [%rd640+32];
	fma.rn.f64 	%fd1472, %fd1470, %fd1471, %fd1469;
	ld.global.f64 	%fd1473, [%rd639+40];
	ld.global.f64 	%fd1474, [%rd640+40];
	fma.rn.f64 	%fd1475, %fd1473, %fd1474, %fd1472;
	ld.global.f64 	%fd1476, [%rd639+48];
	ld.global.f64 	%fd1477, [%rd640+48];
	fma.rn.f64 	%fd1478, %fd1476, %fd1477, %fd1475;
	ld.global.f64 	%fd1479, [%rd639+56];
	ld.global.f64 	%fd1480, [%rd640+56];
	fma.rn.f64 	%fd1481, %fd1479, %fd1480, %fd1478;
	ld.global.f64 	%fd1482, [%rd639+64];
	ld.global.f64 	%fd1483, [%rd640+64];
	fma.rn.f64 	%fd1484, %fd1482, %fd1483, %fd1481;
	ld.global.f64 	%fd1485, [%rd639+72];
	ld.global.f64 	%fd1486, [%rd640+72];
	fma.rn.f64 	%fd1487, %fd1485, %fd1486, %fd1484;
	ld.global.f64 	%fd1488, [%rd639+80];
	ld.global.f64 	%fd1489, [%rd640+80];
	fma.rn.f64 	%fd1490, %fd1488, %fd1489, %fd1487;
	ld.global.f64 	%fd1491, [%rd639+88];
	ld.global.f64 	%fd1492, [%rd640+88];
	fma.rn.f64 	%fd1493, %fd1491, %fd1492, %fd1490;
	ld.global.f64 	%fd1494, [%rd639+96];
	ld.global.f64 	%fd1495, [%rd640+96];
	fma.rn.f64 	%fd1496, %fd1494, %fd1495, %fd1493;
	ld.global.f64 	%fd1497, [%rd639+104];
	ld.global.f64 	%fd1498, [%rd640+104];
	fma.rn.f64 	%fd1499, %fd1497, %fd1498, %fd1496;
	ld.global.f64 	%fd1500, [%rd639+112];
	ld.global.f64 	%fd1501, [%rd640+112];
	fma.rn.f64 	%fd1502, %fd1500, %fd1501, %fd1499;
	ld.global.f64 	%fd1503, [%rd639+120];
	ld.global.f64 	%fd1504, [%rd640+120];
	fma.rn.f64 	%fd1998, %fd1503, %fd1504, %fd1502;
	add.s32 	%r1156, %r1156, 16;
	setp.ne.s32 	%p257, %r1156, %r316;
	mov.u32 	%r1158, %r316;
	@%p257 bra 	$L__BB0_383;
$L__BB0_384:
	setp.eq.s32 	%p258, %r311, 0;
	@%p258 bra 	$L__BB0_394;
	add.s32 	%r950, %r311, -1;
	setp.lt.u32 	%p259, %r950, 7;
	@%p259 bra 	$L__BB0_387;
	mul.wide.u32 	%rd641, %r1158, 8;
	add.s64 	%rd642, %rd39, %rd641;
	ld.global.f64 	%fd1506, [%rd642];
	add.s64 	%rd643, %rd47, %rd641;
	ld.global.f64 	%fd1507, [%rd643];
	fma.rn.f64 	%fd1508, %fd1506, %fd1507, %fd1998;
	ld.global.f64 	%fd1509, [%rd642+8];
	ld.global.f64 	%fd1510, [%rd643+8];
	fma.rn.f64 	%fd1511, %fd1509, %fd1510, %fd1508;
	ld.global.f64 	%fd1512, [%rd642+16];
	ld.global.f64 	%fd1513, [%rd643+16];
	fma.rn.f64 	%fd1514, %fd1512, %fd1513, %fd1511;
	ld.global.f64 	%fd1515, [%rd642+24];
	ld.global.f64 	%fd1516, [%rd643+24];
	fma.rn.f64 	%fd1517, %fd1515, %fd1516, %fd1514;
	ld.global.f64 	%fd1518, [%rd642+32];
	ld.global.f64 	%fd1519, [%rd643+32];
	fma.rn.f64 	%fd1520, %fd1518, %fd1519, %fd1517;
	ld.global.f64 	%fd1521, [%rd642+40];
	ld.global.f64 	%fd1522, [%rd643+40];
	fma.rn.f64 	%fd1523, %fd1521, %fd1522, %fd1520;
	ld.global.f64 	%fd1524, [%rd642+48];
	ld.global.f64 	%fd1525, [%rd643+48];
	fma.rn.f64 	%fd1526, %fd1524, %fd1525, %fd1523;
	ld.global.f64 	%fd1527, [%rd642+56];
	ld.global.f64 	%fd1528, [%rd643+56];
	fma.rn.f64 	%fd1998, %fd1527, %fd1528, %fd1526;
	add.s32 	%r1158, %r1158, 8;
$L__BB0_387:
	setp.eq.s32 	%p260, %r304, 0;
	@%p260 bra 	$L__BB0_394;
	setp.lt.u32 	%p261, %r305, 3;
	@%p261 bra 	$L__BB0_390;
	mul.wide.u32 	%rd644, %r1158, 8;
	add.s64 	%rd645, %rd39, %rd644;
	ld.global.f64 	%fd1530, [%rd645];
	add.s64 	%rd646, %rd47, %rd644;
	ld.global.f64 	%fd1531, [%rd646];
	fma.rn.f64 	%fd1532, %fd1530, %fd1531, %fd1998;
	ld.global.f64 	%fd1533, [%rd645+8];
	ld.global.f64 	%fd1534, [%rd646+8];
	fma.rn.f64 	%fd1535, %fd1533, %fd1534, %fd1532;
	ld.global.f64 	%fd1536, [%rd645+16];
	ld.global.f64 	%fd1537, [%rd646+16];
	fma.rn.f64 	%fd1538, %fd1536, %fd1537, %fd1535;
	ld.global.f64 	%fd1539, [%rd645+24];
	ld.global.f64 	%fd1540, [%rd646+24];
	fma.rn.f64 	%fd1998, %fd1539, %fd1540, %fd1538;
	add.s32 	%r1158, %r1158, 4;
$L__BB0_390:
	setp.eq.s32 	%p262, %r306, 0;
	@%p262 bra 	$L__BB0_394;
	setp.eq.s32 	%p263, %r306, 1;
	mul.wide.u32 	%rd647, %r1158, 8;
	add.s64 	%rd53, %rd39, %rd647;
	ld.global.f64 	%fd1541, [%rd53];
	add.s64 	%rd54, %rd47, %rd647;
	ld.global.f64 	%fd1542, [%rd54];
	fma.rn.f64 	%fd1998, %fd1541, %fd1542, %fd1998;
	@%p263 bra 	$L__BB0_394;
	setp.eq.s32 	%p264, %r306, 2;
	ld.global.f64 	%fd1543, [%rd53+8];
	ld.global.f64 	%fd1544, [%rd54+8];
	fma.rn.f64 	%fd1998, %fd1543, %fd1544, %fd1998;
	@%p264 bra 	$L__BB0_394;
	ld.global.f64 	%fd1545, [%rd53+16];
	ld.global.f64 	%fd1546, [%rd54+16];
	fma.rn.f64 	%fd1998, %fd1545, %fd1546, %fd1998;
$L__BB0_394:
	ld.global.f64 	%fd206, [%rd48];
	@%p238 bra 	$L__BB0_408;
	mov.b32 	%r1160, 0;
$L__BB0_396:
	setp.lt.u32 	%p266, %r307, 7;
	add.s32 	%r953, %r1160, %r301;
	mul.wide.s32 	%rd648, %r953, 8;
	add.s64 	%rd649, %rd5, %rd648;
	ld.global.f64 	%fd207, [%rd649];
	add.s32 	%r954, %r1160, %r302;
	mul.wide.s32 	%rd650, %r954, 8;
	add.s64 	%rd651, %rd10, %rd650;
	ld.global.f64 	%fd208, [%rd651];
	mul.lo.s32 	%r388, %r953, %r425;
	mov.b32 	%r1163, 0;
	@%p266 bra 	$L__BB0_399;
	mov.b32 	%r1161, 0;
$L__BB0_398:
	.pragma "nounroll";
	add.s32 	%r956, %r1161, %r302;
	mul.wide.s32 	%rd652, %r956, 8;
	add.s64 	%rd653, %rd10, %rd652;
	ld.global.f64 	%fd1547, [%rd653];
	add.s32 	%r957, %r1161, %r301;
	mul.wide.s32 	%rd654, %r957, 8;
	add.s64 	%rd655, %rd5, %rd654;
	ld.global.f64 	%fd1548, [%rd655];
	mul.f64 	%fd1549, %fd206, %fd1547;
	sub.f64 	%fd1550, %fd1548, %fd1549;
	mul.f64 	%fd1551, %fd208, %fd1550;
	fma.rn.f64 	%fd1552, %fd207, %fd1547, %fd1551;
	add.s32 	%r958, %r388, %r1161;
	mad.lo.s32 	%r959, %r958, %r428, %r1127;
	mul.wide.s32 	%rd656, %r959, 8;
	add.s64 	%rd657, %rd3, %rd656;
	st.global.f64 	[%rd657], %fd1552;
	ld.global.f64 	%fd1553, [%rd653+8];
	ld.global.f64 	%fd1554, [%rd655+8];
	mul.f64 	%fd1555, %fd206, %fd1553;
	sub.f64 	%fd1556, %fd1554, %fd1555;
	mul.f64 	%fd1557, %fd208, %fd1556;
	fma.rn.f64 	%fd1558, %fd207, %fd1553, %fd1557;
	mul.wide.u32 	%rd658, %r428, 8;
	add.s64 	%rd659, %rd657, %rd658;
	st.global.f64 	[%rd659], %fd1558;
	ld.global.f64 	%fd1559, [%rd653+16];
	ld.global.f64 	%fd1560, [%rd655+16];
	mul.f64 	%fd1561, %fd206, %fd1559;
	sub.f64 	%fd1562, %fd1560, %fd1561;
	mul.f64 	%fd1563, %fd208, %fd1562;
	fma.rn.f64 	%fd1564, %fd207, %fd1559, %fd1563;
	add.s64 	%rd660, %rd659, %rd658;
	st.global.f64 	[%rd660], %fd1564;
	ld.global.f64 	%fd1565, [%rd653+24];
	ld.global.f64 	%fd1566, [%rd655+24];
	mul.f64 	%fd1567, %fd206, %fd1565;
	sub.f64 	%fd1568, %fd1566, %fd1567;
	mul.f64 	%fd1569, %fd208, %fd1568;
	fma.rn.f64 	%fd1570, %fd207, %fd1565, %fd1569;
	add.s64 	%rd661, %rd660, %rd658;
	st.global.f64 	[%rd661], %fd1570;
	ld.global.f64 	%fd1571, [%rd653+32];
	ld.global.f64 	%fd1572, [%rd655+32];
	mul.f64 	%fd1573, %fd206, %fd1571;
	sub.f64 	%fd1574, %fd1572, %fd1573;
	mul.f64 	%fd1575, %fd208, %fd1574;
	fma.rn.f64 	%fd1576, %fd207, %fd1571, %fd1575;
	add.s64 	%rd662, %rd661, %rd658;
	st.global.f64 	[%rd662], %fd1576;
	ld.global.f64 	%fd1577, [%rd653+40];
	ld.global.f64 	%fd1578, [%rd655+40];
	mul.f64 	%fd1579, %fd206, %fd1577;
	sub.f64 	%fd1580, %fd1578, %fd1579;
	mul.f64 	%fd1581, %fd208, %fd1580;
	fma.rn.f64 	%fd1582, %fd207, %fd1577, %fd1581;
	add.s64 	%rd663, %rd662, %rd658;
	st.global.f64 	[%rd663], %fd1582;
	ld.global.f64 	%fd1583, [%rd653+48];
	ld.global.f64 	%fd1584, [%rd655+48];
	mul.f64 	%fd1585, %fd206, %fd1583;
	sub.f64 	%fd1586, %fd1584, %fd1585;
	mul.f64 	%fd1587, %fd208, %fd1586;
	fma.rn.f64 	%fd1588, %fd207, %fd1583, %fd1587;
	add.s64 	%rd664, %rd663, %rd658;
	st.global.f64 	[%rd664], %fd1588;
	ld.global.f64 	%fd1589, [%rd653+56];
	ld.global.f64 	%fd1590, [%rd655+56];
	mul.f64 	%fd1591, %fd206, %fd1589;
	sub.f64 	%fd1592, %fd1590, %fd1591;
	mul.f64 	%fd1593, %fd208, %fd1592;
	fma.rn.f64 	%fd1594, %fd207, %fd1589, %fd1593;
	add.s64 	%rd665, %rd664, %rd658;
	st.global.f64 	[%rd665], %fd1594;
	add.s32 	%r1161, %r1161, 8;
	setp.ne.s32 	%p267, %r1161, %r314;
	mov.u32 	%r1163, %r314;
	@%p267 bra 	$L__BB0_398;
$L__BB0_399:
	setp.eq.s32 	%p268, %r308, 0;
	@%p268 bra 	$L__BB0_407;
	add.s32 	%r960, %r308, -1;
	setp.lt.u32 	%p269, %r960, 3;
	@%p269 bra 	$L__BB0_402;
	add.s32 	%r961, %r1163, %r302;
	mul.wide.s32 	%rd666, %r961, 8;
	add.s64 	%rd667, %rd10, %rd666;
	ld.global.f64 	%fd1595, [%rd667];
	add.s32 	%r962, %r1163, %r301;
	mul.wide.s32 	%rd668, %r962, 8;
	add.s64 	%rd669, %rd5, %rd668;
	ld.global.f64 	%fd1596, [%rd669];
	mul.f64 	%fd1597, %fd206, %fd1595;
	sub.f64 	%fd1598, %fd1596, %fd1597;
	mul.f64 	%fd1599, %fd208, %fd1598;
	fma.rn.f64 	%fd1600, %fd207, %fd1595, %fd1599;
	add.s32 	%r963, %r388, %r1163;
	mad.lo.s32 	%r964, %r963, %r428, %r1127;
	mul.wide.s32 	%rd670, %r964, 8;
	add.s64 	%rd671, %rd3, %rd670;
	st.global.f64 	[%rd671], %fd1600;
	ld.global.f64 	%fd1601, [%rd667+8];
	ld.global.f64 	%fd1602, [%rd669+8];
	mul.f64 	%fd1603, %fd206, %fd1601;
	sub.f64 	%fd1604, %fd1602, %fd1603;
	mul.f64 	%fd1605, %fd208, %fd1604;
	fma.rn.f64 	%fd1606, %fd207, %fd1601, %fd1605;
	mul.wide.u32 	%rd672, %r428, 8;
	add.s64 	%rd673, %rd671, %rd672;
	st.global.f64 	[%rd673], %fd1606;
	ld.global.f64 	%fd1607, [%rd667+16];
	ld.global.f64 	%fd1608, [%rd669+16];
	mul.f64 	%fd1609, %fd206, %fd1607;
	sub.f64 	%fd1610, %fd1608, %fd1609;
	mul.f64 	%fd1611, %fd208, %fd1610;
	fma.rn.f64 	%fd1612, %fd207, %fd1607, %fd1611;
	add.s64 	%rd674, %rd673, %rd672;
	st.global.f64 	[%rd674], %fd1612;
	ld.global.f64 	%fd1613, [%rd667+24];
	ld.global.f64 	%fd1614, [%rd669+24];
	mul.f64 	%fd1615, %fd206, %fd1613;
	sub.f64 	%fd1616, %fd1614, %fd1615;
	mul.f64 	%fd1617, %fd208, %fd1616;
	fma.rn.f64 	%fd1618, %fd207, %fd1613, %fd1617;
	add.s64 	%rd675, %rd674, %rd672;
	st.global.f64 	[%rd675], %fd1618;
	add.s32 	%r1163, %r1163, 4;
$L__BB0_402:
	setp.eq.s32 	%p270, %r309, 0;
	@%p270 bra 	$L__BB0_407;
	setp.eq.s32 	%p271, %r310, 0;
	@%p271 bra 	$L__BB0_405;
	add.s32 	%r965, %r1163, %r302;
	mul.wide.s32 	%rd676, %r965, 8;
	add.s64 	%rd677, %rd10, %rd676;
	ld.global.f64 	%fd1619, [%rd677];
	add.s32 	%r966, %r1163, %r301;
	mul.wide.s32 	%rd678, %r966, 8;
	add.s64 	%rd679, %rd5, %rd678;
	ld.global.f64 	%fd1620, [%rd679];
	mul.f64 	%fd1621, %fd206, %fd1619;
	sub.f64 	%fd1622, %fd1620, %fd1621;
	mul.f64 	%fd1623, %fd208, %fd1622;
	fma.rn.f64 	%fd1624, %fd207, %fd1619, %fd1623;
	add.s32 	%r967, %r388, %r1163;
	mad.lo.s32 	%r968, %r967, %r428, %r1127;
	mul.wide.s32 	%rd680, %r968, 8;
	add.s64 	%rd681, %rd3, %rd680;
	st.global.f64 	[%rd681], %fd1624;
	ld.global.f64 	%fd1625, [%rd677+8];
	ld.global.f64 	%fd1626, [%rd679+8];
	mul.f64 	%fd1627, %fd206, %fd1625;
	sub.f64 	%fd1628, %fd1626, %fd1627;
	mul.f64 	%fd1629, %fd208, %fd1628;
	fma.rn.f64 	%fd1630, %fd207, %fd1625, %fd1629;
	mul.wide.u32 	%rd682, %r428, 8;
	add.s64 	%rd683, %rd681, %rd682;
	st.global.f64 	[%rd683], %fd1630;
	add.s32 	%r1163, %r1163, 2;
$L__BB0_405:
	setp.eq.s32 	%p272, %r315, 0;
	@%p272 bra 	$L__BB0_407;
	add.s32 	%r969, %r1163, %r302;
	mul.wide.s32 	%rd684, %r969, 8;
	add.s64 	%rd685, %rd10, %rd684;
	ld.global.f64 	%fd1631, [%rd685];
	add.s32 	%r970, %r1163, %r301;
	mul.wide.s32 	%rd686, %r970, 8;
	add.s64 	%rd687, %rd5, %rd686;
	ld.global.f64 	%fd1632, [%rd687];
	mul.f64 	%fd1633, %fd206, %fd1631;
	sub.f64 	%fd1634, %fd1632, %fd1633;
	mul.f64 	%fd1635, %fd208, %fd1634;
	fma.rn.f64 	%fd1636, %fd207, %fd1631, %fd1635;
	add.s32 	%r971, %r388, %r1163;
	mad.lo.s32 	%r972, %r971, %r428, %r1127;
	mul.wide.s32 	%rd688, %r972, 8;
	add.s64 	%rd689, %rd3, %rd688;
	st.global.f64 	[%rd689], %fd1636;
$L__BB0_407:
	add.s32 	%r1160, %r1160, 1;
	setp.ne.s32 	%p273, %r1160, %r425;
	@%p273 bra 	$L__BB0_396;
$L__BB0_408:
	ld.param.u64 	%rd847, [_Z14compute_piecesPdS_S_S_S_S_S_S_S_S_S_S_S_S_S_dddiiiiibbS_S_S_S_S_S_S_S_S_S_S__param_12];
	ld.global.f64 	%fd209, [%rd43];
	add.f64 	%fd1637, %fd1998, %fd1998;
	mul.f64 	%fd1638, %fd206, %fd209;
	sub.f64 	%fd1639, %fd1637, %fd1638;
	mul.f64 	%fd1640, %fd209, %fd1639;
	add.s32 	%r397, %r1127, %r303;
	cvta.to.global.u64 	%rd690, %rd847;
	mul.wide.s32 	%rd691, %r397, 8;
	add.s64 	%rd692, %rd690, %rd691;
	st.global.f64 	[%rd692], %fd1640;
	ld.global.f64 	%fd210, [%rd48];
	@%p238 bra 	$L__BB0_420;
	setp.lt.u32 	%p275, %r307, 7;
	mov.b32 	%r1167, 0;
	@%p275 bra 	$L__BB0_412;
	mov.b32 	%r1165, 0;
$L__BB0_411:
	.pragma "nounroll";
	add.s32 	%r975, %r1165, %r302;
	mul.wide.s32 	%rd693, %r975, 8;
	add.s64 	%rd694, %rd10, %rd693;
	ld.global.f64 	%fd1641, [%rd694];
	add.s32 	%r976, %r1165, %r301;
	mul.wide.s32 	%rd695, %r976, 8;
	add.s64 	%rd696, %rd5, %rd695;
	ld.global.f64 	%fd1642, [%rd696];
	mul.f64 	%fd1643, %fd209, %fd1642;
	fma.rn.f64 	%fd1644, %fd1998, %fd1641, %fd1643;
	mul.f64 	%fd1645, %fd210, %fd1641;
	mul.f64 	%fd1646, %fd209, %fd1645;
	sub.f64 	%fd1647, %fd1644, %fd1646;
	mad.lo.s32 	%r977, %r976, %r428, %r1127;
	mul.wide.s32 	%rd697, %r977, 8;
	add.s64 	%rd698, %rd4, %rd697;
	st.global.f64 	[%rd698], %fd1647;
	ld.global.f64 	%fd1648, [%rd694+8];
	ld.global.f64 	%fd1649, [%rd696+8];
	mul.f64 	%fd1650, %fd209, %fd1649;
	fma.rn.f64 	%fd1651, %fd1998, %fd1648, %fd1650;
	mul.f64 	%fd1652, %fd210, %fd1648;
	mul.f64 	%fd1653, %fd209, %fd1652;
	sub.f64 	%fd1654, %fd1651, %fd1653;
	mul.wide.u32 	%rd699, %r428, 8;
	add.s64 	%rd700, %rd698, %rd699;
	st.global.f64 	[%rd700], %fd1654;
	ld.global.f64 	%fd1655, [%rd694+16];
	ld.global.f64 	%fd1656, [%rd696+16];
	mul.f64 	%fd1657, %fd209, %fd1656;
	fma.rn.f64 	%fd1658, %fd1998, %fd1655, %fd1657;
	mul.f64 	%fd1659, %fd210, %fd1655;
	mul.f64 	%fd1660, %fd209, %fd1659;
	sub.f64 	%fd1661, %fd1658, %fd1660;
	add.s64 	%rd701, %rd700, %rd699;
	st.global.f64 	[%rd701], %fd1661;
	ld.global.f64 	%fd1662, [%rd694+24];
	ld.global.f64 	%fd1663, [%rd696+24];
	mul.f64 	%fd1664, %fd209, %fd1663;
	fma.rn.f64 	%fd1665, %fd1998, %fd1662, %fd1664;
	mul.f64 	%fd1666, %fd210, %fd1662;
	mul.f64 	%fd1667, %fd209, %fd1666;
	sub.f64 	%fd1668, %fd1665, %fd1667;
	add.s64 	%rd702, %rd701, %rd699;
	st.global.f64 	[%rd702], %fd1668;
	ld.global.f64 	%fd1669, [%rd694+32];
	ld.global.f64 	%fd1670, [%rd696+32];
	mul.f64 	%fd1671, %fd209, %fd1670;
	fma.rn.f64 	%fd1672, %fd1998, %fd1669, %fd1671;
	mul.f64 	%fd1673, %fd210, %fd1669;
	mul.f64 	%fd1674, %fd209, %fd1673;
	sub.f64 	%fd1675, %fd1672, %fd1674;
	add.s64 	%rd703, %rd702, %rd699;
	st.global.f64 	[%rd703], %fd1675;
	ld.global.f64 	%fd1676, [%rd694+40];
	ld.global.f64 	%fd1677, [%rd696+40];
	mul.f64 	%fd1678, %fd209, %fd1677;
	fma.rn.f64 	%fd1679, %fd1998, %fd1676, %fd1678;
	mul.f64 	%fd1680, %fd210, %fd1676;
	mul.f64 	%fd1681, %fd209, %fd1680;
	sub.f64 	%fd1682, %fd1679, %fd1681;
	add.s64 	%rd704, %rd703, %rd699;
	st.global.f64 	[%rd704], %fd1682;
	ld.global.f64 	%fd1683, [%rd694+48];
	ld.global.f64 	%fd1684, [%rd696+48];
	mul.f64 	%fd1685, %fd209, %fd1684;
	fma.rn.f64 	%fd1686, %fd1998, %fd1683, %fd1685;
	mul.f64 	%fd1687, %fd210, %fd1683;
	mul.f64 	%fd1688, %fd209, %fd1687;
	sub.f64 	%fd1689, %fd1686, %fd1688;
	add.s64 	%rd705, %rd704, %rd699;
	st.global.f64 	[%rd705], %fd1689;
	ld.global.f64 	%fd1690, [%rd694+56];
	ld.global.f64 	%fd1691, [%rd696+56];
	mul.f64 	%fd1692, %fd209, %fd1691;
	fma.rn.f64 	%fd1693, %fd1998, %fd1690, %fd1692;
	mul.f64 	%fd1694, %fd210, %fd1690;
	mul.f64 	%fd1695, %fd209, %fd1694;
	sub.f64 	%fd1696, %fd1693, %fd1695;
	add.s64 	%rd706, %rd705, %rd699;
	st.global.f64 	[%rd706], %fd1696;
	add.s32 	%r1165, %r1165, 8;
	setp.ne.s32 	%p276, %r1165, %r314;
	mov.u32 	%r1167, %r314;
	@%p276 bra 	$L__BB0_411;
$L__BB0_412:
	setp.eq.s32 	%p277, %r308, 0;
	@%p277 bra 	$L__BB0_420;
	add.s32 	%r978, %r308, -1;
	setp.lt.u32 	%p278, %r978, 3;
	@%p278 bra 	$L__BB0_415;
	add.s32 	%r979, %r1167, %r302;
	mul.wide.s32 	%rd707, %r979, 8;
	add.s64 	%rd708, %rd10, %rd707;
	ld.global.f64 	%fd1697, [%rd708];
	add.s32 	%r980, %r1167, %r301;
	mul.wide.s32 	%rd709, %r980, 8;
	add.s64 	%rd710, %rd5, %rd709;
	ld.global.f64 	%fd1698, [%rd710];
	mul.f64 	%fd1699, %fd209, %fd1698;
	fma.rn.f64 	%fd1700, %fd1998, %fd1697, %fd1699;
	mul.f64 	%fd1701, %fd210, %fd1697;
	mul.f64 	%fd1702, %fd209, %fd1701;
	sub.f64 	%fd1703, %fd1700, %fd1702;
	mad.lo.s32 	%r981, %r980, %r428, %r1127;
	mul.wide.s32 	%rd711, %r981, 8;
	add.s64 	%rd712, %rd4, %rd711;
	st.global.f64 	[%rd712], %fd1703;
	ld.global.f64 	%fd1704, [%rd708+8];
	ld.global.f64 	%fd1705, [%rd710+8];
	mul.f64 	%fd1706, %fd209, %fd1705;
	fma.rn.f64 	%fd1707, %fd1998, %fd1704, %fd1706;
	mul.f64 	%fd1708, %fd210, %fd1704;
	mul.f64 	%fd1709, %fd209, %fd1708;
	sub.f64 	%fd1710, %fd1707, %fd1709;
	mul.wide.u32 	%rd713, %r428, 8;
	add.s64 	%rd714, %rd712, %rd713;
	st.global.f64 	[%rd714], %fd1710;
	ld.global.f64 	%fd1711, [%rd708+16];
	ld.global.f64 	%fd1712, [%rd710+16];
	mul.f64 	%fd1713, %fd209, %fd1712;
	fma.rn.f64 	%fd1714, %fd1998, %fd1711, %fd1713;
	mul.f64 	%fd1715, %fd210, %fd1711;
	mul.f64 	%fd1716, %fd209, %fd1715;
	sub.f64 	%fd1717, %fd1714, %fd1716;
	add.s64 	%rd715, %rd714, %rd713;
	st.global.f64 	[%rd715], %fd1717;
	ld.global.f64 	%fd1718, [%rd708+24];
	ld.global.f64 	%fd1719, [%rd710+24];
	mul.f64 	%fd1720, %fd209, %fd1719;
	fma.rn.f64 	%fd1721, %fd1998, %fd1718, %fd1720;
	mul.f64 	%fd1722, %fd210, %fd1718;
	mul.f64 	%fd1723, %fd209, %fd1722;
	sub.f64 	%fd1724, %fd1721, %fd1723;
	add.s64 	%rd716, %rd715, %rd713;
	st.global.f64 	[%rd716], %fd1724;
	add.s32 	%r1167, %r1167, 4;
$L__BB0_415:
	setp.eq.s32 	%p279, %r309, 0;
	@%p279 bra 	$L__BB0_420;
	setp.eq.s32 	%p280, %r310, 0;
	@%p280 bra 	$L__BB0_418;
	add.s32 	%r982, %r1167, %r302;
	mul.wide.s32 	%rd717, %r982, 8;
	add.s64 	%rd718, %rd10, %rd717;
	ld.global.f64 	%fd1725, [%rd718];
	add.s32 	%r983, %r1167, %r301;
	mul.wide.s32 	%rd719, %r983, 8;
	add.s64 	%rd720, %rd5, %rd719;
	ld.global.f64 	%fd1726, [%rd720];
	mul.f64 	%fd1727, %fd209, %fd1726;
	fma.rn.f64 	%fd1728, %fd1998, %fd1725, %fd1727;
	mul.f64 	%fd1729, %fd210, %fd1725;
	mul.f64 	%fd1730, %fd209, %fd1729;
	sub.f64 	%fd1731, %fd1728, %fd1730;
	mad.lo.s32 	%r984, %r983, %r428, %r1127;
	mul.wide.s32 	%rd721, %r984, 8;
	add.s64 	%rd722, %rd4, %rd721;
	st.global.f64 	[%rd722], %fd1731;
	ld.global.f64 	%fd1732, [%rd718+8];
	ld.global.f64 	%fd1733, [%rd720+8];
	mul.f64 	%fd1734, %fd209, %fd1733;
	fma.rn.f64 	%fd1735, %fd1998, %fd1732, %fd1734;
	mul.f64 	%fd1736, %fd210, %fd1732;
	mul.f64 	%fd1737, %fd209, %fd1736;
	sub.f64 	%fd1738, %fd1735, %fd1737;
	mul.wide.u32 	%rd723, %r428, 8;
	add.s64 	%rd724, %rd722, %rd723;
	st.global.f64 	[%rd724], %fd1738;
	add.s32 	%r1167, %r1167, 2;
$L__BB0_418:
	setp.eq.s32 	%p281, %r315, 0;
	@%p281 bra 	$L__BB0_420;
	add.s32 	%r985, %r1167, %r302;
	mul.wide.s32 	%rd725, %r985, 8;
	add.s64 	%rd726, %rd10, %rd725;
	ld.global.f64 	%fd1739, [%rd726];
	add.s32 	%r986, %r1167, %r301;
	mul.wide.s32 	%rd727, %r986, 8;
	add.s64 	%rd728, %rd5, %rd727;
	ld.global.f64 	%fd1740, [%rd728];
	mul.f64 	%fd1741, %fd209, %fd1740;
	fma.rn.f64 	%fd1742, %fd1998, %fd1739, %fd1741;
	mul.f64 	%fd1743, %fd210, %fd1739;
	mul.f64 	%fd1744, %fd209, %fd1743;
	sub.f64 	%fd1745, %fd1742, %fd1744;
	mad.lo.s32 	%r987, %r986, %r428, %r1127;
	mul.wide.s32 	%rd729, %r987, 8;
	add.s64 	%rd730, %rd4, %rd729;
	st.global.f64 	[%rd730], %fd1745;
$L__BB0_420:
	ld.param.u64 	%rd848, [_Z14compute_piecesPdS_S_S_S_S_S_S_S_S_S_S_S_S_S_dddiiiiibbS_S_S_S_S_S_S_S_S_S_S__param_13];
	cvta.to.global.u64 	%rd731, %rd848;
	mul.wide.s32 	%rd732, %r397, 8;
	add.s64 	%rd733, %rd731, %rd732;
	st.global.f64 	[%rd733], %fd210;
	@%p218 bra 	$L__BB0_434;
	setp.lt.u32 	%p283, %r273, 15;
	mov.b32 	%r1171, 0;
	@%p283 bra 	$L__BB0_424;
	mov.b32 	%r1169, 0;
$L__BB0_423:
	.pragma "nounroll";
	add.s32 	%r990, %r1169, %r257;
	mul.wide.u32 	%rd734, %r1169, 8;
	add.s64 	%rd735, %rd47, %rd734;
	ld.global.f64 	%fd1746, [%rd735];
	mad.lo.s32 	%r991, %r990, %r428, %r1127;
	mul.wide.s32 	%rd736, %r991, 8;
	add.s64 	%rd737, %rd7, %rd736;
	st.global.f64 	[%rd737], %fd1746;
	ld.global.f64 	%fd1747, [%rd735+8];
	mul.wide.u32 	%rd738, %r428, 8;
	add.s64 	%rd739, %rd737, %rd738;
	st.global.f64 	[%rd739], %fd1747;
	ld.global.f64 	%fd1748, [%rd735+16];
	add.s64 	%rd740, %rd739, %rd738;
	st.global.f64 	[%rd740], %fd1748;
	ld.global.f64 	%fd1749, [%rd735+24];
	add.s64 	%rd741, %rd740, %rd738;
	st.global.f64 	[%rd741], %fd1749;
	ld.global.f64 	%fd1750, [%rd735+32];
	add.s64 	%rd742, %rd741, %rd738;
	st.global.f64 	[%rd742], %fd1750;
	ld.global.f64 	%fd1751, [%rd735+40];
	add.s64 	%rd743, %rd742, %rd738;
	st.global.f64 	[%rd743], %fd1751;
	ld.global.f64 	%fd1752, [%rd735+48];
	add.s64 	%rd744, %rd743, %rd738;
	st.global.f64 	[%rd744], %fd1752;
	ld.global.f64 	%fd1753, [%rd735+56];
	add.s64 	%rd745, %rd744, %rd738;
	st.global.f64 	[%rd745], %fd1753;
	ld.global.f64 	%fd1754, [%rd735+64];
	add.s64 	%rd746, %rd745, %rd738;
	st.global.f64 	[%rd746], %fd1754;
	ld.global.f64 	%fd1755, [%rd735+72];
	add.s64 	%rd747, %rd746, %rd738;
	st.global.f64 	[%rd747], %fd1755;
	ld.global.f64 	%fd1756, [%rd735+80];
	add.s64 	%rd748, %rd747, %rd738;
	st.global.f64 	[%rd748], %fd1756;
	ld.global.f64 	%fd1757, [%rd735+88];
	add.s64 	%rd749, %rd748, %rd738;
	st.global.f64 	[%rd749], %fd1757;
	ld.global.f64 	%fd1758, [%rd735+96];
	add.s64 	%rd750, %rd749, %rd738;
	st.global.f64 	[%rd750], %fd1758;
	ld.global.f64 	%fd1759, [%rd735+104];
	add.s64 	%rd751, %rd750, %rd738;
	st.global.f64 	[%rd751], %fd1759;
	ld.global.f64 	%fd1760, [%rd735+112];
	add.s64 	%rd752, %rd751, %rd738;
	st.global.f64 	[%rd752], %fd1760;
	ld.global.f64 	%fd1761, [%rd735+120];
	add.s64 	%rd753, %rd752, %rd738;
	st.global.f64 	[%rd753], %fd1761;
	add.s32 	%r1169, %r1169, 16;
	setp.ne.s32 	%p284, %r1169, %r316;
	mov.u32 	%r1171, %r316;
	@%p284 bra 	$L__BB0_423;
$L__BB0_424:
	setp.eq.s32 	%p285, %r311, 0;
	@%p285 bra 	$L__BB0_434;
	add.s32 	%r992, %r311, -1;
	setp.lt.u32 	%p286, %r992, 7;
	@%p286 bra 	$L__BB0_427;
	add.s32 	%r993, %r1171, %r257;
	mul.wide.u32 	%rd754, %r1171, 8;
	add.s64 	%rd755, %rd47, %rd754;
	ld.global.f64 	%fd1762, [%rd755];
	mad.lo.s32 	%r994, %r993, %r428, %r1127;
	mul.wide.s32 	%rd756, %r994, 8;
	add.s64 	%rd757, %rd7, %rd756;
	st.global.f64 	[%rd757], %fd1762;
	ld.global.f64 	%fd1763, [%rd755+8];
	mul.wide.u32 	%rd758, %r428, 8;
	add.s64 	%rd759, %rd757, %rd758;
	st.global.f64 	[%rd759], %fd1763;
	ld.global.f64 	%fd1764, [%rd755+16];
	add.s64 	%rd760, %rd759, %rd758;
	st.global.f64 	[%rd760], %fd1764;
	ld.global.f64 	%fd1765, [%rd755+24];
	add.s64 	%rd761, %rd760, %rd758;
	st.global.f64 	[%rd761], %fd1765;
	ld.global.f64 	%fd1766, [%rd755+32];
	add.s64 	%rd762, %rd761, %rd758;
	st.global.f64 	[%rd762], %fd1766;
	ld.global.f64 	%fd1767, [%rd755+40];
	add.s64 	%rd763, %rd762, %rd758;
	st.global.f64 	[%rd763], %fd1767;
	ld.global.f64 	%fd1768, [%rd755+48];
	add.s64 	%rd764, %rd763, %rd758;
	st.global.f64 	[%rd764], %fd1768;
	ld.global.f64 	%fd1769, [%rd755+56];
	add.s64 	%rd765, %rd764, %rd758;
	st.global.f64 	[%rd765], %fd1769;
	add.s32 	%r1171, %r1171, 8;
$L__BB0_427:
	setp.eq.s32 	%p287, %r304, 0;
	@%p287 bra 	$L__BB0_434;
	setp.lt.u32 	%p288, %r305, 3;
	@%p288 bra 	$L__BB0_430;
	add.s32 	%r995, %r1171, %r257;
	mul.wide.u32 	%rd766, %r1171, 8;
	add.s64 	%rd767, %rd47, %rd766;
	ld.global.f64 	%fd1770, [%rd767];
	mad.lo.s32 	%r996, %r995, %r428, %r1127;
	mul.wide.s32 	%rd768, %r996, 8;
	add.s64 	%rd769, %rd7, %rd768;
	st.global.f64 	[%rd769], %fd1770;
	ld.global.f64 	%fd1771, [%rd767+8];
	mul.wide.u32 	%rd770, %r428, 8;
	add.s64 	%rd771, %rd769, %rd770;
	st.global.f64 	[%rd771], %fd1771;
	ld.global.f64 	%fd1772, [%rd767+16];
	add.s64 	%rd772, %rd771, %rd770;
	st.global.f64 	[%rd772], %fd1772;
	ld.global.f64 	%fd1773, [%rd767+24];
	add.s64 	%rd773, %rd772, %rd770;
	st.global.f64 	[%rd773], %fd1773;
	add.s32 	%r1171, %r1171, 4;
$L__BB0_430:
	setp.eq.s32 	%p289, %r306, 0;
	@%p289 bra 	$L__BB0_434;
	setp.eq.s32 	%p290, %r306, 1;
	add.s32 	%r997, %r1171, %r257;
	mul.wide.u32 	%rd774, %r1171, 8;
	add.s64 	%rd55, %rd47, %rd774;
	ld.global.f64 	%fd1774, [%rd55];
	mad.lo.s32 	%r998, %r997, %r428, %r1127;
	mul.wide.s32 	%rd775, %r998, 8;
	add.s64 	%rd56, %rd7, %rd775;
	st.global.f64 	[%rd56], %fd1774;
	@%p290 bra 	$L__BB0_434;
	setp.eq.s32 	%p291, %r306, 2;
	ld.global.f64 	%fd1775, [%rd55+8];
	mul.wide.u32 	%rd57, %r428, 8;
	add.s64 	%rd58, %rd56, %rd57;
	st.global.f64 	[%rd58], %fd1775;
	@%p291 bra 	$L__BB0_434;
	ld.global.f64 	%fd1776, [%rd55+16];
	add.s64 	%rd776, %rd58, %rd57;
	st.global.f64 	[%rd776], %fd1776;
$L__BB0_434:
	add.s32 	%r1127, %r1127, 1;
	setp.eq.s32 	%p292, %r1127, %r428;
	@%p292 bra 	$L__BB0_339;
	bra.uni 	$L__BB0_294;

}


// ===== COMPILED SASS (sm_100) =====

	.target	sm_100

	.elftype	@"ET_EXEC"


//--------------------- .note.nv.tkinfo           --------------------------
	.section	.note.nv.tkinfo,"",@"SHT_NOTE"
	.sectionflags	@"SHF_NOTE_NV_TKINFO"
	.tkinfo
        /*0018*/ 	.word	0x00000002
        /*0030*/ 	.string	""
        /*0030*/ 	.string	"ptxas"
        /*0030*/ 	.string	"Cuda compilation tools, release 13.0, V13.0.88"
        /*0030*/ 	.string	"Build cuda_13.0.r13.0/compiler.36424714_0"
        /*0030*/ 	.string	"-arch sm_100 -m 64 "



//--------------------- .note.nv.cuinfo           --------------------------
	.section	.note.nv.cuinfo,"",@"SHT_NOTE"
	.sectionflags	@"SHF_NOTE_NV_CUINFO"
        /*0018*/ 	.short	0x0002
        /*001a*/ 	.short	0x0064
        /*001c*/ 	.short	0x0082
	.zero		2


//--------------------- .nv.info                  --------------------------
	.section	.nv.info,"",@"SHT_CUDA_INFO"
	.align	4


	//----- nvinfo : EIATTR_REGCOUNT
	.align		4
        /*0000*/ 	.byte	0x04, 0x2f
        /*0002*/ 	.short	(.L_1 - .L_0)
	.align		4
.L_0:
        /*0004*/ 	.word	index@(_Z14compute_piecesPdS_S_S_S_S_S_S_S_S_S_S_S_S_S_dddiiiiibbS_S_S_S_S_S_S_S_S_S_S_)
        /*0008*/ 	.word	0x00000040


	//----- nvinfo : EIATTR_FRAME_SIZE
	.align		4
.L_1:
        /*000c*/ 	.byte	0x04, 0x11
        /*000e*/ 	.short	(.L_3 - .L_2)
	.align		4
.L_2:
        /*0010*/ 	.word	index@($__internal_2_$__cuda_sm20_dsqrt_rn_f64_mediumpath_v1)
        /*0014*/ 	.word	0x00000000


	//----- nvinfo : EIATTR_FRAME_SIZE
	.align		4
.L_3:
        /*0018*/ 	.byte	0x04, 0x11
        /*001a*/ 	.short	(.L_5 - .L_4)
	.align		4
.L_4:
        /*001c*/ 	.word	index@($__internal_1_$__cuda_sm20_div_rn_f64_full)
        /*0020*/ 	.word	0x00000000


	//----- nvinfo : EIATTR_FRAME_SIZE
	.align		4
.L_5:
        /*0024*/ 	.byte	0x04, 0x11
        /*0026*/ 	.short	(.L_7 - .L_6)
	.align		4
.L_6:
        /*0028*/ 	.word	index@($__internal_0_$__cuda_sm20_dblrcp_rn_slowpath_v3)
        /*002c*/ 	.word	0x00000000


	//----- nvinfo : EIATTR_FRAME_SIZE
	.align		4
.L_7:
        /*0030*/ 	.byte	0x04, 0x11
        /*0032*/ 	.short	(.L_9 - .L_8)
	.align		4
.L_8:
        /*0034*/ 	.word	index@(_Z14compute_piecesPdS_S_S_S_S_S_S_S_S_S_S_S_S_S_dddiiiiibbS_S_S_S_S_S_S_S_S_S_S_)
        /*0038*/ 	.word	0x00000000


	//----- nvinfo : EIATTR_MIN_STACK_SIZE
	.align		4
.L_9:
        /*003c*/ 	.byte	0x04, 0x12
        /*003e*/ 	.short	(.L_11 - .L_10)
	.align		4
.L_10:
        /*0040*/ 	.word	index@(_Z14compute_piecesPdS_S_S_S_S_S_S_S_S_S_S_S_S_S_dddiiiiibbS_S_S_S_S_S_S_S_S_S_S_)
        /*0044*/ 	.word	0x00000000
.L_11:


//--------------------- .nv.compat                --------------------------
	.section	.nv.compat,"",@"SHT_CUDA_COMPAT_INFO"
	.align	4
        /*0000*/ 	.byte	0x02, 0x09, 0x00, 0x00, 0x02, 0x02, 0x01, 0x00, 0x02, 0x05, 0x05, 0x00, 0x03, 0x07, 0x01, 0x01
        /*0010*/ 	.byte	0x02, 0x03, 0x00, 0x00, 0x02, 0x06, 0x01, 0x00, 0x04, 0x0b, 0x08, 0x00, 0x01, 0x00, 0x00, 0x00
        /*0020*/ 	.byte	0x00, 0x00, 0x00, 0x00


//--------------------- .nv.info._Z14compute_piecesPdS_S_S_S_S_S_S_S_S_S_S_S_S_S_dddiiiiibbS_S_S_S_S_S_S_S_S_S_S_ --------------------------
	.section	.nv.info._Z14compute_piecesPdS_S_S_S_S_S_S_S_S_S_S_S_S_S_dddiiiiibbS_S_S_S_S_S_S_S_S_S_S_,"",@"SHT_CUDA_INFO"
	.sectionflags	@""
	.align	4


	//----- nvinfo : EIATTR_CUDA_API_VERSION
	.align		4
        /*0000*/ 	.byte	0x04, 0x37
        /*0002*/ 	.short	(.L_13 - .L_12)
.L_12:
        /*0004*/ 	.word	0x00000082


	//----- nvinfo : EIATTR_KPARAM_INFO
	.align		4
.L_13:
        /*0008*/ 	.byte	0x04, 0x17
        /*000a*/ 	.short	(.L_15 - .L_14)
.L_14:
        /*000c*/ 	.word	0x00000000
        /*0010*/ 	.short	0x0023
        /*0012*/ 	.short	0x00f8
        /*0014*/ 	.byte	0x00, 0xf5, 0x21, 0x00


	//----- nvinfo : EIATTR_KPARAM_INFO
	.align		4
.L_15:
        /*0018*/ 	.byte	0x04, 0x17
        /*001a*/ 	.short	(.L_17 - .L_16)
.L_16:
        /*001c*/ 	.word	0x00000000
        /*0020*/ 	.short	0x0022
        /*0022*/ 	.short	0x00f0
        /*0024*/ 	.byte	0x00, 0xf5, 0x21, 0x00


	//----- nvinfo : EIATTR_KPARAM_INFO
	.align		4
.L_17:
        /*0028*/ 	.byte	0x04, 0x17
        /*002a*/ 	.short	(.L_19 - .L_18)
.L_18:
        /*002c*/ 	.word	0x00000000
        /*0030*/ 	.short	0x0021
        /*0032*/ 	.short	0x00e8
        /*0034*/ 	.byte	0x00, 0xf5, 0x21, 0x00


	//----- nvinfo : EIATTR_KPARAM_INFO
	.align		4
.L_19:
        /*0038*/ 	.byte	0x04, 0x17
        /*003a*/ 	.short	(.L_21 - .L_20)
.L_20:
        /*003c*/ 	.word	0x00000000
        /*0040*/ 	.short	0x0020
        /*0042*/ 	.short	0x00e0
        /*0044*/ 	.byte	0x00, 0xf5, 0x21, 0x00


	//----- nvinfo : EIATTR_KPARAM_INFO
	.align		4
.L_21:
        /*0048*/ 	.byte	0x04, 0x17
        /*004a*/ 	.short	(.L_23 - .L_22)
.L_22:
        /*004c*/ 	.word	0x00000000
        /*0050*/ 	.short	0x001f
        /*0052*/ 	.short	0x00d8
        /*0054*/ 	.byte	0x00, 0xf5, 0x21, 0x00


	//----- nvinfo : EIATTR_KPARAM_INFO
	.align		4
.L_23:
        /*0058*/ 	.byte	0x04, 0x17
        /*005a*/ 	.short	(.L_25 - .L_24)
.L_24:
        /*005c*/ 	.word	0x00000000
        /*0060*/ 	.short	0x001e
        /*0062*/ 	.short	0x00d0
        /*0064*/ 	.byte	0x00, 0xf5, 0x21, 0x00


	//----- nvinfo : EIATTR_KPARAM_INFO
	.align		4
.L_25:
        /*0068*/ 	.byte	0x04, 0x17
        /*006a*/ 	.short	(.L_27 - .L_26)
.L_26:
        /*006c*/ 	.word	0x00000000
        /*0070*/ 	.short	0x001d
        /*0072*/ 	.short	0x00c8
        /*0074*/ 	.byte	0x00, 0xf5, 0x21, 0x00


	//----- nvinfo : EIATTR_KPARAM_INFO
	.align		4
.L_27:
        /*0078*/ 	.byte	0x04, 0x17
        /*007a*/ 	.short	(.L_29 - .L_28)
.L_28:
        /*007c*/ 	.word	0x00000000
        /*0080*/ 	.short	0x001c
        /*0082*/ 	.short	0x00c0
        /*0084*/ 	.byte	0x00, 0xf5, 0x21, 0x00


	//----- nvinfo : EIATTR_KPARAM_INFO
	.align		4
.L_29:
        /*0088*/ 	.byte	0x04, 0x17
        /*008a*/ 	.short	(.L_31 - .L_30)
.L_30:
        /*008c*/ 	.word	0x00000000
        /*0090*/ 	.short	0x001b
        /*0092*/ 	.short	0x00b8
        /*0094*/ 	.byte	0x00, 0xf5, 0x21, 0x00


	//----- nvinfo : EIATTR_KPARAM_INFO
	.align		4
.L_31:
        /*0098*/ 	.byte	0x04, 0x17
        /*009a*/ 	.short	(.L_33 - .L_32)
.L_32:
        /*009c*/ 	.word	0x00000000
        /*00a0*/ 	.short	0x001a
        /*00a2*/ 	.short	0x00b0
        /*00a4*/ 	.byte	0x00, 0xf5, 0x21, 0x00


	//----- nvinfo : EIATTR_KPARAM_INFO
	.align		4
.L_33:
        /*00a8*/ 	.byte	0x04, 0x17
        /*00aa*/ 	.short	(.L_35 - .L_34)
.L_34:
        /*00ac*/ 	.word	0x00000000
        /*00b0*/ 	.short	0x0019
        /*00b2*/ 	.short	0x00a8
        /*00b4*/ 	.byte	0x00, 0xf5, 0x21, 0x00


	//----- nvinfo : EIATTR_KPARAM_INFO
	.align		4
.L_35:
        /*00b8*/ 	.byte	0x04, 0x17
        /*00ba*/ 	.short	(.L_37 - .L_36)
.L_36:
        /*00bc*/ 	.word	0x00000000
        /*00c0*/ 	.short	0x0018
        /*00c2*/ 	.short	0x00a5
        /*00c4*/ 	.byte	0x00, 0xf0, 0x05, 0x00


	//----- nvinfo : EIATTR_KPARAM_INFO
	.align		4
.L_37:
        /*00c8*/ 	.byte	0x04, 0x17
        /*00ca*/ 	.short	(.L_39 - .L_38)
.L_38:
        /*00cc*/ 	.word	0x00000000
        /*00d0*/ 	.short	0x0017
        /*00d2*/ 	.short	0x00a4
        /*00d4*/ 	.byte	0x00, 0xf0, 0x05, 0x00


	//----- nvinfo : EIATTR_KPARAM_INFO
	.align		4
.L_39:
        /*00d8*/ 	.byte	0x04, 0x17
        /*00da*/ 	.short	(.L_41 - .L_40)
.L_40:
        /*00dc*/ 	.word	0x00000000
        /*00e0*/ 	.short	0x0016
        /*00e2*/ 	.short	0x00a0
        /*00e4*/ 	.byte	0x00, 0xf0, 0x11, 0x00


	//----- nvinfo : EIATTR_KPARAM_INFO
	.align		4
.L_41:
        /*00e8*/ 	.byte	0x04, 0x17
        /*00ea*/ 	.short	(.L_43 - .L_42)
.L_42:
        /*00ec*/ 	.word	0x00000000
        /*00f0*/ 	.short	0x0015
        /*00f2*/ 	.short	0x009c
        /*00f4*/ 	.byte	0x00, 0xf0, 0x11, 0x00


	//----- nvinfo : EIATTR_KPARAM_INFO
	.align		4
.L_43:
        /*00f8*/ 	.byte	0x04, 0x17
        /*00fa*/ 	.short	(.L_45 - .L_44)
.L_44:
        /*00fc*/ 	.word	0x00000000
        /*0100*/ 	.short	0x0014
        /*0102*/ 	.short	0x0098
        /*0104*/ 	.byte	0x00, 0xf0, 0x11, 0x00


	//----- nvinfo : EIATTR_KPARAM_INFO
	.align		4
.L_45:
        /*0108*/ 	.byte	0x04, 0x17
        /*010a*/ 	.short	(.L_47 - .L_46)
.L_46:
        /*010c*/ 	.word	0x00000000
        /*0110*/ 	.short	0x0013
        /*0112*/ 	.short	0x0094
        /*0114*/ 	.byte	0x00, 0xf0, 0x11, 0x00


	//----- nvinfo : EIATTR_KPARAM_INFO
	.align		4
.L_47:
        /*0118*/ 	.byte	0x04, 0x17
        /*011a*/ 	.short	(.L_49 - .L_48)
.L_48:
        /*011c*/ 	.word	0x00000000
        /*0120*/ 	.short	0x0012
        /*0122*/ 	.short	0x0090
        /*0124*/ 	.byte	0x00, 0xf0, 0x11, 0x00


	//----- nvinfo : EIATTR_KPARAM_INFO
	.align		4
.L_49:
        /*0128*/ 	.byte	0x04, 0x17
        /*012a*/ 	.short	(.L_51 - .L_50)
.L_50:
        /*012c*/ 	.word	0x00000000
        /*0130*/ 	.short	0x0011
        /*0132*/ 	.short	0x0088
        /*0134*/ 	.byte	0x00, 0xf0, 0x21, 0x00


	//----- nvinfo : EIATTR_KPARAM_INFO
	.align		4
.L_51:
        /*0138*/ 	.byte	0x04, 0x17
        /*013a*/ 	.short	(.L_53 - .L_52)
.L_52:
        /*013c*/ 	.word	0x00000000
        /*0140*/ 	.short	0x0010
        /*0142*/ 	.short	0x0080
        /*0144*/ 	.byte	0x00, 0xf0, 0x21, 0x00


	//----- nvinfo : EIATTR_KPARAM_INFO
	.align		4
.L_53:
        /*0148*/ 	.byte	0x04, 0x17
        /*014a*/ 	.short	(.L_55 - .L_54)
.L_54:
        /*014c*/ 	.word	0x00000000
        /*0150*/ 	.short	0x000f
        /*0152*/ 	.short	0x0078
        /*0154*/ 	.byte	0x00, 0xf0, 0x21, 0x00


	//----- nvinfo : EIATTR_KPARAM_INFO
	.align		4
.L_55:
        /*0158*/ 	.byte	0x04, 0x17
        /*015a*/ 	.short	(.L_57 - .L_56)
.L_56:
        /*015c*/ 	.word	0x00000000
        /*0160*/ 	.short	0x000e
        /*0162*/ 	.short	0x0070
        /*0164*/ 	.byte	0x00, 0xf5, 0x21, 0x00


	//----- nvinfo : EIATTR_KPARAM_INFO
	.align		4
.L_57:
        /*0168*/ 	.byte	0x04, 0x17
        /*016a*/ 	.short	(.L_59 - .L_58)
.L_58:
        /*016c*/ 	.word	0x00000000
        /*0170*/ 	.short	0x000d
        /*0172*/ 	.short	0x0068
        /*0174*/ 	.byte	0x00, 0xf5, 0x21, 0x00


	//----- nvinfo : EIATTR_KPARAM_INFO
	.align		4
.L_59:
        /*0178*/ 	.byte	0x04, 0x17
        /*017a*/ 	.short	(.L_61 - .L_60)
.L_60:
        /*017c*/ 	.word	0x00000000
        /*0180*/ 	.short	0x000c
        /*0182*/ 	.short	0x0060
        /*0184*/ 	.byte	0x00, 0xf5, 0x21, 0x00


	//----- nvinfo : EIATTR_KPARAM_INFO
	.align		4
.L_61:
        /*0188*/ 	.byte	0x04, 0x17
        /*018a*/ 	.short	(.L_63 - .L_62)
.L_62:
        /*018c*/ 	.word	0x00000000
        /*0190*/ 	.short	0x000b
        /*0192*/ 	.short	0x0058
        /*0194*/ 	.byte	0x00, 0xf5, 0x21, 0x00


	//----- nvinfo : EIATTR_KPARAM_INFO
	.align		4
.L_63:
        /*0198*/ 	.byte	0x04, 0x17
        /*019a*/ 	.short	(.L_65 - .L_64)
.L_64:
        /*019c*/ 	.word	0x00000000
        /*01a0*/ 	.short	0x000a
        /*01a2*/ 	.short	0x0050
        /*01a4*/ 	.byte	0x00, 0xf5, 0x21, 0x00


	//----- nvinfo : EIATTR_KPARAM_INFO
	.align		4
.L_65:
        /*01a8*/ 	.byte	0x04, 0x17
        /*01aa*/ 	.short	(.L_67 - .L_66)
.L_66:
        /*01ac*/ 	.word	0x00000000
        /*01b0*/ 	.short	0x0009
        /*01b2*/ 	.short	0x0048
        /*01b4*/ 	.byte	0x00, 0xf5, 0x21, 0x00


	//----- nvinfo : EIATTR_KPARAM_INFO
	.align		4
.L_67:
        /*01b8*/ 	.byte	0x04, 0x17
        /*01ba*/ 	.short	(.L_69 - .L_68)
.L_68:
        /*01bc*/ 	.word	0x00000000
        /*01c0*/ 	.short	0x0008
        /*01c2*/ 	.short	0x0040
        /*01c4*/ 	.byte	0x00, 0xf5, 0x21, 0x00


	//----- nvinfo : EIATTR_KPARAM_INFO
	.align		4
.L_69:
        /*01c8*/ 	.byte	0x04, 0x17
        /*01ca*/ 	.short	(.L_71 - .L_70)
.L_70:
        /*01cc*/ 	.word	0x00000000
        /*01d0*/ 	.short	0x0007
        /*01d2*/ 	.short	0x0038
        /*01d4*/ 	.byte	0x00, 0xf5, 0x21, 0x00


	//----- nvinfo : EIATTR_KPARAM_INFO
	.align		4
.L_71:
        /*01d8*/ 	.byte	0x04, 0x17
        /*01da*/ 	.short	(.L_73 - .L_72)
.L_72:
        /*01dc*/ 	.word	0x00000000
        /*01e0*/ 	.short	0x0006
        /*01e2*/ 	.short	0x0030
        /*01e4*/ 	.byte	0x00, 0xf5, 0x21, 0x00


	//----- nvinfo : EIATTR_KPARAM_INFO
	.align		4
.L_73:
        /*01e8*/ 	.byte	0x04, 0x17
        /*01ea*/ 	.short	(.L_75 - .L_74)
.L_74:
        /*01ec*/ 	.word	0x00000000
        /*01f0*/ 	.short	0x0005
        /*01f2*/ 	.short	0x0028
        /*01f4*/ 	.byte	0x00, 0xf5, 0x21, 0x00


	//----- nvinfo : EIATTR_KPARAM_INFO
	.align		4
.L_75:
        /*01f8*/ 	.byte	0x04, 0x17
        /*01fa*/ 	.short	(.L_77 - .L_76)
.L_76:
        /*01fc*/ 	.word	0x00000000
        /*0200*/ 	.short	0x0004
        /*0202*/ 	.short	0x0020
        /*0204*/ 	.byte	0x00, 0xf5, 0x21, 0x00


	//----- nvinfo : EIATTR_KPARAM_INFO
	.align		4
.L_77:
        /*0208*/ 	.byte	0x04, 0x17
        /*020a*/ 	.short	(.L_79 - .L_78)
.L_78:
        /*020c*/ 	.word	0x00000000
        /*0210*/ 	.short	0x0003
        /*0212*/ 	.short	0x0018
        /*0214*/ 	.byte	0x00, 0xf5, 0x21, 0x00


	//----- nvinfo : EIATTR_KPARAM_INFO
	.align		4
.L_79:
        /*0218*/ 	.byte	0x04, 0x17
        /*021a*/ 	.short	(.L_81 - .L_80)
.L_80:
        /*021c*/ 	.word	0x00000000
        /*0220*/ 	.short	0x0002
        /*0222*/ 	.short	0x0010
        /*0224*/ 	.byte	0x00, 0xf5, 0x21, 0x00


	//----- nvinfo : EIATTR_KPARAM_INFO
	.align		4
.L_81:
        /*0228*/ 	.byte	0x04, 0x17
        /*022a*/ 	.short	(.L_83 - .L_82)
.L_82:
        /*022c*/ 	.word	0x00000000
        /*0230*/ 	.short	0x0001
        /*0232*/ 	.short	0x0008
        /*0234*/ 	.byte	0x00, 0xf5, 0x21, 0x00


	//----- nvinfo : EIATTR_KPARAM_INFO
	.align		4
.L_83:
        /*0238*/ 	.byte	0x04, 0x17
        /*023a*/ 	.short	(.L_85 - .L_84)
.L_84:
        /*023c*/ 	.word	0x00000000
        /*0240*/ 	.short	0x0000
        /*0242*/ 	.short	0x0000
        /*0244*/ 	.byte	0x00, 0xf5, 0x21, 0x00


	//----- nvinfo : EIATTR_SPARSE_MMA_MASK
	.align		4
.L_85:
        /*0248*/ 	.byte	0x03, 0x50
        /*024a*/ 	.short	0x0000


	//----- nvinfo : EIATTR_MAXREG_COUNT
	.align		4
        /*024c*/ 	.byte	0x03, 0x1b
        /*024e*/ 	.short	0x00ff


	//----- nvinfo : EIATTR_MERCURY_ISA_VERSION
	.align		4
        /*0250*/ 	.byte	0x03, 0x5f
        /*0252*/ 	.short	0x0101


	//----- nvinfo : EIATTR_VRC_CTA_INIT_COUNT
	.align		4
        /*0254*/ 	.byte	0x02, 0x4a
	.zero		1
	.zero		1


	//----- nvinfo : EIATTR_EXIT_INSTR_OFFSETS
	.align		4
        /*0258*/ 	.byte	0x04, 0x1c
        /*025a*/ 	.short	(.L_87 - .L_86)


	//   ....[0]....
.L_86:
        /*025c*/ 	.word	0x000000a0


	//   ....[1]....
        /*0260*/ 	.word	0x000103d0


	//   ....[2]....
        /*0264*/ 	.word	0x00015210


	//   ....[3]....
        /*0268*/ 	.word	0x00015b20


	//----- nvinfo : EIATTR_CRS_STACK_SIZE
	.align		4
.L_87:
        /*026c*/ 	.byte	0x04, 0x1e
        /*026e*/ 	.short	(.L_89 - .L_88)
.L_88:
        /*0270*/ 	.word	0x00000000


	//----- nvinfo : EIATTR_CBANK_PARAM_SIZE
	.align		4
.L_89:
        /*0274*/ 	.byte	0x03, 0x19
        /*0276*/ 	.short	0x0100


	//----- nvinfo : EIATTR_PARAM_CBANK
	.align		4
        /*0278*/ 	.byte	0x04, 0x0a
        /*027a*/ 	.short	(.L_91 - .L_90)
	.align		4
.L_90:
        /*027c*/ 	.word	index@(.nv.constant0._Z14compute_piecesPdS_S_S_S_S_S_S_S_S_S_S_S_S_S_dddiiiiibbS_S_S_S_S_S_S_S_S_S_S_)
        /*0280*/ 	.short	0x0380
        /*0282*/ 	.short	0x0100


	//----- nvinfo : EIATTR_SW_WAR
	.align		4
.L_91:
        /*0284*/ 	.byte	0x04, 0x36
        /*0286*/ 	.short	(.L_93 - .L_92)
.L_92:
        /*0288*/ 	.word	0x00000008
.L_93:


//--------------------- .nv.callgraph             --------------------------
	.section	.nv.callgraph,"",@"SHT_CUDA_CALLGRAPH"
	.align	4
	.sectionentsize	8
	.align		4
        /*0000*/ 	.word	0x00000000
	.align		4
        /*0004*/ 	.word	0xffffffff
	.align		4
        /*0008*/ 	.word	0x00000000
	.align		4
        /*000c*/ 	.word	0xfffffffe
	.align		4
        /*0010*/ 	.word	0x00000000
	.align		4
        /*0014*/ 	.word	0xfffffffd
	.align		4
        /*0018*/ 	.word	0x00000000
	.align		4
        /*001c*/ 	.word	0xfffffffc


//--------------------- .text._Z14compute_piecesPdS_S_S_S_S_S_S_S_S_S_S_S_S_S_dddiiiiibbS_S_S_S_S_S_S_S_S_S_S_ --------------------------
	.section	.text._Z14compute_piecesPdS_S_S_S_S_S_S_S_S_S_S_S_S_S_dddiiiiibbS_S_S_S_S_S_S_S_S_S_S_,"ax",@progbits
	.align	128
        .global         _Z14compute_piecesPdS_S_S_S_S_S_S_S_S_S_S_S_S_S_dddiiiiibbS_S_S_S_S_S_S_S_S_S_S_
        .type           _Z14compute_piecesPdS_S_S_S_S_S_S_S_S_S_S_S_S_S_dddiiiiibbS_S_S_S_S_S_S_S_S_S_S_,@function
        .size           _Z14compute_piecesPdS_S_S_S_S_S_S_S_S_S_S_S_S_S_dddiiiiibbS_S_S_S_S_S_S_S_S_S_S_,(.L_x_322 - _Z14compute_piecesPdS_S_S_S_S_S_S_S_S_S_S_S_S_S_dddiiiiibbS_S_S_S_S_S_S_S_S_S_S_)
        .other          _Z14compute_piecesPdS_S_S_S_S_S_S_S_S_S_S_S_S_S_dddiiiiibbS_S_S_S_S_S_S_S_S_S_S_,@"STO_CUDA_ENTRY STV_DEFAULT"
_Z14compute_piecesPdS_S_S_S_S_S_S_S_S_S_S_S_S_S_dddiiiiibbS_S_S_S_S_S_S_S_S_S_S_:
.text._Z14compute_piecesPdS_S_S_S_S_S_S_S_S_S_S_S_S_S_dddiiiiibbS_S_S_S_S_S_S_S_S_S_S_:
[----:B------:R-:W-:Y:S01]  /*0000*/  LDC R1, c[0x0][0x37c] ;  /* 0x0000df00ff017b82 */ /* 0x000fe20000000800 */
[----:B------:R-:W0:Y:S07]  /*0010*/  S2R R3, SR_TID.X ;  /* 0x0000000000037919 */ /* 0x000e2e0000002100 */
[----:B------:R-:W0:Y:S01]  /*0020*/  S2UR UR4, SR_CTAID.X ;  /* 0x00000000000479c3 */ /* 0x000e220000002500 */
[----:B------:R-:W1:Y:S01]  /*0030*/  LDCU UR6, c[0x0][0x418] ;  /* 0x00008300ff0677ac */ /* 0x000e620008000800 */
[----:B------:R-:W2:Y:S06]  /*0040*/  LDCU UR5, c[0x0][0x410] ;  /* 0x00008200ff0577ac */ /* 0x000eac0008000800 */
[----:B------:R-:W0:Y:S01]  /*0050*/  LDC R0, c[0x0][0x360] ;  /* 0x0000d800ff007b82 */ /* 0x000e220000000800 */
[----:B-1----:R-:W-:-:S02]  /*0060*/  IMAD.U32 R15, RZ, RZ, UR6 ;  /* 0x00000006ff0f7e24 */ /* 0x002fc4000f8e00ff */
[----:B0-----:R-:W-:-:S05]  /*0070*/  IMAD R0, R0, UR4, R3 ;  /* 0x0000000400007c24 */ /* 0x001fca000f8e0203 */
[----:B------:R-:W-:-:S04]  /*0080*/  ISETP.GE.AND P0, PT, R0, R15, PT ;  /* 0x0000000f0000720c */ /* 0x000fc80003f06270 */
[----:B--2---:R-:W-:-:S13]  /*0090*/  ISETP.GE.OR P0, PT, R0, UR5, !P0 ;  /* 0x0000000500007c0c */ /* 0x004fda000c706670 */
[----:B------:R-:W-:Y:S05]  /*00a0*/  @P0 EXIT ;  /* 0x000000000000094d */ /* 0x000fea0003800000 */
[----:B------:R-:W-:Y:S01]  /*00b0*/  ISETP.GE.AND P0, PT, R15, 0x1, PT ;  /* 0x000000010f00780c */ /* 0x000fe20003f06270 */
[----:B------:R-:W0:-:S12]  /*00c0*/  LDCU.64 UR8, c[0x0][0x358] ;  /* 0x00006b00ff0877ac */ /* 0x000e180008000a00 */
[----:B------:R-:W-:Y:S05]  /*00d0*/  @!P0 BRA `(.L_x_0) ;  /* 0x0000004400688947 */ /* 0x000fea0003800000 */
[----:B------:R-:W1:Y:S01]  /*00e0*/  LDC R10, c[0x0][0x41c] ;  /* 0x00010700ff0a7b82 */ /* 0x000e620000000800 */
[----:B------:R-:W2:Y:S01]  /*00f0*/  LDCU UR5, c[0x0][0x414] ;  /* 0x00008280ff0577ac */ /* 0x000ea20008000800 */
[----:B------:R-:W-:Y:S01]  /*0100*/  IMAD R13, R0, R15, RZ ;  /* 0x0000000f000d7224 */ /* 0x000fe200078e02ff */
[----:B------:R-:W3:Y:S03]  /*0110*/  LDCU.U8 UR4, c[0x0][0x424] ;  /* 0x00008480ff0477ac */ /* 0x000ee60008000000 */
[----:B------:R-:W-:Y:S01]  /*0120*/  IMAD.IADD R5, R13, 0x1, R15 ;  /* 0x000000010d057824 */ /* 0x000fe200078e020f */
[----:B------:R-:W4:Y:S01]  /*0130*/  LDCU UR6, c[0x0][0x418] ;  /* 0x00008300ff0677ac */ /* 0x000f220008000800 */
[----:B--2---:R-:W-:Y:S02]  /*0140*/  UISETP.GT.AND UP0, UPT, UR5, URZ, UPT ;  /* 0x000000ff0500728c */ /* 0x004fe4000bf04270 */
[----:B------:R-:W-:-:S02]  /*0150*/  UIADD3 UR7, UPT, UPT, UR5, -0x1, URZ ;  /* 0xffffffff05077890 */ /* 0x000fc4000fffe0ff */
[----:B---3--:R-:W-:Y:S01]  /*0160*/  UPRMT UR4, UR4, 0x8880, URZ ;  /* 0x0000888004047896 */ /* 0x008fe200080000ff */
[C---:B-1----:R-:W-:Y:S01]  /*0170*/  IADD3 R6, PT, PT, R10.reuse, -0x1, RZ ;  /* 0xffffffff0a067810 */ /* 0x042fe20007ffe0ff */
[----:B------:R-:W-:Y:S01]  /*0180*/  ULOP3.LUT UR10, UR5, 0x7, URZ, 0xc0, !UPT ;  /* 0x00000007050a7892 */ /* 0x000fe2000f8ec0ff */
[C---:B------:R-:W-:Y:S01]  /*0190*/  LOP3.LUT R7, R10.reuse, 0x7, RZ, 0xc0, !PT ;  /* 0x000000070a077812 */ /* 0x040fe200078ec0ff */
[----:B------:R-:W-:Y:S01]  /*01a0*/  ULOP3.LUT UR11, UR5, 0x3, URZ, 0xc0, !UPT ;  /* 0x00000003050b7892 */ /* 0x000fe2000f8ec0ff */
[C---:B------:R-:W-:Y:S01]  /*01b0*/  LOP3.LUT R8, R10.reuse, 0x3, RZ, 0xc0, !PT ;  /* 0x000000030a087812 */ /* 0x040fe200078ec0ff */
[----:B------:R-:W-:Y:S01]  /*01c0*/  ULOP3.LUT UR5, UR5, 0x7ffffff8, URZ, 0xc0, !UPT ;  /* 0x7ffffff805057892 */ /* 0x000fe2000f8ec0ff */
[C---:B------:R-:W-:Y:S01]  /*01d0*/  LOP3.LUT R9, R10.reuse, 0x7ffffff8, RZ, 0xc0, !PT ;  /* 0x7ffffff80a097812 */ /* 0x040fe200078ec0ff */
[----:B------:R-:W-:Y:S01]  /*01e0*/  UISETP.NE.AND UP0, UPT, UR4, URZ, UP0 ;  /* 0x000000ff0400728c */ /* 0x000fe20008705270 */
[----:B----4-:R-:W-:-:S10]  /*01f0*/  LOP3.LUT R10, R10, 0x1, RZ, 0xc0, !PT ;  /* 0x000000010a0a7812 */ /* 0x010fd400078ec0ff */
.L_x_41:
[----:B-1----:R-:W1:Y:S01]  /*0200*/  LDCU.64 UR12, c[0x0][0x390] ;  /* 0x00007200ff0c77ac */ /* 0x002e620008000a00 */
[----:B0-234-:R-:W-:Y:S01]  /*0210*/  IADD3 R2, P0, PT, R13, UR6, RZ ;  /* 0x000000060d027c10 */ /* 0x01dfe2000ff1e0ff */
[----:B------:R-:W2:Y:S01]  /*0220*/  LDC.64 R16, c[0x0][0x380] ;  /* 0x0000e000ff107b82 */ /* 0x000ea20000000a00 */
[----:B------:R-:W-:-:S06]  /*0230*/  USHF.R.S32.HI UR4, URZ, 0x1f, UR6 ;  /* 0x0000001fff047899 */ /* 0x000fcc0008011406 */
[----:B------:R-:W-:Y:S01]  /*0240*/  LEA.HI.X.SX32 R3, R13, UR4, 0x1, P0 ;  /* 0x000000040d037c11 */ /* 0x000fe200080f0eff */
[----:B------:R-:W3:Y:S01]  /*0250*/  LDC.64 R18, c[0x0][0x430] ;  /* 0x00010c00ff127b82 */ /* 0x000ee20000000a00 */
[----:B------:R-:W-:-:S03]  /*0260*/  VIADD R11, R5, -UR6 ;  /* 0x80000006050b7c36 */ /* 0x000fc60008000000 */
[----:B------:R-:W4:Y:S01]  /*0270*/  LDCU UR4, c[0x0][0x41c] ;  /* 0x00008380ff0477ac */ /* 0x000f220008000800 */
[----:B-1----:R-:W-:-:S04]  /*0280*/  LEA R14, P0, R2, UR12, 0x3 ;  /* 0x0000000c020e7c11 */ /* 0x002fc8000f8018ff */
[----:B------:R-:W-:-:S05]  /*0290*/  LEA.HI.X R15, R2, UR13, R3, 0x3, P0 ;  /* 0x0000000d020f7c11 */ /* 0x000fca00080f1c03 */
[----:B0-----:R-:W5:Y:S02]  /*02a0*/  LDG.E.64 R2, desc[UR8][R14.64+-0x8] ;  /* 0xfffff8080e027981 */ /* 0x001f64000c1e1b00 */
[----:B-----5:R-:W2:Y:S02]  /*02b0*/  F2I.F64.TRUNC R3, R2 ;  /* 0x0000000200037311 */ /* 0x020ea4000030d100 */
[----:B--2---:R-:W-:-:S06]  /*02c0*/  IMAD.WIDE R16, R3, 0x8, R16 ;  /* 0x0000000803107825 */ /* 0x004fcc00078e0210 */
[----:B------:R-:W2:Y:S01]  /*02d0*/  LDG.E.64 R16, desc[UR8][R16.64+-0x8] ;  /* 0xfffff80810107981 */ /* 0x000ea2000c1e1b00 */
[----:B---3--:R-:W-:Y:S01]  /*02e0*/  IMAD.WIDE R18, R11, 0x8, R18 ;  /* 0x000000080b127825 */ /* 0x008fe200078e0212 */
[----:B----4-:R-:W-:-:S04]  /*02f0*/  UISETP.GE.AND UP1, UPT, UR4, 0x1, UPT ;  /* 0x000000010400788c */ /* 0x010fc8000bf26270 */
[----:B--2---:R0:W-:Y:S05]  /*0300*/  STG.E.64 desc[UR8][R18.64], R16 ;  /* 0x0000001012007986 */ /* 0x0041ea000c101b08 */
[----:B------:R-:W-:Y:S05]  /*0310*/  BRA.U !UP1, `(.L_x_1) ;  /* 0x0000002109347547 */ /* 0x000fea000b800000 */
[----:B------:R-:W1:Y:S01]  /*0320*/  LDC R2, c[0x0][0x418] ;  /* 0x00010600ff027b82 */ /* 0x000e620000000800 */
[----:B------:R-:W-:Y:S01]  /*0330*/  ISETP.GE.U32.AND P0, PT, R6, 0x7, PT ;  /* 0x000000070600780c */ /* 0x000fe20003f06070 */
[----:B------:R-:W-:Y:S01]  /*0340*/  IMAD.MOV.U32 R12, RZ, RZ, RZ ;  /* 0x000000ffff0c7224 */ /* 0x000fe200078e00ff */
[----:B-1----:R-:W-:-:S11]  /*0350*/  IADD3 R11, PT, PT, R13, -UR6, R2 ;  /* 0x800000060d0b7c10 */ /* 0x002fd6000fffe002 */
[----:B------:R-:W-:Y:S05]  /*0360*/  @!P0 BRA `(.L_x_2) ;  /* 0x0000001000108947 */ /* 0x000fea0003800000 */
[----:B------:R-:W1:Y:S01]  /*0370*/  LDC R12, c[0x0][0x41c] ;  /* 0x00010700ff0c7b82 */ /* 0x000e620000000800 */
[----:B------:R-:W2:Y:S01]  /*0380*/  LDCU UR18, c[0x0][0x41c] ;  /* 0x00008380ff1277ac */ /* 0x000ea20008000800 */
[----:B------:R-:W3:Y:S06]  /*0390*/  LDCU UR12, c[0x0][0x404] ;  /* 0x00008080ff0c77ac */ /* 0x000eec0008000800 */
[----:B0-----:R-:W0:Y:S01]  /*03a0*/  LDC.64 R18, c[0x0][0x3a0] ;  /* 0x0000e800ff127b82 */ /* 0x001e220000000a00 */
[----:B------:R-:W4:Y:S01]  /*03b0*/  LDCU.64 UR14, c[0x0][0x398] ;  /* 0x00007300ff0e77ac */ /* 0x000f220008000a00 */
[----:B------:R-:W-:-:S06]  /*03c0*/  UMOV UR4, URZ ;  /* 0x000000ff00047c82 */ /* 0x000fcc0008000000 */
[----:B------:R-:W0:Y:S08]  /*03d0*/  LDC.64 R20, c[0x0][0x400] ;  /* 0x00010000ff147b82 */ /* 0x000e300000000a00 */
[----:B--23--:R-:W0:Y:S02]  /*03e0*/  LDC.64 R22, c[0x0][0x398] ;  /* 0x0000e600ff167b82 */ /* 0x00ce240000000a00 */
.L_x_19:
[----:B------:R-:W2:Y:S01]  /*03f0*/  LDG.E.64 R2, desc[UR8][R14.64+-0x8] ;  /* 0xfffff8080e027981 */ /* 0x000ea2000c1e1b00 */
[----:B------:R-:W3:Y:S01]  /*0400*/  MUFU.RCP64H R25, UR12 ;  /* 0x0000000c00197d08 */ /* 0x000ee20008001800 */
[----:B------:R-:W-:-:S07]  /*0410*/  IMAD.MOV.U32 R24, RZ, RZ, 0x1 ;  /* 0x00000001ff187424 */ /* 0x000fce00078e00ff */
[----:B--2---:R-:W2:Y:S02]  /*0420*/  F2I.F64.TRUNC R2, R2 ;  /* 0x0000000200027311 */ /* 0x004ea4000030d100 */
[----:B--2---:R-:W-:-:S05]  /*0430*/  IADD3 R17, PT, PT, R2, -0x1, RZ ;  /* 0xffffffff02117810 */ /* 0x004fca0007ffe0ff */
[----:B-1----:R-:W-:-:S04]  /*0440*/  IMAD R17, R17, R12, UR4 ;  /* 0x0000000411117e24 */ /* 0x002fc8000f8e020c */
[----:B0-----:R-:W-:-:S05]  /*0450*/  IMAD.WIDE R16, R17, 0x8, R22 ;  /* 0x0000000811107825 */ /* 0x001fca00078e0216 */
[----:B------:R-:W2:Y:S01]  /*0460*/  LDG.E.64 R28, desc[UR8][R16.64] ;  /* 0x00000008101c7981 */ /* 0x000ea2000c1e1b00 */
[----:B---3--:R-:W-:Y:S01]  /*0470*/  DFMA R26, R24, -R20, 1 ;  /* 0x3ff00000181a742b */ /* 0x008fe20000000814 */
[----:B------:R-:W-:Y:S07]  /*0480*/  BSSY.RECONVERGENT B1, `(.L_x_3) ;  /* 0x0000011000017945 */ /* 0x000fee0003800200 */
[----:B------:R-:W-:-:S08]  /*0490*/  DFMA R26, R26, R26, R26 ;  /* 0x0000001a1a1a722b */ /* 0x000fd0000000001a */
[----:B------:R-:W-:-:S08]  /*04a0*/  DFMA R26, R24, R26, R24 ;  /* 0x0000001a181a722b */ /* 0x000fd00000000018 */
[----:B------:R-:W-:-:S08]  /*04b0*/  DFMA R24, R26, -R20, 1 ;  /* 0x3ff000001a18742b */ /* 0x000fd00000000814 */
[----:B------:R-:W-:-:S08]  /*04c0*/  DFMA R24, R26, R24, R26 ;  /* 0x000000181a18722b */ /* 0x000fd0000000001a */
[----:B--2---:R-:W-:Y:S01]  /*04d0*/  DMUL R32, R28, R24 ;  /* 0x000000181c207228 */ /* 0x004fe20000000000 */
[----:B------:R-:W-:-:S07]  /*04e0*/  FSETP.GEU.AND P1, PT, |R29|, 6.5827683646048100446e-37, PT ;  /* 0x036000001d00780b */ /* 0x000fce0003f2e200 */
[----:B------:R-:W-:-:S08]  /*04f0*/  DFMA R2, R32, -R20, R28 ;  /* 0x800000142002722b */ /* 0x000fd0000000001c */
[----:B------:R-:W-:-:S10]  /*0500*/  DFMA R32, R24, R2, R32 ;  /* 0x000000021820722b */ /* 0x000fd40000000020 */
[----:B------:R-:W-:-:S05]  /*0510*/  FFMA R2, RZ, UR12, R33 ;  /* 0x0000000cff027c23 */ /* 0x000fca0008000021 */
[----:B------:R-:W-:-:S13]  /*0520*/  FSETP.GT.AND P0, PT, |R2|, 1.469367938527859385e-39, PT ;  /* 0x001000000200780b */ /* 0x000fda0003f04200 */
[----:B------:R-:W-:Y:S05]  /*0530*/  @P0 BRA P1, `(.L_x_4) ;  /* 0x0000000000140947 */ /* 0x000fea0000800000 */
[----:B------:R-:W0:Y:S01]  /*0540*/  LDCU.64 UR16, c[0x0][0x400] ;  /* 0x00008000ff1077ac */ /* 0x000e220008000a00 */
[----:B------:R-:W-:Y:S01]  /*0550*/  MOV R2, 0x590 ;  /* 0x0000059000027802 */ /* 0x000fe20000000f00 */
[----:B0-----:R-:W-:Y:S01]  /*0560*/  IMAD.U32 R26, RZ, RZ, UR16 ;  /* 0x00000010ff1a7e24 */ /* 0x001fe2000f8e00ff */
[----:B------:R-:W-:-:S07]  /*0570*/  MOV R27, UR17 ;  /* 0x00000011001b7c02 */ /* 0x000fce0008000f00 */
[----:B----4-:R-:W-:Y:S05]  /*0580*/  CALL.REL.NOINC `($__internal_1_$__cuda_sm20_div_rn_f64_full) ;  /* 0x0000015800147944 */ /* 0x010fea0003c00000 */
.L_x_4:
[----:B----4-:R-:W-:Y:S05]  /*0590*/  BSYNC.RECONVERGENT B1 ;  /* 0x0000000000017941 */ /* 0x010fea0003800200 */
.L_x_3:
[----:B------:R-:W-:-:S04]  /*05a0*/  IMAD R17, R11, R12, UR4 ;  /* 0x000000040b117e24 */ /* 0x000fc8000f8e020c */
[----:B------:R-:W-:-:S05]  /*05b0*/  IMAD.WIDE R16, R17, 0x8, R18 ;  /* 0x0000000811107825 */ /* 0x000fca00078e0212 */
[----:B------:R0:W-:Y:S04]  /*05c0*/  STG.E.64 desc[UR8][R16.64], R32 ;  /* 0x0000002010007986 */ /* 0x0001e8000c101b08 */
[----:B------:R-:W2:Y:S01]  /*05d0*/  LDG.E.64 R2, desc[UR8][R14.64+-0x8] ;  /* 0xfffff8080e027981 */ /* 0x000ea2000c1e1b00 */
[----:B------:R-:W-:Y:S01]  /*05e0*/  USHF.R.S32.HI UR13, URZ, 0x1f, UR4 ;  /* 0x0000001fff0d7899 */ /* 0x000fe20008011404 */
[----:B------:R-:W1:Y:S01]  /*05f0*/  MUFU.RCP64H R27, UR12 ;  /* 0x0000000c001b7d08 */ /* 0x000e620008001800 */
[----:B------:R-:W-:-:S07]  /*0600*/  IMAD.MOV.U32 R26, RZ, RZ, 0x1 ;  /* 0x00000001ff1a7424 */ /* 0x000fce00078e00ff */
[----:B--2---:R-:W2:Y:S02]  /*0610*/  F2I.F64.TRUNC R2, R2 ;  /* 0x0000000200027311 */ /* 0x004ea4000030d100 */
[----:B--2---:R-:W-:-:S04]  /*0620*/  VIADD R25, R2, 0xffffffff ;  /* 0xffffffff02197836 */ /* 0x004fc80000000000 */
[----:B------:R-:W-:-:S05]  /*0630*/  IMAD R25, R25, R12, RZ ;  /* 0x0000000c19197224 */ /* 0x000fca00078e02ff */
[----:B------:R-:W-:-:S04]  /*0640*/  IADD3 R4, P0, PT, R25, UR4, RZ ;  /* 0x0000000419047c10 */ /* 0x000fc8000ff1e0ff */
[----:B------:R-:W-:Y:S02]  /*0650*/  LEA.HI.X.SX32 R25, R25, UR13, 0x1, P0 ;  /* 0x0000000d19197c11 */ /* 0x000fe400080f0eff */
[----:B------:R-:W-:-:S04]  /*0660*/  LEA R24, P0, R4, UR14, 0x3 ;  /* 0x0000000e04187c11 */ /* 0x000fc8000f8018ff */
[----:B------:R-:W-:-:S05]  /*0670*/  LEA.HI.X R25, R4, UR15, R25, 0x3, P0 ;  /* 0x0000000f04197c11 */ /* 0x000fca00080f1c19 */
[----:B------:R-:W0:Y:S01]  /*0680*/  LDG.E.64 R28, desc[UR8][R24.64+0x8] ;  /* 0x00000808181c7981 */ /* 0x000e22000c1e1b00 */
[----:B-1----:R-:W-:Y:S01]  /*0690*/  DFMA R2, R26, -R20, 1 ;  /* 0x3ff000001a02742b */ /* 0x002fe20000000814 */
[----:B------:R-:W-:Y:S07]  /*06a0*/  BSSY.RECONVERGENT B1, `(.L_x_5) ;  /* 0x0000011000017945 */ /* 0x000fee0003800200 */
[----:B------:R-:W-:-:S08]  /*06b0*/  DFMA R2, R2, R2, R2 ;  /* 0x000000020202722b */ /* 0x000fd00000000002 */
[----:B------:R-:W-:-:S08]  /*06c0*/  DFMA R2, R26, R2, R26 ;  /* 0x000000021a02722b */ /* 0x000fd0000000001a */
[----:B------:R-:W-:-:S08]  /*06d0*/  DFMA R26, R2, -R20, 1 ;  /* 0x3ff00000021a742b */ /* 0x000fd00000000814 */
[----:B------:R-:W-:-:S08]  /*06e0*/  DFMA R26, R2, R26, R2 ;  /* 0x0000001a021a722b */ /* 0x000fd00000000002 */
[----:B0-----:R-:W-:Y:S01]  /*06f0*/  DMUL R32, R26, R28 ;  /* 0x0000001c1a207228 */ /* 0x001fe20000000000 */
[----:B------:R-:W-:-:S07]  /*0700*/  FSETP.GEU.AND P1, PT, |R29|, 6.5827683646048100446e-37, PT ;  /* 0x036000001d00780b */ /* 0x000fce0003f2e200 */
[----:B------:R-:W-:-:S08]  /*0710*/  DFMA R2, R32, -R20, R28 ;  /* 0x800000142002722b */ /* 0x000fd0000000001c */
[----:B------:R-:W-:-:S10]  /*0720*/  DFMA R32, R26, R2, R32 ;  /* 0x000000021a20722b */ /* 0x000fd40000000020 */
[----:B------:R-:W-:-:S05]  /*0730*/  FFMA R2, RZ, UR12, R33 ;  /* 0x0000000cff027c23 */ /* 0x000fca0008000021 */
[----:B------:R-:W-:-:S13]  /*0740*/  FSETP.GT.AND P0, PT, |R2|, 1.469367938527859385e-39, PT ;  /* 0x001000000200780b */ /* 0x000fda0003f04200 */
[----:B------:R-:W-:Y:S05]  /*0750*/  @P0 BRA P1, `(.L_x_6) ;  /* 0x0000000000140947 */ /* 0x000fea0000800000 */
[----:B------:R-:W0:Y:S01]  /*0760*/  LDCU.64 UR16, c[0x0][0x400] ;  /* 0x00008000ff1077ac */ /* 0x000e220008000a00 */
[----:B------:R-:W-:Y:S02]  /*0770*/  MOV R2, 0x7b0 ;  /* 0x000007b000027802 */ /* 0x000fe40000000f00 */
[----:B0-----:R-:W-:Y:S01]  /*0780*/  MOV R26, UR16 ;  /* 0x00000010001a7c02 */ /* 0x001fe20008000f00 */
[----:B------:R-:W-:-:S07]  /*0790*/  IMAD.U32 R27, RZ, RZ, UR17 ;  /* 0x00000011ff1b7e24 */ /* 0x000fce000f8e00ff */
[----:B------:R-:W-:Y:S05]  /*07a0*/  CALL.REL.NOINC `($__internal_1_$__cuda_sm20_div_rn_f64_full) ;  /* 0x00000154008c7944 */ /* 0x000fea0003c00000 */
.L_x_6:
[----:B------:R-:W-:Y:S05]  /*07b0*/  BSYNC.RECONVERGENT B1 ;  /* 0x0000000000017941 */ /* 0x000fea0003800200 */
.L_x_5:
[----:B------:R0:W-:Y:S04]  /*07c0*/  STG.E.64 desc[UR8][R16.64+0x8], R32 ;  /* 0x0000082010007986 */ /* 0x0001e8000c101b08 */
[----:B------:R-:W2:Y:S01]  /*07d0*/  LDG.E.64 R2, desc[UR8][R14.64+-0x8] ;  /* 0xfffff8080e027981 */ /* 0x000ea2000c1e1b00 */
[----:B------:R-:W1:Y:S01]  /*07e0*/  MUFU.RCP64H R27, UR12 ;  /* 0x0000000c001b7d08 */ /* 0x000e620008001800 */
[----:B------:R-:W-:-:S07]  /*07f0*/  MOV R26, 0x1 ;  /* 0x00000001001a7802 */ /* 0x000fce0000000f00 */
[----:B--2---:R-:W2:Y:S02]  /*0800*/  F2I.F64.TRUNC R2, R2 ;  /* 0x0000000200027311 */ /* 0x004ea4000030d100 */
[----:B--2---:R-:W-:-:S04]  /*0810*/  VIADD R4, R2, 0xffffffff ;  /* 0xffffffff02047836 */ /* 0x004fc80000000000 */
[----:B------:R-:W-:-:S05]  /*0820*/  IMAD R4, R4, UR18, RZ ;  /* 0x0000001204047c24 */ /* 0x000fca000f8e02ff */
        /* <DEDUP_REMOVED lines=22> */
[----:B------:R-:W-:Y:S05]  /*0990*/  CALL.REL.NOINC `($__internal_1_$__cuda_sm20_div_rn_f64_full) ;  /* 0x0000015400107944 */ /* 0x000fea0003c00000 */
.L_x_8:
[----:B------:R-:W-:Y:S05]  /*09a0*/  BSYNC.RECONVERGENT B1 ;  /* 0x0000000000017941 */ /* 0x000fea0003800200 */
.L_x_7:
        /* <DEDUP_REMOVED lines=30> */
.L_x_10:
[----:B------:R-:W-:Y:S05]  /*0b90*/  BSYNC.RECONVERGENT B1 ;  /* 0x0000000000017941 */ /* 0x000fea0003800200 */
.L_x_9:
        /* <DEDUP_REMOVED lines=30> */
.L_x_12:
[----:B------:R-:W-:Y:S05]  /*0d80*/  BSYNC.RECONVERGENT B1 ;  /* 0x0000000000017941 */ /* 0x000fea0003800200 */
.L_x_11:
        /* <DEDUP_REMOVED lines=30> */
.L_x_14:
[----:B------:R-:W-:Y:S05]  /*0f70*/  BSYNC.RECONVERGENT B1 ;  /* 0x0000000000017941 */ /* 0x000fea0003800200 */
.L_x_13:
        /* <DEDUP_REMOVED lines=30> */
.L_x_16:
[----:B------:R-:W-:Y:S05]  /*1160*/  BSYNC.RECONVERGENT B1 ;  /* 0x0000000000017941 */ /* 0x000fea0003800200 */
.L_x_15:
        /* <DEDUP_REMOVED lines=30> */
.L_x_18:
[----:B------:R-:W-:Y:S05]  /*1350*/  BSYNC.RECONVERGENT B1 ;  /* 0x0000000000017941 */ /* 0x000fea0003800200 */
.L_x_17:
[----:B------:R-:W-:Y:S01]  /*1360*/  UIADD3 UR4, UPT, UPT, UR4, 0x8, URZ ;  /* 0x0000000804047890 */ /* 0x000fe2000fffe0ff */
[----:B------:R2:W-:Y:S05]  /*1370*/  STG.E.64 desc[UR8][R16.64+0x38], R32 ;  /* 0x0000382010007986 */ /* 0x0005ea000c101b08 */
[----:B------:R-:W-:-:S13]  /*1380*/  ISETP.NE.AND P0, PT, R9, UR4, PT ;  /* 0x0000000409007c0c */ /* 0x000fda000bf05270 */
[----:B--2---:R-:W-:Y:S05]  /*1390*/  @P0 BRA `(.L_x_19) ;  /* 0xfffffff000140947 */ /* 0x004fea000383ffff */
[----:B------:R-:W-:-:S07]  /*13a0*/  IMAD.MOV.U32 R12, RZ, RZ, R9 ;  /* 0x000000ffff0c7224 */ /* 0x000fce00078e0009 */
.L_x_2:
[----:B------:R-:W-:-:S13]  /*13b0*/  ISETP.NE.AND P0, PT, R7, RZ, PT ;  /* 0x000000ff0700720c */ /* 0x000fda0003f05270 */
[----:B------:R-:W-:Y:S05]  /*13c0*/  @!P0 BRA `(.L_x_1) ;  /* 0x0000001000088947 */ /* 0x000fea0003800000 */
[----:B------:R-:W-:-:S04]  /*13d0*/  IADD3 R2, PT, PT, R7, -0x1, RZ ;  /* 0xffffffff07027810 */ /* 0x000fc80007ffe0ff */
[----:B------:R-:W-:-:S13]  /*13e0*/  ISETP.GE.U32.AND P0, PT, R2, 0x3, PT ;  /* 0x000000030200780c */ /* 0x000fda0003f06070 */
[----:B------:R-:W-:Y:S05]  /*13f0*/  @!P0 BRA `(.L_x_20) ;  /* 0x0000000800348947 */ /* 0x000fea0003800000 */
[----:B------:R-:W2:Y:S01]  /*1400*/  LDG.E.64 R2, desc[UR8][R14.64+-0x8] ;  /* 0xfffff8080e027981 */ /* 0x000ea2000c1e1b00 */
[----:B0-----:R-:W0:Y:S01]  /*1410*/  LDC.64 R16, c[0x0][0x398] ;  /* 0x0000e600ff107b82 */ /* 0x001e220000000a00 */
[----:B------:R-:W1:Y:S07]  /*1420*/  LDCU UR4, c[0x0][0x41c] ;  /* 0x00008380ff0477ac */ /* 0x000e6e0008000800 */
[----:B------:R-:W3:Y:S01]  /*1430*/  LDC.64 R20, c[0x0][0x400] ;  /* 0x00010000ff147b82 */ /* 0x000ee20000000a00 */
[----:B------:R-:W-:Y:S01]  /*1440*/  MOV R18, 0x1 ;  /* 0x0000000100127802 */ /* 0x000fe20000000f00 */
[----:B--2---:R-:W2:Y:S02]  /*1450*/  F2I.F64.TRUNC R2, R2 ;  /* 0x0000000200027311 */ /* 0x004ea4000030d100 */
[----:B--2---:R-:W-:-:S04]  /*1460*/  VIADD R19, R2, 0xffffffff ;  /* 0xffffffff02137836 */ /* 0x004fc80000000000 */
[----:B-1----:R-:W-:Y:S01]  /*1470*/  IMAD R19, R19, UR4, R12 ;  /* 0x0000000413137c24 */ /* 0x002fe2000f8e020c */
[----:B------:R-:W1:Y:S03]  /*1480*/  LDCU UR4, c[0x0][0x404] ;  /* 0x00008080ff0477ac */ /* 0x000e660008000800 */
[----:B0-----:R-:W-:-:S05]  /*1490*/  IMAD.WIDE R16, R19, 0x8, R16 ;  /* 0x0000000813107825 */ /* 0x001fca00078e0210 */
[----:B------:R-:W2:Y:S01]  /*14a0*/  LDG.E.64 R28, desc[UR8][R16.64] ;  /* 0x00000008101c7981 */ /* 0x000ea2000c1e1b00 */
[----:B------:R-:W-:Y:S01]  /*14b0*/  BSSY.RECONVERGENT B1, `(.L_x_21) ;  /* 0x0000013000017945 */ /* 0x000fe20003800200 */
[----:B-1----:R-:W3:Y:S02]  /*14c0*/  MUFU.RCP64H R19, UR4 ;  /* 0x0000000400137d08 */ /* 0x002ee40008001800 */
[----:B---3--:R-:W-:-:S08]  /*14d0*/  DFMA R22, R18, -R20, 1 ;  /* 0x3ff000001216742b */ /* 0x008fd00000000814 */
        /* <DEDUP_REMOVED lines=16> */
.L_x_22:
[----:B------:R-:W-:Y:S05]  /*15e0*/  BSYNC.RECONVERGENT B1 ;  /* 0x0000000000017941 */ /* 0x000fea0003800200 */
.L_x_21:
[----:B------:R-:W0:Y:S01]  /*15f0*/  LDC.64 R16, c[0x0][0x3a0] ;  /* 0x0000e800ff107b82 */ /* 0x000e220000000a00 */
[----:B------:R-:W1:Y:S01]  /*1600*/  LDCU UR4, c[0x0][0x41c] ;  /* 0x00008380ff0477ac */ /* 0x000e620008000800 */
[----:B------:R-:W2:Y:S06]  /*1610*/  LDCU.64 UR12, c[0x0][0x398] ;  /* 0x00007300ff0c77ac */ /* 0x000eac0008000a00 */
[----:B------:R-:W3:Y:S01]  /*1620*/  LDC.64 R20, c[0x0][0x400] ;  /* 0x00010000ff147b82 */ /* 0x000ee20000000a00 */
[----:B-1----:R-:W-:-:S04]  /*1630*/  IMAD R3, R11, UR4, R12 ;  /* 0x000000040b037c24 */ /* 0x002fc8000f8e020c */
[----:B0-----:R-:W-:-:S05]  /*1640*/  IMAD.WIDE R16, R3, 0x8, R16 ;  /* 0x0000000803107825 */ /* 0x001fca00078e0210 */
[----:B------:R0:W-:Y:S04]  /*1650*/  STG.E.64 desc[UR8][R16.64], R32 ;  /* 0x0000002010007986 */ /* 0x0001e8000c101b08 */
[----:B------:R-:W4:Y:S02]  /*1660*/  LDG.E.64 R2, desc[UR8][R14.64+-0x8] ;  /* 0xfffff8080e027981 */ /* 0x000f24000c1e1b00 */
[----:B----4-:R-:W1:Y:S02]  /*1670*/  F2I.F64.TRUNC R2, R2 ;  /* 0x0000000200027311 */ /* 0x010e64000030d100 */
[----:B-1----:R-:W-:-:S04]  /*1680*/  VIADD R4, R2, 0xffffffff ;  /* 0xffffffff02047836 */ /* 0x002fc80000000000 */
[----:B------:R-:W-:Y:S01]  /*1690*/  IMAD R19, R4, UR4, RZ ;  /* 0x0000000404137c24 */ /* 0x000fe2000f8e02ff */
[----:B------:R-:W1:Y:S04]  /*16a0*/  LDCU UR4, c[0x0][0x404] ;  /* 0x00008080ff0477ac */ /* 0x000e680008000800 */
[----:B------:R-:W-:-:S04]  /*16b0*/  IADD3 R4, P0, PT, R12, R19, RZ ;  /* 0x000000130c047210 */ /* 0x000fc80007f1e0ff */
[----:B------:R-:W-:Y:S02]  /*16c0*/  LEA.HI.X.SX32 R19, R19, RZ, 0x1, P0 ;  /* 0x000000ff13137211 */ /* 0x000fe400000f0eff */
[----:B--2---:R-:W-:-:S04]  /*16d0*/  LEA R18, P0, R4, UR12, 0x3 ;  /* 0x0000000c04127c11 */ /* 0x004fc8000f8018ff */
[----:B------:R-:W-:-:S05]  /*16e0*/  LEA.HI.X R19, R4, UR13, R19, 0x3, P0 ;  /* 0x0000000d04137c11 */ /* 0x000fca00080f1c13 */
[----:B------:R-:W0:Y:S01]  /*16f0*/  LDG.E.64 R28, desc[UR8][R18.64+0x8] ;  /* 0x00000808121c7981 */ /* 0x000e22000c1e1b00 */
[----:B-1----:R-:W3:Y:S01]  /*1700*/  MUFU.RCP64H R3, UR4 ;  /* 0x0000000400037d08 */ /* 0x002ee20008001800 */
[----:B------:R-:W-:Y:S01]  /*1710*/  MOV R2, 0x1 ;  /* 0x0000000100027802 */ /* 0x000fe20000000f00 */
[----:B------:R-:W-:Y:S05]  /*1720*/  BSSY.RECONVERGENT B1, `(.L_x_23) ;  /* 0x0000012000017945 */ /* 0x000fea0003800200 */
[----:B---3--:R-:W-:-:S08]  /*1730*/  DFMA R22, R2, -R20, 1 ;  /* 0x3ff000000216742b */ /* 0x008fd00000000814 */
        /* <DEDUP_REMOVED lines=16> */
.L_x_24:
[----:B------:R-:W-:Y:S05]  /*1840*/  BSYNC.RECONVERGENT B1 ;  /* 0x0000000000017941 */ /* 0x000fea0003800200 */
.L_x_23:
[----:B------:R0:W-:Y:S01]  /*1850*/  STG.E.64 desc[UR8][R16.64+0x8], R32 ;  /* 0x0000082010007986 */ /* 0x0001e2000c101b08 */
[----:B------:R-:W1:Y:S01]  /*1860*/  LDCU UR4, c[0x0][0x41c] ;  /* 0x00008380ff0477ac */ /* 0x000e620008000800 */
[----:B------:R-:W2:Y:S02]  /*1870*/  LDC.64 R20, c[0x0][0x400] ;  /* 0x00010000ff147b82 */ /* 0x000ea40000000a00 */
[----:B------:R-:W3:Y:S01]  /*1880*/  LDG.E.64 R2, desc[UR8][R14.64+-0x8] ;  /* 0xfffff8080e027981 */ /* 0x000ee2000c1e1b00 */
[----:B------:R-:W4:Y:S01]  /*1890*/  LDCU.64 UR12, c[0x0][0x398] ;  /* 0x00007300ff0c77ac */ /* 0x000f220008000a00 */
[----:B---3--:R-:W3:Y:S02]  /*18a0*/  F2I.F64.TRUNC R2, R2 ;  /* 0x0000000200027311 */ /* 0x008ee4000030d100 */
[----:B---3--:R-:W-:-:S04]  /*18b0*/  VIADD R4, R2, 0xffffffff ;  /* 0xffffffff02047836 */ /* 0x008fc80000000000 */
[----:B-1----:R-:W-:Y:S01]  /*18c0*/  IMAD R19, R4, UR4, RZ ;  /* 0x0000000404137c24 */ /* 0x002fe2000f8e02ff */
[----:B------:R-:W1:Y:S04]  /*18d0*/  LDCU UR4, c[0x0][0x404] ;  /* 0x00008080ff0477ac */ /* 0x000e680008000800 */
[----:B------:R-:W-:-:S04]  /*18e0*/  IADD3 R4, P0, PT, R19, R12, RZ ;  /* 0x0000000c13047210 */ /* 0x000fc80007f1e0ff */
[----:B------:R-:W-:Y:S02]  /*18f0*/  LEA.HI.X.SX32 R19, R19, RZ, 0x1, P0 ;  /* 0x000000ff13137211 */ /* 0x000fe400000f0eff */
[----:B----4-:R-:W-:-:S04]  /*1900*/  LEA R18, P0, R4, UR12, 0x3 ;  /* 0x0000000c04127c11 */ /* 0x010fc8000f8018ff */
[----:B------:R-:W-:-:S05]  /*1910*/  LEA.HI.X R19, R4, UR13, R19, 0x3, P0 ;  /* 0x0000000d04137c11 */ /* 0x000fca00080f1c13 */
[----:B------:R-:W0:Y:S01]  /*1920*/  LDG.E.64 R28, desc[UR8][R18.64+0x10] ;  /* 0x00001008121c7981 */ /* 0x000e22000c1e1b00 */
[----:B-1----:R-:W2:Y:S01]  /*1930*/  MUFU.RCP64H R3, UR4 ;  /* 0x0000000400037d08 */ /* 0x002ea20008001800 */
[----:B------:R-:W-:Y:S01]  /*1940*/  MOV R2, 0x1 ;  /* 0x0000000100027802 */ /* 0x000fe20000000f00 */
[----:B------:R-:W-:Y:S05]  /*1950*/  BSSY.RECONVERGENT B1, `(.L_x_25) ;  /* 0x0000012000017945 */ /* 0x000fea0003800200 */
[----:B--2---:R-:W-:-:S08]  /*1960*/  DFMA R22, R2, -R20, 1 ;  /* 0x3ff000000216742b */ /* 0x004fd00000000814 */
        /* <DEDUP_REMOVED lines=16> */
.L_x_26:
[----:B------:R-:W-:Y:S05]  /*1a70*/  BSYNC.RECONVERGENT B1 ;  /* 0x0000000000017941 */ /* 0x000fea0003800200 */
.L_x_25:
        /* <DEDUP_REMOVED lines=34> */
.L_x_28:
[----:B------:R-:W-:Y:S05]  /*1ca0*/  BSYNC.RECONVERGENT B1 ;  /* 0x0000000000017941 */ /* 0x000fea0003800200 */
.L_x_27:
[----:B------:R1:W-:Y:S01]  /*1cb0*/  STG.E.64 desc[UR8][R16.64+0x18], R32 ;  /* 0x0000182010007986 */ /* 0x0003e2000c101b08 */
[----:B------:R-:W-:-:S07]  /*1cc0*/  VIADD R12, R12, 0x4 ;  /* 0x000000040c0c7836 */ /* 0x000fce0000000000 */
.L_x_20:
[----:B------:R-:W-:-:S13]  /*1cd0*/  ISETP.NE.AND P0, PT, R8, RZ, PT ;  /* 0x000000ff0800720c */ /* 0x000fda0003f05270 */
[----:B------:R-:W-:Y:S05]  /*1ce0*/  @!P0 BRA `(.L_x_1) ;  /* 0x0000000400c08947 */ /* 0x000fea0003800000 */
[----:B------:R-:W-:-:S13]  /*1cf0*/  ISETP.NE.AND P0, PT, R8, 0x1, PT ;  /* 0x000000010800780c */ /* 0x000fda0003f05270 */
[----:B------:R-:W-:Y:S05]  /*1d00*/  @!P0 BRA `(.L_x_29) ;  /* 0x0000000400208947 */ /* 0x000fea0003800000 */
[----:B------:R-:W2:Y:S01]  /*1d10*/  LDG.E.64 R2, desc[UR8][R14.64+-0x8] ;  /* 0xfffff8080e027981 */ /* 0x000ea2000c1e1b00 */
[----:B01----:R-:W0:Y:S01]  /*1d20*/  LDC.64 R16, c[0x0][0x398] ;  /* 0x0000e600ff107b82 */ /* 0x003e220000000a00 */
[----:B------:R-:W1:Y:S07]  /*1d30*/  LDCU UR4, c[0x0][0x41c] ;  /* 0x00008380ff0477ac */ /* 0x000e6e0008000800 */
[----:B------:R-:W3:Y:S01]  /*1d40*/  LDC.64 R20, c[0x0][0x400] ;  /* 0x00010000ff147b82 */ /* 0x000ee20000000a00 */
[----:B------:R-:W-:Y:S01]  /*1d50*/  IMAD.MOV.U32 R18, RZ, RZ, 0x1 ;  /* 0x00000001ff127424 */ /* 0x000fe200078e00ff */
[----:B--2---:R-:W2:Y:S02]  /*1d60*/  F2I.F64.TRUNC R2, R2 ;  /* 0x0000000200027311 */ /* 0x004ea4000030d100 */
[----:B--2---:R-:W-:-:S05]  /*1d70*/  IADD3 R19, PT, PT, R2, -0x1, RZ ;  /* 0xffffffff02137810 */ /* 0x004fca0007ffe0ff */
        /* <DEDUP_REMOVED lines=23> */
.L_x_31:
[----:B------:R-:W-:Y:S05]  /*1ef0*/  BSYNC.RECONVERGENT B1 ;  /* 0x0000000000017941 */ /* 0x000fea0003800200 */
.L_x_30:
[----:B------:R-:W0:Y:S01]  /*1f00*/  LDC.64 R16, c[0x0][0x3a0] ;  /* 0x0000e800ff107b82 */ /* 0x000e220000000a00 */
[----:B------:R-:W1:Y:S01]  /*1f10*/  LDCU UR4, c[0x0][0x41c] ;  /* 0x00008380ff0477ac */ /* 0x000e620008000800 */
[----:B------:R-:W2:Y:S01]  /*1f20*/  LDCU.64 UR12, c[0x0][0x398] ;  /* 0x00007300ff0c77ac */ /* 0x000ea20008000a00 */
[----:B-1----:R-:W-:-:S04]  /*1f30*/  IMAD R3, R11, UR4, R12 ;  /* 0x000000040b037c24 */ /* 0x002fc8000f8e020c */
[----:B0-----:R-:W-:-:S05]  /*1f40*/  IMAD.WIDE R16, R3, 0x8, R16 ;  /* 0x0000000803107825 */ /* 0x001fca00078e0210 */
[----:B------:R0:W-:Y:S04]  /*1f50*/  STG.E.64 desc[UR8][R16.64], R32 ;  /* 0x0000002010007986 */ /* 0x0001e8000c101b08 */
[----:B------:R-:W3:Y:S02]  /*1f60*/  LDG.E.64 R2, desc[UR8][R14.64+-0x8] ;  /* 0xfffff8080e027981 */ /* 0x000ee4000c1e1b00 */
[----:B---3--:R-:W1:Y:S02]  /*1f70*/  F2I.F64.TRUNC R2, R2 ;  /* 0x0000000200027311 */ /* 0x008e64000030d100 */
[----:B-1----:R-:W-:-:S05]  /*1f80*/  IADD3 R4, PT, PT, R2, -0x1, RZ ;  /* 0xffffffff02047810 */ /* 0x002fca0007ffe0ff */
[----:B------:R-:W-:Y:S01]  /*1f90*/  IMAD R19, R4, UR4, RZ ;  /* 0x0000000404137c24 */ /* 0x000fe2000f8e02ff */
[----:B------:R-:W-:Y:S01]  /*1fa0*/  SHF.R.S32.HI R4, RZ, 0x1f, R12 ;  /* 0x0000001fff047819 */ /* 0x000fe2000001140c */
[----:B------:R-:W1:Y:S03]  /*1fb0*/  LDCU UR4, c[0x0][0x404] ;  /* 0x00008080ff0477ac */ /* 0x000e660008000800 */
[----:B------:R-:W-:-:S04]  /*1fc0*/  IADD3 R20, P0, PT, R12, R19, RZ ;  /* 0x000000130c147210 */ /* 0x000fc80007f1e0ff */
[----:B------:R-:W-:Y:S02]  /*1fd0*/  LEA.HI.X.SX32 R19, R19, R4, 0x1, P0 ;  /* 0x0000000413137211 */ /* 0x000fe400000f0eff */
[----:B--2---:R-:W-:-:S04]  /*1fe0*/  LEA R18, P0, R20, UR12, 0x3 ;  /* 0x0000000c14127c11 */ /* 0x004fc8000f8018ff */
[----:B------:R-:W-:Y:S02]  /*1ff0*/  LEA.HI.X R19, R20, UR13, R19, 0x3, P0 ;  /* 0x0000000d14137c11 */ /* 0x000fe400080f1c13 */
[----:B------:R-:W2:Y:S03]  /*2000*/  LDC.64 R20, c[0x0][0x400] ;  /* 0x00010000ff147b82 */ /* 0x000ea60000000a00 */
[----:B------:R-:W0:Y:S01]  /*2010*/  LDG.E.64 R28, desc[UR8][R18.64+0x8] ;  /* 0x00000808121c7981 */ /* 0x000e22000c1e1b00 */
[----:B-1----:R-:W2:Y:S01]  /*2020*/  MUFU.RCP64H R3, UR4 ;  /* 0x0000000400037d08 */ /* 0x002ea20008001800 */
[----:B------:R-:W-:Y:S01]  /*2030*/  IMAD.MOV.U32 R2, RZ, RZ, 0x1 ;  /* 0x00000001ff027424 */ /* 0x000fe200078e00ff */
        /* <DEDUP_REMOVED lines=18> */
.L_x_33:
[----:B------:R-:W-:Y:S05]  /*2160*/  BSYNC.RECONVERGENT B1 ;  /* 0x0000000000017941 */ /* 0x000fea0003800200 */
.L_x_32:
[----:B------:R2:W-:Y:S01]  /*2170*/  STG.E.64 desc[UR8][R16.64+0x8], R32 ;  /* 0x0000082010007986 */ /* 0x0005e2000c101b08 */
[----:B------:R-:W-:-:S07]  /*2180*/  IADD3 R12, PT, PT, R12, 0x2, RZ ;  /* 0x000000020c0c7810 */ /* 0x000fce0007ffe0ff */
.L_x_29:
[----:B------:R-:W-:-:S13]  /*2190*/  ISETP.NE.AND P0, PT, R10, RZ, PT ;  /* 0x000000ff0a00720c */ /* 0x000fda0003f05270 */
[----:B------:R-:W-:Y:S05]  /*21a0*/  @!P0 BRA `(.L_x_1) ;  /* 0x0000000000908947 */ /* 0x000fea0003800000 */
[----:B------:R-:W3:Y:S01]  /*21b0*/  LDG.E.64 R2, desc[UR8][R14.64+-0x8] ;  /* 0xfffff8080e027981 */ /* 0x000ee2000c1e1b00 */
[----:B012---:R-:W0:Y:S01]  /*21c0*/  LDC.64 R16, c[0x0][0x398] ;  /* 0x0000e600ff107b82 */ /* 0x007e220000000a00 */
[----:B------:R-:W1:Y:S07]  /*21d0*/  LDCU UR4, c[0x0][0x41c] ;  /* 0x00008380ff0477ac */ /* 0x000e6e0008000800 */
[----:B------:R-:W2:Y:S01]  /*21e0*/  LDC.64 R20, c[0x0][0x400] ;  /* 0x00010000ff147b82 */ /* 0x000ea20000000a00 */
[----:B------:R-:W-:Y:S01]  /*21f0*/  MOV R18, 0x1 ;  /* 0x0000000100127802 */ /* 0x000fe20000000f00 */
[----:B---3--:R-:W3:Y:S02]  /*2200*/  F2I.F64.TRUNC R2, R2 ;  /* 0x0000000200027311 */ /* 0x008ee4000030d100 */
[----:B---3--:R-:W-:-:S04]  /*2210*/  VIADD R19, R2, 0xffffffff ;  /* 0xffffffff02137836 */ /* 0x008fc80000000000 */
[----:B-1----:R-:W-:Y:S01]  /*2220*/  IMAD R19, R19, UR4, R12 ;  /* 0x0000000413137c24 */ /* 0x002fe2000f8e020c */
[----:B------:R-:W1:Y:S03]  /*2230*/  LDCU UR4, c[0x0][0x404] ;  /* 0x00008080ff0477ac */ /* 0x000e660008000800 */
[----:B0-----:R-:W-:-:S05]  /*2240*/  IMAD.WIDE R16, R19, 0x8, R16 ;  /* 0x0000000813107825 */ /* 0x001fca00078e0210 */
[----:B------:R-:W3:Y:S01]  /*2250*/  LDG.E.64 R28, desc[UR8][R16.64] ;  /* 0x00000008101c7981 */ /* 0x000ee2000c1e1b00 */
[----:B------:R-:W-:Y:S01]  /*2260*/  BSSY.RECONVERGENT B1, `(.L_x_34) ;  /* 0x0000013000017945 */ /* 0x000fe20003800200 */
[----:B-1----:R-:W2:Y:S02]  /*2270*/  MUFU.RCP64H R19, UR4 ;  /* 0x0000000400137d08 */ /* 0x002ea40008001800 */
[----:B--2---:R-:W-:-:S08]  /*2280*/  DFMA R22, R18, -R20, 1 ;  /* 0x3ff000001216742b */ /* 0x004fd00000000814 */
[----:B------:R-:W-:-:S08]  /*2290*/  DFMA R22, R22, R22, R22 ;  /* 0x000000161616722b */ /* 0x000fd00000000016 */
[----:B------:R-:W-:-:S08]  /*22a0*/  DFMA R22, R18, R22, R18 ;  /* 0x000000161216722b */ /* 0x000fd00000000012 */
[----:B------:R-:W-:-:S08]  /*22b0*/  DFMA R2, R22, -R20, 1 ;  /* 0x3ff000001602742b */ /* 0x000fd00000000814 */
[----:B------:R-:W-:-:S08]  /*22c0*/  DFMA R22, R22, R2, R22 ;  /* 0x000000021616722b */ /* 0x000fd00000000016 */
[----:B---3--:R-:W-:Y:S01]  /*22d0*/  DMUL R32, R22, R28 ;  /* 0x0000001c16207228 */ /* 0x008fe20000000000 */
        /* <DEDUP_REMOVED lines=11> */
.L_x_35:
[----:B------:R-:W-:Y:S05]  /*2390*/  BSYNC.RECONVERGENT B1 ;  /* 0x0000000000017941 */ /* 0x000fea0003800200 */
.L_x_34:
[----:B------:R-:W0:Y:S01]  /*23a0*/  LDC.64 R2, c[0x0][0x3a0] ;  /* 0x0000e800ff027b82 */ /* 0x000e220000000a00 */
[----:B------:R-:W1:Y:S02]  /*23b0*/  LDCU UR4, c[0x0][0x41c] ;  /* 0x00008380ff0477ac */ /* 0x000e640008000800 */
[----:B-1----:R-:W-:-:S04]  /*23c0*/  IMAD R11, R11, UR4, R12 ;  /* 0x000000040b0b7c24 */ /* 0x002fc8000f8e020c */
[----:B0-----:R-:W-:-:S05]  /*23d0*/  IMAD.WIDE R2, R11, 0x8, R2 ;  /* 0x000000080b027825 */ /* 0x001fca00078e0202 */
[----:B------:R3:W-:Y:S02]  /*23e0*/  STG.E.64 desc[UR8][R2.64], R32 ;  /* 0x0000002002007986 */ /* 0x0007e4000c101b08 */
.L_x_1:
[----:B------:R-:W-:Y:S05]  /*23f0*/  BRA.U !UP0, `(.L_x_36) ;  /* 0x0000000908e87547 */ /* 0x000fea000b800000 */
[----:B------:R-:W4:Y:S01]  /*2400*/  LDC R4, c[0x0][0x418] ;  /* 0x00010600ff047b82 */ /* 0x000f220000000800 */
[----:B------:R-:W-:Y:S01]  /*2410*/  UISETP.GE.U32.AND UP1, UPT, UR7, 0x7, UPT ;  /* 0x000000070700788c */ /* 0x000fe2000bf26070 */
[----:B------:R-:W-:Y:S01]  /*2420*/  UMOV UR4, URZ ;  /* 0x000000ff00047c82 */ /* 0x000fe20008000000 */
[----:B----4-:R-:W-:-:S07]  /*2430*/  IADD3 R4, PT, PT, R13, -UR6, R4 ;  /* 0x800000060d047c10 */ /* 0x010fce000fffe004 */
[----:B------:R-:W-:Y:S05]  /*2440*/  BRA.U !UP1, `(.L_x_37) ;  /* 0x0000000509647547 */ /* 0x000fea000b800000 */
[----:B------:R-:W4:Y:S01]  /*2450*/  LDC R11, c[0x0][0x414] ;  /* 0x00010500ff0b7b82 */ /* 0x000f220000000800 */
[----:B------:R-:W4:Y:S01]  /*2460*/  LDCU.64 UR14, c[0x0][0x388] ;  /* 0x00007100ff0e77ac */ /* 0x000f220008000a00 */
[----:B------:R-:W-:-:S06]  /*2470*/  UMOV UR4, URZ ;  /* 0x000000ff00047c82 */ /* 0x000fcc0008000000 */
[----:B---3--:R-:W3:Y:S08]  /*2480*/  LDC.64 R2, c[0x0][0x438] ;  /* 0x00010e00ff027b82 */ /* 0x008ef00000000a00 */
[----:B012---:R-:W0:Y:S02]  /*2490*/  LDC.64 R16, c[0x0][0x388] ;  /* 0x0000e200ff107b82 */ /* 0x007e240000000a00 */
.L_x_38:
[----:B--2---:R-:W2:Y:S02]  /*24a0*/  LDG.E.64 R20, desc[UR8][R14.64+-0x8] ;  /* 0xfffff8080e147981 */ /* 0x004ea4000c1e1b00 */
[----:B--2---:R-:W1:Y:S02]  /*24b0*/  F2I.F64.TRUNC R20, R20 ;  /* 0x0000001400147311 */ /* 0x004e64000030d100 */
[----:B-1----:R-:W-:-:S04]  /*24c0*/  VIADD R12, R20, 0xffffffff ;  /* 0xffffffff140c7836 */ /* 0x002fc80000000000 */
[----:B----4-:R-:W-:-:S04]  /*24d0*/  IMAD R23, R12, R11, UR4 ;  /* 0x000000040c177e24 */ /* 0x010fc8000f8e020b */
[----:B0-----:R-:W-:-:S06]  /*24e0*/  IMAD.WIDE R22, R23, 0x8, R16 ;  /* 0x0000000817167825 */ /* 0x001fcc00078e0210 */
[----:B------:R-:W2:Y:S01]  /*24f0*/  LDG.E.64 R22, desc[UR8][R22.64] ;  /* 0x0000000816167981 */ /* 0x000ea2000c1e1b00 */
[----:B------:R-:W-:-:S04]  /*2500*/  IMAD R19, R4, R11, UR4 ;  /* 0x0000000404137e24 */ /* 0x000fc8000f8e020b */
[----:B---3--:R-:W-:-:S05]  /*2510*/  IMAD.WIDE R18, R19, 0x8, R2 ;  /* 0x0000000813127825 */ /* 0x008fca00078e0202 */
[----:B--2---:R0:W-:Y:S04]  /*2520*/  STG.E.64 desc[UR8][R18.64], R22 ;  /* 0x0000001612007986 */ /* 0x0041e8000c101b08 */
[----:B------:R-:W2:Y:S01]  /*2530*/  LDG.E.64 R24, desc[UR8][R14.64+-0x8] ;  /* 0xfffff8080e187981 */ /* 0x000ea2000c1e1b00 */
[----:B------:R-:W-:Y:S01]  /*2540*/  USHF.R.S32.HI UR12, URZ, 0x1f, UR4 ;  /* 0x0000001fff0c7899 */ /* 0x000fe20008011404 */
[----:B--2---:R-:W1:Y:S02]  /*2550*/  F2I.F64.TRUNC R24, R24 ;  /* 0x0000001800187311 */ /* 0x004e64000030d100 */
[----:B-1----:R-:W-:-:S05]  /*2560*/  IADD3 R12, PT, PT, R24, -0x1, RZ ;  /* 0xffffffff180c7810 */ /* 0x002fca0007ffe0ff */
[----:B------:R-:W-:-:S05]  /*2570*/  IMAD R12, R12, R11, RZ ;  /* 0x0000000b0c0c7224 */ /* 0x000fca00078e02ff */
[----:B------:R-:W-:-:S04]  /*2580*/  IADD3 R21, P0, PT, R12, UR4, RZ ;  /* 0x000000040c157c10 */ /* 0x000fc8000ff1e0ff */
[----:B------:R-:W-:Y:S02]  /*2590*/  LEA.HI.X.SX32 R12, R12, UR12, 0x1, P0 ;  /* 0x0000000c0c0c7c11 */ /* 0x000fe400080f0eff */
[----:B------:R-:W-:-:S04]  /*25a0*/  LEA R20, P0, R21, UR14, 0x3 ;  /* 0x0000000e15147c11 */ /* 0x000fc8000f8018ff */
[----:B------:R-:W-:-:S06]  /*25b0*/  LEA.HI.X R21, R21, UR15, R12, 0x3, P0 ;  /* 0x0000000f15157c11 */ /* 0x000fcc00080f1c0c */
[----:B------:R-:W2:Y:S04]  /*25c0*/  LDG.E.64 R20, desc[UR8][R20.64+0x8] ;  /* 0x0000080814147981 */ /* 0x000ea8000c1e1b00 */
[----:B--2---:R1:W-:Y:S04]  /*25d0*/  STG.E.64 desc[UR8][R18.64+0x8], R20 ;  /* 0x0000081412007986 */ /* 0x0043e8000c101b08 */
[----:B0-----:R-:W2:Y:S02]  /*25e0*/  LDG.E.64 R22, desc[UR8][R14.64+-0x8] ;  /* 0xfffff8080e167981 */ /* 0x001ea4000c1e1b00 */
[----:B--2---:R-:W0:Y:S02]  /*25f0*/  F2I.F64.TRUNC R22, R22 ;  /* 0x0000001600167311 */ /* 0x004e24000030d100 */
[----:B0-----:R-:W-:-:S04]  /*2600*/  VIADD R12, R22, 0xffffffff ;  /* 0xffffffff160c7836 */ /* 0x001fc80000000000 */
[----:B------:R-:W-:-:S05]  /*2610*/  IMAD R12, R12, R11, RZ ;  /* 0x0000000b0c0c7224 */ /* 0x000fca00078e02ff */
[----:B------:R-:W-:-:S04]  /*2620*/  IADD3 R25, P0, PT, R12, UR4, RZ ;  /* 0x000000040c197c10 */ /* 0x000fc8000ff1e0ff */
[----:B------:R-:W-:Y:S02]  /*2630*/  LEA.HI.X.SX32 R12, R12, UR12, 0x1, P0 ;  /* 0x0000000c0c0c7c11 */ /* 0x000fe400080f0eff */
[----:B------:R-:W-:-:S04]  /*2640*/  LEA R24, P0, R25, UR14, 0x3 ;  /* 0x0000000e19187c11 */ /* 0x000fc8000f8018ff */
[----:B------:R-:W-:-:S06]  /*2650*/  LEA.HI.X R25, R25, UR15, R12, 0x3, P0 ;  /* 0x0000000f19197c11 */ /* 0x000fcc00080f1c0c */
[----:B------:R-:W2:Y:S04]  /*2660*/  LDG.E.64 R24, desc[UR8][R24.64+0x10] ;  /* 0x0000100818187981 */ /* 0x000ea8000c1e1b00 */
[----:B--2---:R0:W-:Y:S04]  /*2670*/  STG.E.64 desc[UR8][R18.64+0x10], R24 ;  /* 0x0000101812007986 */ /* 0x0041e8000c101b08 */
[----:B-1----:R-:W2:Y:S02]  /*2680*/  LDG.E.64 R20, desc[UR8][R14.64+-0x8] ;  /* 0xfffff8080e147981 */ /* 0x002ea4000c1e1b00 */
        /* <DEDUP_REMOVED lines=39> */
[----:B-1----:R-:W3:Y:S02]  /*2900*/  LDG.E.64 R24, desc[UR8][R14.64+-0x8] ;  /* 0xfffff8080e187981 */ /* 0x002ee4000c1e1b00 */
[----:B---3--:R-:W0:Y:S02]  /*2910*/  F2I.F64.TRUNC R24, R24 ;  /* 0x0000001800187311 */ /* 0x008e24000030d100 */
[----:B0-----:R-:W-:-:S05]  /*2920*/  IADD3 R12, PT, PT, R24, -0x1, RZ ;  /* 0xffffffff180c7810 */ /* 0x001fca0007ffe0ff */
[----:B------:R-:W-:-:S05]  /*2930*/  IMAD R12, R12, R11, RZ ;  /* 0x0000000b0c0c7224 */ /* 0x000fca00078e02ff */
[----:B------:R-:W-:-:S04]  /*2940*/  IADD3 R21, P0, PT, R12, UR4, RZ ;  /* 0x000000040c157c10 */ /* 0x000fc8000ff1e0ff */
[----:B------:R-:W-:Y:S02]  /*2950*/  LEA.HI.X.SX32 R12, R12, UR12, 0x1, P0 ;  /* 0x0000000c0c0c7c11 */ /* 0x000fe400080f0eff */
[----:B------:R-:W-:-:S04]  /*2960*/  LEA R20, P0, R21, UR14, 0x3 ;  /* 0x0000000e15147c11 */ /* 0x000fc8000f8018ff */
[----:B------:R-:W-:-:S06]  /*2970*/  LEA.HI.X R21, R21, UR15, R12, 0x3, P0 ;  /* 0x0000000f15157c11 */ /* 0x000fcc00080f1c0c */
[----:B------:R-:W3:Y:S01]  /*2980*/  LDG.E.64 R20, desc[UR8][R20.64+0x38] ;  /* 0x0000380814147981 */ /* 0x000ee2000c1e1b00 */
[----:B------:R-:W-:-:S04]  /*2990*/  UIADD3 UR4, UPT, UPT, UR4, 0x8, URZ ;  /* 0x0000000804047890 */ /* 0x000fc8000fffe0ff */
[----:B------:R-:W-:Y:S01]  /*29a0*/  UISETP.NE.AND UP1, UPT, UR4, UR5, UPT ;  /* 0x000000050400728c */ /* 0x000fe2000bf25270 */
[----:B---3--:R2:W-:Y:S08]  /*29b0*/  STG.E.64 desc[UR8][R18.64+0x38], R20 ;  /* 0x0000381412007986 */ /* 0x0085f0000c101b08 */
[----:B------:R-:W-:Y:S05]  /*29c0*/  BRA.U UP1, `(.L_x_38) ;  /* 0xfffffff901b47547 */ /* 0x000fea000b83ffff */
[----:B------:R-:W-:-:S05]  /*29d0*/  UMOV UR4, UR5 ;  /* 0x0000000500047c82 */ /* 0x000fca0008000000 */
.L_x_37:
[----:B------:R-:W-:-:S09]  /*29e0*/  UISETP.NE.AND UP1, UPT, UR10, URZ, UPT ;  /* 0x000000ff0a00728c */ /* 0x000fd2000bf25270 */
[----:B------:R-:W-:Y:S05]  /*29f0*/  BRA.U !UP1, `(.L_x_36) ;  /* 0x0000000509687547 */ /* 0x000fea000b800000 */
[----:B------:R-:W-:Y:S02]  /*2a00*/  UIADD3 UR12, UPT, UPT, UR10, -0x1, URZ ;  /* 0xffffffff0a0c7890 */ /* 0x000fe4000fffe0ff */
[----:B------:R-:W-:Y:S02]  /*2a10*/  UISETP.NE.AND UP2, UPT, UR11, URZ, UPT ;  /* 0x000000ff0b00728c */ /* 0x000fe4000bf45270 */
[----:B------:R-:W-:-:S09]  /*2a20*/  UISETP.GE.U32.AND UP1, UPT, UR12, 0x3, UPT ;  /* 0x000000030c00788c */ /* 0x000fd2000bf26070 */
[----:B------:R-:W-:Y:S05]  /*2a30*/  BRA.U !UP1, `(.L_x_39) ;  /* 0x0000000109b07547 */ /* 0x000fea000b800000 */
[----:B012---:R-:W2:Y:S01]  /*2a40*/  LDG.E.64 R16, desc[UR8][R14.64+-0x8] ;  /* 0xfffff8080e107981 */ /* 0x007ea2000c1e1b00 */
[----:B------:R-:W0:Y:S01]  /*2a50*/  LDC R22, c[0x0][0x414] ;  /* 0x00010500ff167b82 */ /* 0x000e220000000800 */
[----:B------:R-:W1:Y:S07]  /*2a60*/  LDCU.64 UR12, c[0x0][0x388] ;  /* 0x00007100ff0c77ac */ /* 0x000e6e0008000a00 */
[----:B------:R-:W4:Y:S01]  /*2a70*/  LDC.64 R18, c[0x0][0x388] ;  /* 0x0000e200ff127b82 */ /* 0x000f220000000a00 */
[----:B--2---:R-:W3:Y:S02]  /*2a80*/  F2I.F64.TRUNC R16, R16 ;  /* 0x0000001000107311 */ /* 0x004ee4000030d100 */
[----:B---3--:R-:W-:-:S04]  /*2a90*/  VIADD R2, R16, 0xffffffff ;  /* 0xffffffff10027836 */ /* 0x008fc80000000000 */
[----:B0-----:R-:W-:-:S04]  /*2aa0*/  IMAD R3, R2, R22, UR4 ;  /* 0x0000000402037e24 */ /* 0x001fc8000f8e0216 */
[----:B----4-:R-:W-:Y:S02]  /*2ab0*/  IMAD.WIDE R18, R3, 0x8, R18 ;  /* 0x0000000803127825 */ /* 0x010fe400078e0212 */
[----:B------:R-:W0:Y:S04]  /*2ac0*/  LDC.64 R2, c[0x0][0x438] ;  /* 0x00010e00ff027b82 */ /* 0x000e280000000a00 */
[----:B------:R-:W2:Y:S01]  /*2ad0*/  LDG.E.64 R18, desc[UR8][R18.64] ;  /* 0x0000000812127981 */ /* 0x000ea2000c1e1b00 */
[----:B------:R-:W-:-:S04]  /*2ae0*/  IMAD R11, R4, R22, UR4 ;  /* 0x00000004040b7e24 */ /* 0x000fc8000f8e0216 */
[----:B0-----:R-:W-:-:S05]  /*2af0*/  IMAD.WIDE R2, R11, 0x8, R2 ;  /* 0x000000080b027825 */ /* 0x001fca00078e0202 */
[----:B--2---:R0:W-:Y:S04]  /*2b00*/  STG.E.64 desc[UR8][R2.64], R18 ;  /* 0x0000001202007986 */ /* 0x0041e8000c101b08 */
[----:B------:R-:W2:Y:S02]  /*2b10*/  LDG.E.64 R20, desc[UR8][R14.64+-0x8] ;  /* 0xfffff8080e147981 */ /* 0x000ea4000c1e1b00 */
[----:B--2---:R-:W2:Y:S02]  /*2b20*/  F2I.F64.TRUNC R20, R20 ;  /* 0x0000001400147311 */ /* 0x004ea4000030d100 */
[----:B--2---:R-:W-:-:S05]  /*2b30*/  IADD3 R11, PT, PT, R20, -0x1, RZ ;  /* 0xffffffff140b7810 */ /* 0x004fca0007ffe0ff */
[----:B------:R-:W-:-:S05]  /*2b40*/  IMAD R11, R11, R22, RZ ;  /* 0x000000160b0b7224 */ /* 0x000fca00078e02ff */
[----:B------:R-:W-:-:S04]  /*2b50*/  IADD3 R12, P0, PT, R11, UR4, RZ ;  /* 0x000000040b0c7c10 */ /* 0x000fc8000ff1e0ff */
[----:B------:R-:W-:Y:S02]  /*2b60*/  LEA.HI.X.SX32 R11, R11, RZ, 0x1, P0 ;  /* 0x000000ff0b0b7211 */ /* 0x000fe400000f0eff */
[----:B-1----:R-:W-:-:S04]  /*2b70*/  LEA R16, P0, R12, UR12, 0x3 ;  /* 0x0000000c0c107c11 */ /* 0x002fc8000f8018ff */
        /* <DEDUP_REMOVED lines=8> */
[----:B------:R-:W-:Y:S02]  /*2c00*/  LEA.HI.X.SX32 R11, R11, RZ, 0x1, P0 ;  /* 0x000000ff0b0b7211 */ /* 0x000fe400000f0eff */
[----:B------:R-:W-:-:S04]  /*2c10*/  LEA R20, P0, R12, UR12, 0x3 ;  /* 0x0000000c0c147c11 */ /* 0x000fc8000f8018ff */
[----:B------:R-:W-:-:S06]  /*2c20*/  LEA.HI.X R21, R12, UR13, R11, 0x3, P0 ;  /* 0x0000000d0c157c11 */ /* 0x000fcc00080f1c0b */
[----:B------:R-:W2:Y:S04]  /*2c30*/  LDG.E.64 R20, desc[UR8][R20.64+0x10] ;  /* 0x0000100814147981 */ /* 0x000ea8000c1e1b00 */
[----:B--2---:R4:W-:Y:S04]  /*2c40*/  STG.E.64 desc[UR8][R2.64+0x10], R20 ;  /* 0x0000101402007986 */ /* 0x0049e8000c101b08 */
[----:B-1----:R-:W2:Y:S02]  /*2c50*/  LDG.E.64 R16, desc[UR8][R14.64+-0x8] ;  /* 0xfffff8080e107981 */ /* 0x002ea4000c1e1b00 */
[----:B--2---:R-:W0:Y:S02]  /*2c60*/  F2I.F64.TRUNC R16, R16 ;  /* 0x0000001000107311 */ /* 0x004e24000030d100 */
[----:B0-----:R-:W-:-:S05]  /*2c70*/  IADD3 R11, PT, PT, R16, -0x1, RZ ;  /* 0xffffffff100b7810 */ /* 0x001fca0007ffe0ff */
[----:B------:R-:W-:-:S05]  /*2c80*/  IMAD R11, R11, R22, RZ ;  /* 0x000000160b0b7224 */ /* 0x000fca00078e02ff */
[----:B------:R-:W-:-:S04]  /*2c90*/  IADD3 R12, P0, PT, R11, UR4, RZ ;  /* 0x000000040b0c7c10 */ /* 0x000fc8000ff1e0ff */
[----:B------:R-:W-:Y:S02]  /*2ca0*/  LEA.HI.X.SX32 R11, R11, RZ, 0x1, P0 ;  /* 0x000000ff0b0b7211 */ /* 0x000fe400000f0eff */
[----:B------:R-:W-:-:S04]  /*2cb0*/  LEA R18, P0, R12, UR12, 0x3 ;  /* 0x0000000c0c127c11 */ /* 0x000fc8000f8018ff */
[----:B------:R-:W-:-:S06]  /*2cc0*/  LEA.HI.X R19, R12, UR13, R11, 0x3, P0 ;  /* 0x0000000d0c137c11 */ /* 0x000fcc00080f1c0b */
[----:B------:R-:W2:Y:S01]  /*2cd0*/  LDG.E.64 R18, desc[UR8][R18.64+0x18] ;  /* 0x0000180812127981 */ /* 0x000ea2000c1e1b00 */
[----:B------:R-:W-:-:S03]  /*2ce0*/  UIADD3 UR4, UPT, UPT, UR4, 0x4, URZ ;  /* 0x0000000404047890 */ /* 0x000fc6000fffe0ff */
[----:B--2---:R4:W-:Y:S09]  /*2cf0*/  STG.E.64 desc[UR8][R2.64+0x18], R18 ;  /* 0x0000181202007986 */ /* 0x0049f2000c101b08 */
.L_x_39:
[----:B------:R-:W-:Y:S05]  /*2d00*/  BRA.U !UP2, `(.L_x_36) ;  /* 0x000000010aa47547 */ /* 0x000fea000b800000 */
[----:B--2---:R-:W2:Y:S01]  /*2d10*/  LDC R22, c[0x0][0x414] ;  /* 0x00010500ff167b82 */ /* 0x004ea20000000800 */
[----:B------:R-:W-:Y:S01]  /*2d20*/  UISETP.NE.AND UP1, UPT, UR11, 0x1, UPT ;  /* 0x000000010b00788c */ /* 0x000fe2000bf25270 */
[----:B--2---:R-:W-:-:S08]  /*2d30*/  LOP3.LUT P0, RZ, R22, 0x1, RZ, 0xc0, !PT ;  /* 0x0000000116ff7812 */ /* 0x004fd0000780c0ff */
[----:B------:R-:W-:Y:S05]  /*2d40*/  BRA.U !UP1, `(.L_x_40) ;  /* 0x0000000109647547 */ /* 0x000fea000b800000 */
[----:B---34-:R-:W2:Y:S01]  /*2d50*/  LDG.E.64 R2, desc[UR8][R14.64+-0x8] ;  /* 0xfffff8080e027981 */ /* 0x018ea2000c1e1b00 */
[----:B------:R-:W3:Y:S01]  /*2d60*/  LDC R23, c[0x0][0x414] ;  /* 0x00010500ff177b82 */ /* 0x000ee20000000800 */
[----:B------:R-:W4:Y:S07]  /*2d70*/  LDCU.64 UR14, c[0x0][0x388] ;  /* 0x00007100ff0e77ac */ /* 0x000f2e0008000a00 */
[----:B01----:R-:W0:Y:S08]  /*2d80*/  LDC.64 R16, c[0x0][0x388] ;  /* 0x0000e200ff107b82 */ /* 0x003e300000000a00 */
[----:B------:R-:W1:Y:S01]  /*2d90*/  LDC.64 R18, c[0x0][0x438] ;  /* 0x00010e00ff127b82 */ /* 0x000e620000000a00 */
[----:B--2---:R-:W2:Y:S02]  /*2da0*/  F2I.F64.TRUNC R2, R2 ;  /* 0x0000000200027311 */ /* 0x004ea4000030d100 */
[----:B--2---:R-:W-:-:S04]  /*2db0*/  VIADD R11, R2, 0xffffffff ;  /* 0xffffffff020b7836 */ /* 0x004fc80000000000 */
[----:B---3--:R-:W-:-:S04]  /*2dc0*/  IMAD R11, R11, R23, UR4 ;  /* 0x000000040b0b7e24 */ /* 0x008fc8000f8e0217 */
[----:B0-----:R-:W-:-:S06]  /*2dd0*/  IMAD.WIDE R16, R11, 0x8, R16 ;  /* 0x000000080b107825 */ /* 0x001fcc00078e0210 */
[----:B------:R-:W2:Y:S01]  /*2de0*/  LDG.E.64 R16, desc[UR8][R16.64] ;  /* 0x0000000810107981 */ /* 0x000ea2000c1e1b00 */
[----:B------:R-:W-:-:S04]  /*2df0*/  IMAD R21, R4, R23, UR4 ;  /* 0x0000000404157e24 */ /* 0x000fc8000f8e0217 */
[----:B-1----:R-:W-:-:S05]  /*2e00*/  IMAD.WIDE R20, R21, 0x8, R18 ;  /* 0x0000000815147825 */ /* 0x002fca00078e0212 */
[----:B--2---:R2:W-:Y:S04]  /*2e10*/  STG.E.64 desc[UR8][R20.64], R16 ;  /* 0x0000001014007986 */ /* 0x0045e8000c101b08 */
[----:B------:R-:W3:Y:S01]  /*2e20*/  LDG.E.64 R18, desc[UR8][R14.64+-0x8] ;  /* 0xfffff8080e127981 */ /* 0x000ee2000c1e1b00 */
[----:B------:R-:W-:Y:S01]  /*2e30*/  USHF.R.S32.HI UR12, URZ, 0x1f, UR4 ;  /* 0x0000001fff0c7899 */ /* 0x000fe20008011404 */
[----:B---3--:R-:W0:Y:S02]  /*2e40*/  F2I.F64.TRUNC R18, R18 ;  /* 0x0000001200127311 */ /* 0x008e24000030d100 */
[----:B0-----:R-:W-:-:S05]  /*2e50*/  IADD3 R2, PT, PT, R18, -0x1, RZ ;  /* 0xffffffff12027810 */ /* 0x001fca0007ffe0ff */
[----:B------:R-:W-:-:S05]  /*2e60*/  IMAD R2, R2, R23, RZ ;  /* 0x0000001702027224 */ /* 0x000fca00078e02ff */
[----:B------:R-:W-:-:S04]  /*2e70*/  IADD3 R3, P1, PT, R2, UR4, RZ ;  /* 0x0000000402037c10 */ /* 0x000fc8000ff3e0ff */
[----:B------:R-:W-:Y:S02]  /*2e80*/  LEA.HI.X.SX32 R12, R2, UR12, 0x1, P1 ;  /* 0x0000000c020c7c11 */ /* 0x000fe400088f0eff */
[----:B----4-:R-:W-:-:S04]  /*2e90*/  LEA R2, P1, R3, UR14, 0x3 ;  /* 0x0000000e03027c11 */ /* 0x010fc8000f8218ff */
[----:B------:R-:W-:-:S06]  /*2ea0*/  LEA.HI.X R3, R3, UR15, R12, 0x3, P1 ;  /* 0x0000000f03037c11 */ /* 0x000fcc00088f1c0c */
[----:B------:R-:W3:Y:S01]  /*2eb0*/  LDG.E.64 R2, desc[UR8][R2.64+0x8] ;  /* 0x0000080802027981 */ /* 0x000ee2000c1e1b00 */
[----:B------:R-:W-:-:S03]  /*2ec0*/  UIADD3 UR4, UPT, UPT, UR4, 0x2, URZ ;  /* 0x0000000204047890 */ /* 0x000fc6000fffe0ff */
[----:B---3--:R2:W-:Y:S09]  /*2ed0*/  STG.E.64 desc[UR8][R20.64+0x8], R2 ;  /* 0x0000080214007986 */ /* 0x0085f2000c101b08 */
.L_x_40:
[----:B------:R-:W-:Y:S05]  /*2ee0*/  @!P0 BRA `(.L_x_36) ;  /* 0x00000000002c8947 */ /* 0x000fea0003800000 */
[----:B------:R-:W5:Y:S01]  /*2ef0*/  LDG.E.64 R14, desc[UR8][R14.64+-0x8] ;  /* 0xfffff8080e0e7981 */ /* 0x000f62000c1e1b00 */
[----:B--234-:R-:W2:Y:S08]  /*2f00*/  LDC.64 R2, c[0x0][0x388] ;  /* 0x0000e200ff027b82 */ /* 0x01ceb00000000a00 */
[----:B01----:R-:W0:Y:S01]  /*2f10*/  LDC.64 R16, c[0x0][0x438] ;  /* 0x00010e00ff107b82 */ /* 0x003e220000000a00 */
[----:B-----5:R-:W1:Y:S02]  /*2f20*/  F2I.F64.TRUNC R11, R14 ;  /* 0x0000000e000b7311 */ /* 0x020e64000030d100 */
[----:B-1----:R-:W-:-:S04]  /*2f30*/  VIADD R11, R11, 0xffffffff ;  /* 0xffffffff0b0b7836 */ /* 0x002fc80000000000 */
[----:B------:R-:W-:-:S04]  /*2f40*/  IMAD R11, R11, R22, UR4 ;  /* 0x000000040b0b7e24 */ /* 0x000fc8000f8e0216 */
[----:B--2---:R-:W-:-:S06]  /*2f50*/  IMAD.WIDE R2, R11, 0x8, R2 ;  /* 0x000000080b027825 */ /* 0x004fcc00078e0202 */
[----:B------:R-:W2:Y:S01]  /*2f60*/  LDG.E.64 R2, desc[UR8][R2.64] ;  /* 0x0000000802027981 */ /* 0x000ea2000c1e1b00 */
[----:B------:R-:W-:-:S04]  /*2f70*/  IMAD R11, R4, R22, UR4 ;  /* 0x00000004040b7e24 */ /* 0x000fc8000f8e0216 */
[----:B0-----:R-:W-:-:S05]  /*2f80*/  IMAD.WIDE R16, R11, 0x8, R16 ;  /* 0x000000080b107825 */ /* 0x001fca00078e0210 */
[----:B--2---:R0:W-:Y:S02]  /*2f90*/  STG.E.64 desc[UR8][R16.64], R2 ;  /* 0x0000000210007986 */ /* 0x0041e4000c101b08 */
.L_x_36:
[----:B------:R-:W-:Y:S02]  /*2fa0*/  UISETP.GT.U32.AND UP1, UPT, UR6, 0x1, UPT ;  /* 0x000000010600788c */ /* 0x000fe4000bf24070 */
[----:B------:R-:W-:-:S07]  /*2fb0*/  UIADD3 UR6, UPT, UPT, UR6, -0x1, URZ ;  /* 0xffffffff06067890 */ /* 0x000fce000fffe0ff */
[----:B------:R-:W-:Y:S05]  /*2fc0*/  BRA.U UP1, `(.L_x_41) ;  /* 0xffffffd1018c7547 */ /* 0x000fea000b83ffff */
[----:B------:R-:W5:Y:S02]  /*2fd0*/  LDCU UR4, c[0x0][0x41c] ;  /* 0x00008380ff0477ac */ /* 0x000f640008000800 */
[----:B-----5:R-:W-:Y:S02]  /*2fe0*/  UISETP.GT.AND UP0, UPT, UR4, URZ, UPT ;  /* 0x000000ff0400728c */ /* 0x020fe4000bf04270 */
[----:B------:R-:W-:-:S07]  /*2ff0*/  IMAD R12, R13, UR4, RZ ;  /* 0x000000040d0c7c24 */ /* 0x000fce000f8e02ff */
[----:B------:R-:W-:Y:S05]  /*3000*/  BRA.U UP0, `(.L_x_42) ;  /* 0x0000000500207547 */ /* 0x000fea000b800000 */
[----:B0-234-:R-:W-:Y:S02]  /*3010*/  HFMA2 R2, -RZ, RZ, 0, 0 ;  /* 0x00000000ff027431 */ /* 0x01dfe400000001ff */
[----:B------:R-:W-:Y:S01]  /*3020*/  IMAD.MOV.U32 R3, RZ, RZ, 0x43380000 ;  /* 0x43380000ff037424 */ /* 0x000fe200078e00ff */
[----:B------:R-:W-:Y:S01]  /*3030*/  UMOV UR4, 0xfefa39ef ;  /* 0xfefa39ef00047882 */ /* 0x000fe20000000000 */
[----:B------:R-:W-:-:S04]  /*3040*/  UMOV UR5, 0x3fe62e42 ;  /* 0x3fe62e4200057882 */ /* 0x000fc80000000000 */
[----:B------:R-:W-:-:S08]  /*3050*/  DADD R2, -R2, 6.75539944105574400000e+15 ;  /* 0x4338000002027429 */ /* 0x000fd00000000100 */
[----:B------:R-:W-:Y:S01]  /*3060*/  DMUL R4, R2, -UR4 ;  /* 0x8000000402047c28 */ /* 0x000fe20008000000 */
[----:B------:R-:W-:Y:S01]  /*3070*/  UMOV UR4, 0x3b39803f ;  /* 0x3b39803f00047882 */ /* 0x000fe20000000000 */
[----:B------:R-:W-:-:S06]  /*3080*/  UMOV UR5, 0x3c7abc9e ;  /* 0x3c7abc9e00057882 */ /* 0x000fcc0000000000 */
[----:B------:R-:W-:Y:S01]  /*3090*/  DFMA R4, R2, -UR4, R4 ;  /* 0x8000000402047c2b */ /* 0x000fe20008000004 */
[----:B------:R-:W-:Y:S01]  /*30a0*/  UMOV UR4, 0x69ce2bdf ;  /* 0x69ce2bdf00047882 */ /* 0x000fe20000000000 */
[----:B------:R-:W-:Y:S01]  /*30b0*/  MOV R2, 0xfca213ea ;  /* 0xfca213ea00027802 */ /* 0x000fe20000000f00 */
[----:B------:R-:W-:Y:S01]  /*30c0*/  IMAD.MOV.U32 R3, RZ, RZ, 0x3e928af3 ;  /* 0x3e928af3ff037424 */ /* 0x000fe200078e00ff */
[----:B------:R-:W-:-:S05]  /*30d0*/  UMOV UR5, 0x3e5ade15 ;  /* 0x3e5ade1500057882 */ /* 0x000fca0000000000 */
[----:B------:R-:W-:Y:S01]  /*30e0*/  DFMA R2, R4, UR4, R2 ;  /* 0x0000000404027c2b */ /* 0x000fe20008000002 */
[----:B------:R-:W-:Y:S01]  /*30f0*/  UMOV UR4, 0x62401315 ;  /* 0x6240131500047882 */ /* 0x000fe20000000000 */
[----:B------:R-:W-:-:S06]  /*3100*/  UMOV UR5, 0x3ec71dee ;  /* 0x3ec71dee00057882 */ /* 0x000fcc0000000000 */
[----:B------:R-:W-:Y:S01]  /*3110*/  DFMA R2, R4, R2, UR4 ;  /* 0x0000000404027e2b */ /* 0x000fe20008000002 */
        /* <DEDUP_REMOVED lines=21> */
[----:B------:R-:W-:-:S07]  /*3270*/  UMOV UR4, URZ ;  /* 0x000000ff00047c82 */ /* 0x000fce0008000000 */
[----:B------:R-:W-:-:S08]  /*3280*/  DFMA R2, R4, R2, 1 ;  /* 0x3ff000000402742b */ /* 0x000fd00000000002 */
[----:B------:R-:W-:-:S11]  /*3290*/  DFMA R2, R4, R2, 1 ;  /* 0x3ff000000402742b */ /* 0x000fd60000000002 */
.L_x_45:
[----:B-1----:R-:W1:Y:S01]  /*32a0*/  LDC R6, c[0x0][0x418] ;  /* 0x00010600ff067b82 */ /* 0x002e620000000800 */
[C---:B------:R-:W-:Y:S01]  /*32b0*/  IADD3 R19, PT, PT, R13.reuse, UR4, RZ ;  /* 0x000000040d137c10 */ /* 0x040fe2000fffe0ff */
[----:B------:R-:W-:Y:S01]  /*32c0*/  IMAD.MOV.U32 R12, RZ, RZ, RZ ;  /* 0x000000ffff0c7224 */ /* 0x000fe200078e00ff */
[----:B0-----:R-:W0:Y:S01]  /*32d0*/  LDCU UR5, c[0x0][0x418] ;  /* 0x00008300ff0577ac */ /* 0x001e220008000800 */
[----:B------:R-:W2:Y:S04]  /*32e0*/  LDCU.64 UR6, c[0x0][0x3f8] ;  /* 0x00007f00ff0677ac */ /* 0x000ea80008000a00 */
[----:B------:R-:W3:Y:S08]  /*32f0*/  LDC.64 R4, c[0x0][0x3a8] ;  /* 0x0000ea00ff047b82 */ /* 0x000ef00000000a00 */
[----:B------:R-:W4:Y:S01]  /*3300*/  LDC.64 R14, c[0x0][0x3a8] ;  /* 0x0000ea00ff0e7b82 */ /* 0x000f220000000a00 */
[----:B-1----:R-:W-:-:S04]  /*3310*/  IMAD R17, R13, R6, UR4 ;  /* 0x000000040d117e24 */ /* 0x002fc8000f8e0206 */
[----:B------:R-:W-:-:S04]  /*3320*/  IMAD R11, R6, UR4, R17 ;  /* 0x00000004060b7c24 */ /* 0x000fc8000f8e0211 */
[----:B0-23--:R-:W-:-:S07]  /*3330*/  IMAD.WIDE R10, R11, 0x8, R4 ;  /* 0x000000080b0a7825 */ /* 0x00dfce00078e0204 */
.L_x_44:
[----:B------:R-:W-:-:S13]  /*3340*/  ISETP.NE.AND P0, PT, R12, UR4, PT ;  /* 0x000000040c007c0c */ /* 0x000fda000bf05270 */
[----:B01----:R-:W0:Y:S08]  /*3350*/  @!P0 LDC.64 R4, c[0x0][0x408] ;  /* 0x00010200ff048b82 */ /* 0x003e300000000a00 */
[----:B------:R-:W1:Y:S01]  /*3360*/  @!P0 LDC.64 R6, c[0x0][0x3f8] ;  /* 0x0000fe00ff068b82 */ /* 0x000e620000000a00 */
[----:B0-----:R-:W-:-:S08]  /*3370*/  @!P0 DADD R4, R2, R4 ;  /* 0x0000000002048229 */ /* 0x001fd00000000004 */
[----:B-1----:R-:W-:-:S07]  /*3380*/  @!P0 DMUL R4, R4, R6 ;  /* 0x0000000604048228 */ /* 0x002fce0000000000 */
[----:B------:R0:W-:Y:S01]  /*3390*/  @!P0 STG.E.64 desc[UR8][R10.64], R4 ;  /* 0x000000040a008986 */ /* 0x0001e2000c101b08 */
[----:B------:R-:W-:Y:S05]  /*33a0*/  @!P0 BRA `(.L_x_43) ;  /* 0x00000000001c8947 */ /* 0x000fea0003800000 */
[----:B------:R-:W-:Y:S01]  /*33b0*/  IMAD R7, R12, UR5, R17 ;  /* 0x000000050c077c24 */ /* 0x000fe2000f8e0211 */
[----:B0-----:R-:W-:Y:S01]  /*33c0*/  DMUL R4, R2, UR6 ;  /* 0x0000000602047c28 */ /* 0x001fe20008000000 */
[----:B------:R-:W-:Y:S02]  /*33d0*/  IMAD R9, R19, UR5, R12 ;  /* 0x0000000513097c24 */ /* 0x000fe4000f8e020c */
[----:B----4-:R-:W-:-:S04]  /*33e0*/  IMAD.WIDE R6, R7, 0x8, R14 ;  /* 0x0000000807067825 */ /* 0x010fc800078e020e */
[----:B------:R-:W-:Y:S01]  /*33f0*/  IMAD.WIDE R8, R9, 0x8, R14 ;  /* 0x0000000809087825 */ /* 0x000fe200078e020e */
[----:B------:R1:W-:Y:S04]  /*3400*/  STG.E.64 desc[UR8][R6.64], R4 ;  /* 0x0000000406007986 */ /* 0x0003e8000c101b08 */
[----:B------:R1:W-:Y:S02]  /*3410*/  STG.E.64 desc[UR8][R8.64], R4 ;  /* 0x0000000408007986 */ /* 0x0003e4000c101b08 */
.L_x_43:
[----:B------:R-:W-:Y:S01]  /*3420*/  IADD3 R12, PT, PT, R12, 0x1, RZ ;  /* 0x000000010c0c7810 */ /* 0x000fe20007ffe0ff */
[----:B------:R-:W-:Y:S06]  /*3430*/  @P0 BRA `(.L_x_44) ;  /* 0xfffffffc00c00947 */ /* 0x000fec000383ffff */
[----:B----4-:R-:W2:Y:S01]  /*3440*/  LDC R15, c[0x0][0x418] ;  /* 0x00010600ff0f7b82 */ /* 0x010ea20000000800 */
[----:B------:R-:W-:-:S06]  /*3450*/  UIADD3 UR4, UPT, UPT, UR4, 0x1, URZ ;  /* 0x0000000104047890 */ /* 0x000fcc000fffe0ff */
[----:B--2---:R-:W-:-:S13]  /*3460*/  ISETP.NE.AND P0, PT, R15, UR4, PT ;  /* 0x000000040f007c0c */ /* 0x004fda000bf05270 */
[----:B------:R-:W-:Y:S05]  /*3470*/  @P0 BRA `(.L_x_45) ;  /* 0xfffffffc00880947 */ /* 0x000fea000383ffff */
[----:B------:R-:W-:Y:S05]  /*3480*/  BRA `(.L_x_0) ;  /* 0x00000010007c7947 */ /* 0x000fea0003800000 */
.L_x_42:
[----:B------:R-:W-:-:S05]  /*3490*/  UMOV UR4, URZ ;  /* 0x000000ff00047c82 */ /* 0x000fca0008000000 */
.L_x_59:
[----:B------:R-:W5:Y:S01]  /*34a0*/  LDC.64 R4, c[0x0][0x418] ;  /* 0x00010600ff047b82 */ /* 0x000f620000000a00 */
[----:B------:R-:W-:-:S07]  /*34b0*/  UMOV UR5, URZ ;  /* 0x000000ff00057c82 */ /* 0x000fce0008000000 */
[----:B------:R-:W1:Y:S01]  /*34c0*/  LDC.64 R14, c[0x0][0x3a8] ;  /* 0x0000ea00ff0e7b82 */ /* 0x000e620000000a00 */
[----:B-----5:R-:W-:Y:S02]  /*34d0*/  IMAD R25, R13, R4, UR4 ;  /* 0x000000040d197e24 */ /* 0x020fe4000f8e0204 */
[----:B------:R-:W-:Y:S02]  /*34e0*/  IMAD R11, R5, UR4, R12 ;  /* 0x00000004050b7c24 */ /* 0x000fe4000f8e020c */
[----:B0-234-:R-:W-:Y:S02]  /*34f0*/  IMAD R3, R4, UR4, R25 ;  /* 0x0000000404037c24 */ /* 0x01dfe4000f8e0219 */
[----:B------:R-:W-:Y:S02]  /*3500*/  VIADD R5, R13, UR4 ;  /* 0x000000040d057c36 */ /* 0x000fe40008000000 */
[----:B-1----:R-:W-:-:S07]  /*3510*/  IMAD.WIDE R14, R3, 0x8, R14 ;  /* 0x00000008030e7825 */ /* 0x002fce00078e020e */
.L_x_58:
[----:B0-----:R-:W0:Y:S01]  /*3520*/  LDC R3, c[0x0][0x41c] ;  /* 0x00010700ff037b82 */ /* 0x001e220000000800 */
[----:B------:R-:W-:Y:S01]  /*3530*/  ISETP.GE.U32.AND P0, PT, R6, 0x7, PT ;  /* 0x000000070600780c */ /* 0x000fe20003f06070 */
[----:B------:R-:W-:Y:S01]  /*3540*/  HFMA2 R2, -RZ, RZ, 0, 0 ;  /* 0x00000000ff027431 */ /* 0x000fe200000001ff */
[----:B------:R-:W-:Y:S01]  /*3550*/  CS2R R16, SRZ ;  /* 0x0000000000107805 */ /* 0x000fe2000001ff00 */
[----:B0-----:R-:W-:-:S10]  /*3560*/  IMAD R4, R3, UR5, R12 ;  /* 0x0000000503047c24 */ /* 0x001fd4000f8e020c */
[----:B-1----:R-:W-:Y:S05]  /*3570*/  @!P0 BRA `(.L_x_46) ;  /* 0x0000000000ac8947 */ /* 0x002fea0003800000 */
[----:B------:R-:W-:Y:S01]  /*3580*/  CS2R R16, SRZ ;  /* 0x0000000000107805 */ /* 0x000fe2000001ff00 */
[----:B------:R-:W-:-:S06]  /*3590*/  UMOV UR6, URZ ;  /* 0x000000ff00067c82 */ /* 0x000fcc0008000000 */
.L_x_47:
[----:B------:R-:W0:Y:S01]  /*35a0*/  LDC.64 R48, c[0x0][0x3a0] ;  /* 0x0000e800ff307b82 */ /* 0x000e220000000a00 */
[----:B------:R-:W-:Y:S01]  /*35b0*/  VIADD R53, R11, UR6 ;  /* 0x000000060b357c36 */ /* 0x000fe20008000000 */
[----:B------:R-:W-:-:S03]  /*35c0*/  IADD3 R3, PT, PT, R4, UR6, RZ ;  /* 0x0000000604037c10 */ /* 0x000fc6000fffe0ff */
[----:B0-----:R-:W-:-:S04]  /*35d0*/  IMAD.WIDE R52, R53, 0x8, R48 ;  /* 0x0000000835347825 */ /* 0x001fc800078e0230 */
[----:B------:R-:W-:Y:S01]  /*35e0*/  IMAD.WIDE R48, R3, 0x8, R48 ;  /* 0x0000000803307825 */ /* 0x000fe200078e0230 */
[----:B------:R-:W2:Y:S04]  /*35f0*/  LDG.E.64 R20, desc[UR8][R52.64+0x8] ;  /* 0x0000080834147981 */ /* 0x000ea8000c1e1b00 */
[----:B------:R-:W3:Y:S04]  /*3600*/  LDG.E.64 R2, desc[UR8][R52.64] ;  /* 0x0000000834027981 */ /* 0x000ee8000c1e1b00 */
[----:B------:R-:W3:Y:S04]  /*3610*/  LDG.E.64 R18, desc[UR8][R48.64] ;  /* 0x0000000830127981 */ /* 0x000ee8000c1e1b00 */
[----:B------:R-:W2:Y:S04]  /*3620*/  LDG.E.64 R22, desc[UR8][R48.64+0x8] ;  /* 0x0000080830167981 */ /* 0x000ea8000c1e1b00 */
[----:B------:R-:W4:Y:S04]  /*3630*/  LDG.E.64 R26, desc[UR8][R52.64+0x10] ;  /* 0x00001008341a7981 */ /* 0x000f28000c1e1b00 */
[----:B------:R-:W4:Y:S04]  /*3640*/  LDG.E.64 R28, desc[UR8][R48.64+0x10] ;  /* 0x00001008301c7981 */ /* 0x000f28000c1e1b00 */
[----:B------:R-:W5:Y:S04]  /*3650*/  LDG.E.64 R30, desc[UR8][R52.64+0x18] ;  /* 0x00001808341e7981 */ /* 0x000f68000c1e1b00 */
        /* <DEDUP_REMOVED lines=8> */
[----:B------:R-:W5:Y:S01]  /*36e0*/  LDG.E.64 R50, desc[UR8][R48.64+0x38] ;  /* 0x0000380830327981 */ /* 0x000f62000c1e1b00 */
[----:B------:R-:W-:-:S06]  /*36f0*/  UIADD3 UR6, UPT, UPT, UR6, 0x8, URZ ;  /* 0x0000000806067890 */ /* 0x000fcc000fffe0ff */
[----:B------:R-:W-:Y:S01]  /*3700*/  ISETP.NE.AND P0, PT, R9, UR6, PT ;  /* 0x0000000609007c0c */ /* 0x000fe2000bf05270 */
[----:B---3--:R-:W-:Y:S02]  /*3710*/  DADD R2, R2, -R18 ;  /* 0x0000000002027229 */ /* 0x008fe40000000812 */
[----:B--2---:R-:W-:-:S06]  /*3720*/  DADD R20, R20, -R22 ;  /* 0x0000000014147229 */ /* 0x004fcc0000000816 */
[----:B------:R-:W-:Y:S02]  /*3730*/  DFMA R2, R2, R2, R16 ;  /* 0x000000020202722b */ /* 0x000fe40000000010 */
[----:B----4-:R-:W-:-:S06]  /*3740*/  DADD R26, R26, -R28 ;  /* 0x000000001a1a7229 */ /* 0x010fcc000000081c */
[----:B------:R-:W-:Y:S02]  /*3750*/  DFMA R2, R20, R20, R2 ;  /* 0x000000141402722b */ /* 0x000fe40000000002 */
[----:B-----5:R-:W-:-:S06]  /*3760*/  DADD R30, R30, -R32 ;  /* 0x000000001e1e7229 */ /* 0x020fcc0000000820 */
[----:B------:R-:W-:Y:S02]  /*3770*/  DFMA R2, R26, R26, R2 ;  /* 0x0000001a1a02722b */ /* 0x000fe40000000002 */
[----:B------:R-:W-:-:S06]  /*3780*/  DADD R34, R34, -R36 ;  /* 0x0000000022227229 */ /* 0x000fcc0000000824 */
[----:B------:R-:W-:Y:S02]  /*3790*/  DFMA R2, R30, R30, R2 ;  /* 0x0000001e1e02722b */ /* 0x000fe40000000002 */
[----:B------:R-:W-:-:S06]  /*37a0*/  DADD R38, R38, -R40 ;  /* 0x0000000026267229 */ /* 0x000fcc0000000828 */
[----:B------:R-:W-:Y:S02]  /*37b0*/  DFMA R2, R34, R34, R2 ;  /* 0x000000222202722b */ /* 0x000fe40000000002 */
[----:B------:R-:W-:-:S06]  /*37c0*/  DADD R42, R42, -R44 ;  /* 0x000000002a2a7229 */ /* 0x000fcc000000082c */
[----:B------:R-:W-:Y:S02]  /*37d0*/  DFMA R2, R38, R38, R2 ;  /* 0x000000262602722b */ /* 0x000fe40000000002 */
[----:B------:R-:W-:-:S06]  /*37e0*/  DADD R46, R46, -R50 ;  /* 0x000000002e2e7229 */ /* 0x000fcc0000000832 */
[----:B------:R-:W-:-:S08]  /*37f0*/  DFMA R2, R42, R42, R2 ;  /* 0x0000002a2a02722b */ /* 0x000fd00000000002 */
[----:B------:R-:W-:Y:S01]  /*3800*/  DFMA R16, R46, R46, R2 ;  /* 0x0000002e2e10722b */ /* 0x000fe20000000002 */
[----:B------:R-:W-:Y:S10]  /*3810*/  @P0 BRA `(.L_x_47) ;  /* 0xfffffffc00600947 */ /* 0x000ff4000383ffff */
[----:B------:R-:W-:-:S07]  /*3820*/  IMAD.MOV.U32 R2, RZ, RZ, R9 ;  /* 0x000000ffff027224 */ /* 0x000fce00078e0009 */
.L_x_46:
[----:B------:R-:W-:-:S13]  /*3830*/  ISETP.NE.AND P0, PT, R7, RZ, PT ;  /* 0x000000ff0700720c */ /* 0x000fda0003f05270 */
[----:B------:R-:W-:Y:S05]  /*3840*/  @!P0 BRA `(.L_x_48) ;  /* 0x0000000000d08947 */ /* 0x000fea0003800000 */
[----:B------:R-:W-:Y:S02]  /*3850*/  IADD3 R3, PT, PT, R7, -0x1, RZ ;  /* 0xffffffff07037810 */ /* 0x000fe40007ffe0ff */
[----:B------:R-:W-:Y:S02]  /*3860*/  ISETP.NE.AND P1, PT, R8, RZ, PT ;  /* 0x000000ff0800720c */ /* 0x000fe40003f25270 */
[----:B------:R-:W-:-:S13]  /*3870*/  ISETP.GE.U32.AND P0, PT, R3, 0x3, PT ;  /* 0x000000030300780c */ /* 0x000fda0003f06070 */
[----:B------:R-:W-:Y:S05]  /*3880*/  @!P0 BRA `(.L_x_49) ;  /* 0x0000000000588947 */ /* 0x000fea0003800000 */
[----:B------:R-:W0:Y:S01]  /*3890*/  LDC.64 R22, c[0x0][0x3a0] ;  /* 0x0000e800ff167b82 */ /* 0x000e220000000a00 */
[----:B------:R-:W-:Y:S01]  /*38a0*/  IMAD.IADD R19, R11, 0x1, R2 ;  /* 0x000000010b137824 */ /* 0x000fe200078e0202 */
[----:B------:R-:W-:-:S03]  /*38b0*/  IADD3 R3, PT, PT, R4, R2, RZ ;  /* 0x0000000204037210 */ /* 0x000fc60007ffe0ff */
[----:B0-----:R-:W-:-:S04]  /*38c0*/  IMAD.WIDE R18, R19, 0x8, R22 ;  /* 0x0000000813127825 */ /* 0x001fc800078e0216 */
[----:B------:R-:W-:Y:S01]  /*38d0*/  IMAD.WIDE R22, R3, 0x8, R22 ;  /* 0x0000000803167825 */ /* 0x000fe200078e0216 */
[----:B------:R-:W2:Y:S04]  /*38e0*/  LDG.E.64 R20, desc[UR8][R18.64] ;  /* 0x0000000812147981 */ /* 0x000ea8000c1e1b00 */
[----:B------:R-:W2:Y:S04]  /*38f0*/  LDG.E.64 R26, desc[UR8][R22.64] ;  /* 0x00000008161a7981 */ /* 0x000ea8000c1e1b00 */
[----:B------:R-:W3:Y:S04]  /*3900*/  LDG.E.64 R28, desc[UR8][R18.64+0x8] ;  /* 0x00000808121c7981 */ /* 0x000ee8000c1e1b00 */
[----:B------:R-:W3:Y:S04]  /*3910*/  LDG.E.64 R30, desc[UR8][R22.64+0x8] ;  /* 0x00000808161e7981 */ /* 0x000ee8000c1e1b00 */
[----:B------:R-:W4:Y:S04]  /*3920*/  LDG.E.64 R32, desc[UR8][R18.64+0x10] ;  /* 0x0000100812207981 */ /* 0x000f28000c1e1b00 */
[----:B------:R-:W4:Y:S04]  /*3930*/  LDG.E.64 R34, desc[UR8][R22.64+0x10] ;  /* 0x0000100816227981 */ /* 0x000f28000c1e1b00 */
[----:B------:R-:W5:Y:S04]  /*3940*/  LDG.E.64 R36, desc[UR8][R18.64+0x18] ;  /* 0x0000180812247981 */ /* 0x000f68000c1e1b00 */
[----:B------:R-:W5:Y:S01]  /*3950*/  LDG.E.64 R38, desc[UR8][R22.64+0x18] ;  /* 0x0000180816267981 */ /* 0x000f62000c1e1b00 */
[----:B------:R-:W-:Y:S01]  /*3960*/  VIADD R2, R2, 0x4 ;  /* 0x0000000402027836 */ /* 0x000fe20000000000 */
[----:B--2---:R-:W-:-:S08]  /*3970*/  DADD R20, R20, -R26 ;  /* 0x0000000014147229 */ /* 0x004fd0000000081a */
[----:B------:R-:W-:Y:S02]  /*3980*/  DFMA R16, R20, R20, R16 ;  /* 0x000000141410722b */ /* 0x000fe40000000010 */
[----:B---3--:R-:W-:Y:S02]  /*3990*/  DADD R28, R28, -R30 ;  /* 0x000000001c1c7229 */ /* 0x008fe4000000081e */
[----:B----4-:R-:W-:-:S06]  /*39a0*/  DADD R32, R32, -R34 ;  /* 0x0000000020207229 */ /* 0x010fcc0000000822 */
[----:B------:R-:W-:Y:S02]  /*39b0*/  DFMA R16, R28, R28, R16 ;  /* 0x0000001c1c10722b */ /* 0x000fe40000000010 */
[----:B-----5:R-:W-:-:S06]  /*39c0*/  DADD R36, R36, -R38 ;  /* 0x0000000024247229 */ /* 0x020fcc0000000826 */
[----:B------:R-:W-:-:S08]  /*39d0*/  DFMA R16, R32, R32, R16 ;  /* 0x000000202010722b */ /* 0x000fd00000000010 */
[----:B------:R-:W-:-:S11]  /*39e0*/  DFMA R16, R36, R36, R16 ;  /* 0x000000242410722b */ /* 0x000fd60000000010 */
.L_x_49:
[----:B------:R-:W-:Y:S05]  /*39f0*/  @!P1 BRA `(.L_x_48) ;  /* 0x0000000000649947 */ /* 0x000fea0003800000 */
[----:B------:R-:W-:Y:S02]  /*3a00*/  ISETP.NE.AND P0, PT, R8, 0x1, PT ;  /* 0x000000010800780c */ /* 0x000fe40003f05270 */
[----:B------:R-:W-:-:S11]  /*3a10*/  ISETP.NE.AND P1, PT, R10, RZ, PT ;  /* 0x000000ff0a00720c */ /* 0x000fd60003f25270 */
[----:B------:R-:W0:Y:S01]  /*3a20*/  @P0 LDC.64 R18, c[0x0][0x3a0] ;  /* 0x0000e800ff120b82 */ /* 0x000e220000000a00 */
[----:B------:R-:W-:Y:S01]  /*3a30*/  @P0 IADD3 R23, PT, PT, R11, R2, RZ ;  /* 0x000000020b170210 */ /* 0x000fe20007ffe0ff */
[----:B------:R-:W-:Y:S01]  /*3a40*/  @P0 IMAD.IADD R27, R4, 0x1, R2 ;  /* 0x00000001041b0824 */ /* 0x000fe200078e0202 */
[----:B------:R-:W-:-:S05]  /*3a50*/  @P0 IADD3 R2, PT, PT, R2, 0x2, RZ ;  /* 0x0000000202020810 */ /* 0x000fca0007ffe0ff */
[----:B------:R-:W1:Y:S01]  /*3a60*/  @P1 LDC.64 R34, c[0x0][0x3a0] ;  /* 0x0000e800ff221b82 */ /* 0x000e620000000a00 */
[----:B------:R-:W-:Y:S01]  /*3a70*/  @P1 IADD3 R3, PT, PT, R11, R2, RZ ;  /* 0x000000020b031210 */ /* 0x000fe20007ffe0ff */
[----:B0-----:R-:W-:-:S04]  /*3a80*/  @P0 IMAD.WIDE R22, R23, 0x8, R18 ;  /* 0x0000000817160825 */ /* 0x001fc800078e0212 */
[----:B------:R-:W-:Y:S01]  /*3a90*/  @P0 IMAD.WIDE R26, R27, 0x8, R18 ;  /* 0x000000081b1a0825 */ /* 0x000fe200078e0212 */
[----:B------:R-:W2:Y:S04]  /*3aa0*/  @P0 LDG.E.64 R20, desc[UR8][R22.64] ;  /* 0x0000000816140981 */ /* 0x000ea8000c1e1b00 */
[----:B------:R-:W2:Y:S01]  /*3ab0*/  @P0 LDG.E.64 R28, desc[UR8][R26.64] ;  /* 0x000000081a1c0981 */ /* 0x000ea2000c1e1b00 */
[----:B------:R-:W-:-:S03]  /*3ac0*/  @P1 IMAD.IADD R19, R4, 0x1, R2 ;  /* 0x0000000104131824 */ /* 0x000fc600078e0202 */
[----:B------:R-:W3:Y:S01]  /*3ad0*/  @P0 LDG.E.64 R30, desc[UR8][R22.64+0x8] ;  /* 0x00000808161e0981 */ /* 0x000ee2000c1e1b00 */
[----:B-1----:R-:W-:-:S03]  /*3ae0*/  @P1 IMAD.WIDE R2, R3, 0x8, R34 ;  /* 0x0000000803021825 */ /* 0x002fc600078e0222 */
[----:B------:R-:W3:Y:S01]  /*3af0*/  @P0 LDG.E.64 R32, desc[UR8][R26.64+0x8] ;  /* 0x000008081a200981 */ /* 0x000ee2000c1e1b00 */
[----:B------:R-:W-:-:S03]  /*3b00*/  @P1 IMAD.WIDE R18, R19, 0x8, R34 ;  /* 0x0000000813121825 */ /* 0x000fc600078e0222 */
[----:B------:R-:W4:Y:S04]  /*3b10*/  @P1 LDG.E.64 R2, desc[UR8][R2.64] ;  /* 0x0000000802021981 */ /* 0x000f28000c1e1b00 */
[----:B------:R-:W4:Y:S01]  /*3b20*/  @P1 LDG.E.64 R18, desc[UR8][R18.64] ;  /* 0x0000000812121981 */ /* 0x000f22000c1e1b00 */
[----:B--2---:R-:W-:Y:S02]  /*3b30*/  @P0 DADD R20, R20, -R28 ;  /* 0x0000000014140229 */ /* 0x004fe4000000081c */
[----:B---3--:R-:W-:-:S06]  /*3b40*/  @P0 DADD R30, R30, -R32 ;  /* 0x000000001e1e0229 */ /* 0x008fcc0000000820 */
[----:B------:R-:W-:-:S08]  /*3b50*/  @P0 DFMA R20, R20, R20, R16 ;  /* 0x000000141414022b */ /* 0x000fd00000000010 */
[----:B------:R-:W-:Y:S02]  /*3b60*/  @P0 DFMA R16, R30, R30, R20 ;  /* 0x0000001e1e10022b */ /* 0x000fe40000000014 */
[----:B----4-:R-:W-:-:S08]  /*3b70*/  @P1 DADD R20, R2, -R18 ;  /* 0x0000000002141229 */ /* 0x010fd00000000812 */
[----:B------:R-:W-:-:S11]  /*3b80*/  @P1 DFMA R16, R20, R20, R16 ;  /* 0x000000141410122b */ /* 0x000fd60000000010 */
.L_x_48:
[----:B------:R-:W0:Y:S01]  /*3b90*/  MUFU.RSQ64H R27, R17 ;  /* 0x00000011001b7308 */ /* 0x000e220000001c00 */
[----:B------:R-:W-:Y:S01]  /*3ba0*/  VIADD R26, R17, 0xfcb00000 ;  /* 0xfcb00000111a7836 */ /* 0x000fe20000000000 */
[----:B------:R-:W-:Y:S01]  /*3bb0*/  MOV R18, 0x0 ;  /* 0x0000000000127802 */ /* 0x000fe20000000f00 */
[----:B------:R-:W-:Y:S01]  /*3bc0*/  IMAD.MOV.U32 R19, RZ, RZ, 0x3fd80000 ;  /* 0x3fd80000ff137424 */ /* 0x000fe200078e00ff */
[----:B------:R-:W-:Y:S02]  /*3bd0*/  BSSY.RECONVERGENT B0, `(.L_x_50) ;  /* 0x0000018000007945 */ /* 0x000fe40003800200 */
[----:B------:R-:W-:Y:S01]  /*3be0*/  ISETP.GE.U32.AND P0, PT, R26, 0x7ca00000, PT ;  /* 0x7ca000001a00780c */ /* 0x000fe20003f06070 */
[----:B0-----:R-:W-:-:S08]  /*3bf0*/  DMUL R2, R26, R26 ;  /* 0x0000001a1a027228 */ /* 0x001fd00000000000 */
[----:B------:R-:W-:-:S08]  /*3c00*/  DFMA R2, -R2, R16, 1 ;  /* 0x3ff000000202742b */ /* 0x000fd00000000110 */
[----:B------:R-:W-:Y:S02]  /*3c10*/  DFMA R18, R2, R18, 0.5 ;  /* 0x3fe000000212742b */ /* 0x000fe40000000012 */
[----:B------:R-:W-:-:S08]  /*3c20*/  DMUL R2, R26, R2 ;  /* 0x000000021a027228 */ /* 0x000fd00000000000 */
[----:B------:R-:W-:-:S08]  /*3c30*/  DFMA R20, R18, R2, R26 ;  /* 0x000000021214722b */ /* 0x000fd0000000001a */
[----:B------:R-:W-:Y:S02]  /*3c40*/  DMUL R22, R20, R16 ;  /* 0x0000001014167228 */ /* 0x000fe40000000000 */
[----:B------:R-:W-:Y:S01]  /*3c50*/  IADD3 R19, PT, PT, R21, -0x100000, RZ ;  /* 0xfff0000015137810 */ /* 0x000fe20007ffe0ff */
[----:B------:R-:W-:-:S05]  /*3c60*/  IMAD.MOV.U32 R18, RZ, RZ, R20 ;  /* 0x000000ffff127224 */ /* 0x000fca00078e0014 */
[----:B------:R-:W-:-:S08]  /*3c70*/  DFMA R28, R22, -R22, R16 ;  /* 0x80000016161c722b */ /* 0x000fd00000000010 */
[----:B------:R-:W-:Y:S01]  /*3c80*/  DFMA R2, R28, R18, R22 ;  /* 0x000000121c02722b */ /* 0x000fe20000000016 */
[----:B------:R-:W-:Y:S10]  /*3c90*/  @!P0 BRA `(.L_x_51) ;  /* 0x00000000002c8947 */ /* 0x000ff40003800000 */
[----:B------:R-:W-:Y:S01]  /*3ca0*/  MOV R18, R20 ;  /* 0x0000001400127202 */ /* 0x000fe20000000f00 */
[----:B------:R-:W-:Y:S01]  /*3cb0*/  IMAD.MOV.U32 R2, RZ, RZ, R22 ;  /* 0x000000ffff027224 */ /* 0x000fe200078e0016 */
[----:B------:R-:W-:Y:S01]  /*3cc0*/  MOV R3, R23 ;  /* 0x0000001700037202 */ /* 0x000fe20000000f00 */
[----:B------:R-:W-:Y:S01]  /*3cd0*/  IMAD.MOV.U32 R20, RZ, RZ, R28 ;  /* 0x000000ffff147224 */ /* 0x000fe200078e001c */
[----:B------:R-:W-:Y:S01]  /*3ce0*/  MOV R21, R29 ;  /* 0x0000001d00157202 */ /* 0x000fe20000000f00 */
[----:B------:R-:W-:Y:S01]  /*3cf0*/  IMAD.MOV.U32 R22, RZ, RZ, R16 ;  /* 0x000000ffff167224 */ /* 0x000fe200078e0010 */
[----:B------:R-:W-:Y:S02]  /*3d00*/  MOV R23, R17 ;  /* 0x0000001100177202 */ /* 0x000fe40000000f00 */
[----:B------:R-:W-:-:S07]  /*3d10*/  MOV R4, 0x3d30 ;  /* 0x00003d3000047802 */ /* 0x000fce0000000f00 */
[----:B------:R-:W-:Y:S05]  /*3d20*/  CALL.REL.NOINC `($__internal_2_$__cuda_sm20_dsqrt_rn_f64_mediumpath_v1) ;  /* 0x0000012400947944 */ /* 0x000fea0003c00000 */
[----:B------:R-:W-:Y:S01]  /*3d30*/  IMAD.MOV.U32 R2, RZ, RZ, R18 ;  /* 0x000000ffff027224 */ /* 0x000fe200078e0012 */
[----:B------:R-:W-:-:S07]  /*3d40*/  MOV R3, R19 ;  /* 0x0000001300037202 */ /* 0x000fce0000000f00 */
.L_x_51:
[----:B------:R-:W-:Y:S05]  /*3d50*/  BSYNC.RECONVERGENT B0 ;  /* 0x0000000000007941 */ /* 0x000fea0003800200 */
.L_x_50:
[----:B------:R-:W-:-:S09]  /*3d60*/  UISETP.NE.AND UP0, UPT, UR4, UR5, UPT ;  /* 0x000000050400728c */ /* 0x000fd2000bf05270 */
[----:B------:R-:W-:Y:S05]  /*3d70*/  BRA.U !UP0, `(.L_x_52) ;  /* 0x0000000508207547 */ /* 0x000fea000b800000 */
[----:B------:R-:W-:Y:S02]  /*3d80*/  HFMA2 R19, -RZ, RZ, 1.9912109375, 0.00128841400146484375 ;  /* 0x3ff71547ff137431 */ /* 0x000fe400000001ff */
[----:B------:R-:W-:Y:S01]  /*3d90*/  IMAD.MOV.U32 R18, RZ, RZ, 0x652b82fe ;  /* 0x652b82feff127424 */ /* 0x000fe200078e00ff */
[----:B------:R-:W-:Y:S01]  /*3da0*/  UMOV UR6, 0xfefa39ef ;  /* 0xfefa39ef00067882 */ /* 0x000fe20000000000 */
[----:B------:R-:W-:Y:S01]  /*3db0*/  UMOV UR7, 0x3fe62e42 ;  /* 0x3fe62e4200077882 */ /* 0x000fe20000000000 */
[----:B------:R-:W-:Y:S01]  /*3dc0*/  DADD R28, -RZ, -R2 ;  /* 0x00000000ff1c7229 */ /* 0x000fe20000000902 */
[----:B------:R-:W0:Y:S01]  /*3dd0*/  LDC R24, c[0x0][0x418] ;  /* 0x00010600ff187b82 */ /* 0x000e220000000800 */
[----:B------:R-:W-:Y:S01]  /*3de0*/  BSSY.RECONVERGENT B0, `(.L_x_53) ;  /* 0x0000038000007945 */ /* 0x000fe20003800200 */
[----:B------:R-:W-:-:S07]  /*3df0*/  DFMA R18, R2, -R18, 6.75539944105574400000e+15 ;  /* 0x433800000212742b */ /* 0x000fce0000000812 */
[----:B------:R-:W-:Y:S01]  /*3e00*/  FSETP.GEU.AND P0, PT, |R29|, 4.1917929649353027344, PT ;  /* 0x4086232b1d00780b */ /* 0x000fe20003f0e200 */
[----:B------:R-:W-:-:S08]  /*3e10*/  DADD R20, R18, -6.75539944105574400000e+15 ;  /* 0xc338000012147429 */ /* 0x000fd00000000000 */
[----:B------:R-:W-:Y:S01]  /*3e20*/  DFMA R22, R20, -UR6, -R2 ;  /* 0x8000000614167c2b */ /* 0x000fe20008000802 */
[----:B------:R-:W-:Y:S01]  /*3e30*/  UMOV UR6, 0x3b39803f ;  /* 0x3b39803f00067882 */ /* 0x000fe20000000000 */
[----:B------:R-:W-:-:S06]  /*3e40*/  UMOV UR7, 0x3c7abc9e ;  /* 0x3c7abc9e00077882 */ /* 0x000fcc0000000000 */
[----:B------:R-:W-:Y:S01]  /*3e50*/  DFMA R22, R20, -UR6, R22 ;  /* 0x8000000614167c2b */ /* 0x000fe20008000016 */
[----:B------:R-:W-:Y:S01]  /*3e60*/  UMOV UR6, 0x69ce2bdf ;  /* 0x69ce2bdf00067882 */ /* 0x000fe20000000000 */
[----:B------:R-:W-:Y:S01]  /*3e70*/  IMAD.MOV.U32 R20, RZ, RZ, -0x35dec16 ;  /* 0xfca213eaff147424 */ /* 0x000fe200078e00ff */
[----:B------:R-:W-:Y:S01]  /*3e80*/  MOV R21, 0x3e928af3 ;  /* 0x3e928af300157802 */ /* 0x000fe20000000f00 */
        /* <DEDUP_REMOVED lines=25> */
[----:B------:R-:W-:-:S08]  /*4020*/  DFMA R20, R22, R20, UR6 ;  /* 0x0000000616147e2b */ /* 0x000fd00008000014 */
[C---:B------:R-:W-:Y:S02]  /*4030*/  DFMA R26, R22.reuse, R20, 1 ;  /* 0x3ff00000161a742b */ /* 0x040fe40000000014 */
[----:B------:R-:W1:Y:S06]  /*4040*/  LDC.64 R20, c[0x0][0x3a8] ;  /* 0x0000ea00ff147b82 */ /* 0x000e6c0000000a00 */
[----:B------:R-:W-:-:S10]  /*4050*/  DFMA R26, R22, R26, 1 ;  /* 0x3ff00000161a742b */ /* 0x000fd4000000001a */
[----:B------:R-:W-:Y:S01]  /*4060*/  IMAD R23, R18, 0x100000, R27 ;  /* 0x0010000012177824 */ /* 0x000fe200078e021b */
[----:B------:R-:W-:Y:S01]  /*4070*/  MOV R22, R26 ;  /* 0x0000001a00167202 */ /* 0x000fe20000000f00 */
[----:B0-----:R-:W-:Y:S06]  /*4080*/  @!P0 BRA `(.L_x_54) ;  /* 0x0000000000348947 */ /* 0x001fec0003800000 */
[----:B------:R-:W-:Y:S01]  /*4090*/  FSETP.GEU.AND P1, PT, |R29|, 4.2275390625, PT ;  /* 0x408748001d00780b */ /* 0x000fe20003f2e200 */
[----:B------:R-:W-:Y:S02]  /*40a0*/  DADD R2, -R2, +INF ;  /* 0x7ff0000002027429 */ /* 0x000fe40000000100 */
[----:B------:R-:W-:-:S08]  /*40b0*/  DSETP.GT.AND P0, PT, R16, RZ, PT ;  /* 0x000000ff1000722a */ /* 0x000fd00003f04000 */
[----:B------:R-:W-:Y:S02]  /*40c0*/  FSEL R23, R3, RZ, !P0 ;  /* 0x000000ff03177208 */ /* 0x000fe40004000000 */
[----:B------:R-:W-:Y:S02]  /*40d0*/  @!P1 LEA.HI R4, R18, R18, RZ, 0x1 ;  /* 0x0000001212049211 */ /* 0x000fe400078f08ff */
[----:B------:R-:W-:Y:S01]  /*40e0*/  FSEL R22, R2, RZ, !P0 ;  /* 0x000000ff02167208 */ /* 0x000fe20004000000 */
[----:B------:R-:W-:Y:S01]  /*40f0*/  @!P1 IMAD.MOV.U32 R2, RZ, RZ, R26 ;  /* 0x000000ffff029224 */ /* 0x000fe200078e001a */
[----:B------:R-:W-:-:S04]  /*4100*/  @!P1 SHF.R.S32.HI R17, RZ, 0x1, R4 ;  /* 0x00000001ff119819 */ /* 0x000fc80000011404 */
[----:B------:R-:W-:Y:S01]  /*4110*/  @!P1 LEA R3, R17, R27, 0x14 ;  /* 0x0000001b11039211 */ /* 0x000fe200078ea0ff */
[----:B------:R-:W-:-:S05]  /*4120*/  @!P1 IMAD.IADD R16, R18, 0x1, -R17 ;  /* 0x0000000112109824 */ /* 0x000fca00078e0a11 */
[----:B------:R-:W-:Y:S02]  /*4130*/  @!P1 LEA R17, R16, 0x3ff00000, 0x14 ;  /* 0x3ff0000010119811 */ /* 0x000fe400078ea0ff */
[----:B------:R-:W-:-:S06]  /*4140*/  @!P1 MOV R16, RZ ;  /* 0x000000ff00109202 */ /* 0x000fcc0000000f00 */
[----:B------:R-:W-:-:S11]  /*4150*/  @!P1 DMUL R22, R2, R16 ;  /* 0x0000001002169228 */ /* 0x000fd60000000000 */
.L_x_54:
[----:B------:R-:W-:Y:S05]  /*4160*/  BSYNC.RECONVERGENT B0 ;  /* 0x0000000000007941 */ /* 0x000fea0003800200 */
.L_x_53:
[----:B------:R-:W0:Y:S01]  /*4170*/  LDCU.64 UR6, c[0x0][0x3f8] ;  /* 0x00007f00ff0677ac */ /* 0x000e220008000a00 */
[----:B------:R-:W-:Y:S02]  /*4180*/  IMAD R3, R24, UR5, R25 ;  /* 0x0000000518037c24 */ /* 0x000fe4000f8e0219 */
[----:B------:R-:W-:Y:S02]  /*4190*/  IMAD R17, R5, R24, UR5 ;  /* 0x0000000505117e24 */ /* 0x000fe4000f8e0218 */
[----:B-1----:R-:W-:-:S04]  /*41a0*/  IMAD.WIDE R2, R3, 0x8, R20 ;  /* 0x0000000803027825 */ /* 0x002fc800078e0214 */
[----:B------:R-:W-:Y:S01]  /*41b0*/  IMAD.WIDE R20, R17, 0x8, R20 ;  /* 0x0000000811147825 */ /* 0x000fe200078e0214 */
[----:B0-----:R-:W-:-:S07]  /*41c0*/  DMUL R22, R22, UR6 ;  /* 0x0000000616167c28 */ /* 0x001fce0008000000 */
[----:B------:R0:W-:Y:S04]  /*41d0*/  STG.E.64 desc[UR8][R2.64], R22 ;  /* 0x0000001602007986 */ /* 0x0001e8000c101b08 */
[----:B------:R0:W-:Y:S01]  /*41e0*/  STG.E.64 desc[UR8][R20.64], R22 ;  /* 0x0000001614007986 */ /* 0x0001e2000c101b08 */
[----:B------:R-:W-:Y:S05]  /*41f0*/  BRA `(.L_x_55) ;  /* 0x0000000400087947 */ /* 0x000fea0003800000 */
.L_x_52:
[----:B------:R-:W-:Y:S01]  /*4200*/  IMAD.MOV.U32 R18, RZ, RZ, 0x652b82fe ;  /* 0x652b82feff127424 */ /* 0x000fe200078e00ff */
[----:B------:R-:W-:Y:S01]  /*4210*/  MOV R19, 0x3ff71547 ;  /* 0x3ff7154700137802 */ /* 0x000fe20000000f00 */
[----:B------:R-:W-:Y:S01]  /*4220*/  UMOV UR6, 0xfefa39ef ;  /* 0xfefa39ef00067882 */ /* 0x000fe20000000000 */
[----:B------:R-:W-:Y:S01]  /*4230*/  UMOV UR7, 0x3fe62e42 ;  /* 0x3fe62e4200077882 */ /* 0x000fe20000000000 */
[----:B------:R-:W-:Y:S01]  /*4240*/  DADD R26, -RZ, -R2 ;  /* 0x00000000ff1a7229 */ /* 0x000fe20000000902 */
[----:B------:R-:W-:Y:S02]  /*4250*/  BSSY.RECONVERGENT B0, `(.L_x_56) ;  /* 0x0000037000007945 */ /* 0x000fe40003800200 */
        /* <DEDUP_REMOVED lines=36> */
[----:B------:R-:W-:-:S08]  /*44a0*/  DFMA R20, R22, R20, 1 ;  /* 0x3ff000001614742b */ /* 0x000fd00000000014 */
[----:B------:R-:W-:-:S10]  /*44b0*/  DFMA R22, R22, R20, 1 ;  /* 0x3ff000001616742b */ /* 0x000fd40000000014 */
[----:B------:R-:W-:Y:S01]  /*44c0*/  IMAD R21, R18, 0x100000, R23 ;  /* 0x0010000012157824 */ /* 0x000fe200078e0217 */
[----:B------:R-:W-:Y:S01]  /*44d0*/  MOV R20, R22 ;  /* 0x0000001600147202 */ /* 0x000fe20000000f00 */
[----:B------:R-:W-:Y:S06]  /*44e0*/  @!P0 BRA `(.L_x_57) ;  /* 0x0000000000348947 */ /* 0x000fec0003800000 */
        /* <DEDUP_REMOVED lines=13> */
.L_x_57:
[----:B------:R-:W-:Y:S05]  /*45c0*/  BSYNC.RECONVERGENT B0 ;  /* 0x0000000000007941 */ /* 0x000fea0003800200 */
.L_x_56:
[----:B------:R-:W0:Y:S01]  /*45d0*/  LDCU.64 UR6, c[0x0][0x408] ;  /* 0x00008100ff0677ac */ /* 0x000e220008000a00 */
[----:B------:R-:W1:Y:S01]  /*45e0*/  LDCU.64 UR10, c[0x0][0x3f8] ;  /* 0x00007f00ff0a77ac */ /* 0x000e620008000a00 */
[----:B0-----:R-:W-:-:S08]  /*45f0*/  DADD R20, R20, UR6 ;  /* 0x0000000614147e29 */ /* 0x001fd00008000000 */
[----:B-1----:R-:W-:-:S07]  /*4600*/  DMUL R20, R20, UR10 ;  /* 0x0000000a14147c28 */ /* 0x002fce0008000000 */
[----:B------:R1:W-:Y:S04]  /*4610*/  STG.E.64 desc[UR8][R14.64], R20 ;  /* 0x000000140e007986 */ /* 0x0003e8000c101b08 */
.L_x_55:
[----:B------:R-:W-:Y:S01]  /*4620*/  UIADD3 UR5, UPT, UPT, UR5, 0x1, URZ ;  /* 0x0000000105057890 */ /* 0x000fe2000fffe0ff */
[----:B------:R-:W-:Y:S11]  /*4630*/  BRA.U UP0, `(.L_x_58) ;  /* 0xffffffed00b87547 */ /* 0x000ff6000b83ffff */
[----:B-1----:R-:W1:Y:S01]  /*4640*/  LDC R15, c[0x0][0x418] ;  /* 0x00010600ff0f7b82 */ /* 0x002e620000000800 */
[----:B------:R-:W-:-:S06]  /*4650*/  UIADD3 UR4, UPT, UPT, UR4, 0x1, URZ ;  /* 0x0000000104047890 */ /* 0x000fcc000fffe0ff */
[----:B-1----:R-:W-:-:S13]  /*4660*/  ISETP.NE.AND P0, PT, R15, UR4, PT ;  /* 0x000000040f007c0c */ /* 0x002fda000bf05270 */
[----:B------:R-:W-:Y:S05]  /*4670*/  @P0 BRA `(.L_x_59) ;  /* 0xffffffec00880947 */ /* 0x000fea000383ffff */
.L_x_0:
[----:B0-----:R-:W0:Y:S01]  /*4680*/  LDC.S8 R2, c[0x0][0x425] ;  /* 0x00010940ff027b82 */ /* 0x001e220000000200 */
[----:B------:R-:W-:-:S04]  /*4690*/  ISETP.GE.AND P0, PT, R15, 0x1, PT ;  /* 0x000000010f00780c */ /* 0x000fc80003f06270 */
[----:B0-----:R-:W-:-:S13]  /*46a0*/  ISETP.EQ.OR P0, PT, R2, RZ, !P0 ;  /* 0x000000ff0200720c */ /* 0x001fda0004702670 */
[----:B------:R-:W-:Y:S05]  /*46b0*/  @P0 BRA `(.L_x_60) ;  /* 0x0000003c00dc0947 */ /* 0x000fea0003800000 */
[----:B-1----:R-:W0:Y:S01]  /*46c0*/  LDC R6, c[0x0][0x41c] ;  /* 0x00010700ff067b82 */ /* 0x002e220000000800 */
[----:B------:R-:W1:Y:S01]  /*46d0*/  LDCU UR7, c[0x0][0x420] ;  /* 0x00008400ff0777ac */ /* 0x000e620008000800 */
[----:B------:R-:W-:-:S04]  /*46e0*/  IMAD R12, R0, R15, RZ ;  /* 0x0000000f000c7224 */ /* 0x000fc800078e02ff */
[----:B------:R-:W-:-:S04]  /*46f0*/  IMAD R13, R12, R15, RZ ;  /* 0x0000000f0c0d7224 */ /* 0x000fc800078e02ff */
[----:B-1----:R-:W-:Y:S01]  /*4700*/  IMAD R11, R13, UR7, RZ ;  /* 0x000000070d0b7c24 */ /* 0x002fe2000f8e02ff */
[----:B0-----:R-:W-:-:S13]  /*4710*/  ISETP.GE.AND P0, PT, R6, 0x1, PT ;  /* 0x000000010600780c */ /* 0x001fda0003f06270 */
[----:B------:R-:W-:Y:S05]  /*4720*/  @!P0 BRA `(.L_x_61) ;  /* 0x0000002400d88947 */ /* 0x000fea0003800000 */
[----:B------:R-:W-:Y:S01]  /*4730*/  UISETP.GE.AND UP0, UPT, UR7, 0x1, UPT ;  /* 0x000000010700788c */ /* 0x000fe2000bf06270 */
[----:B------:R-:W-:-:S08]  /*4740*/  IMAD R12, R12, R6, RZ ;  /* 0x000000060c0c7224 */ /* 0x000fd000078e02ff */
[----:B------:R-:W-:Y:S05]  /*4750*/  BRA.U !UP0, `(.L_x_62) ;  /* 0x0000001508c87547 */ /* 0x000fea000b800000 */
[C---:B------:R-:W-:Y:S01]  /*4760*/  VIADD R10, R6.reuse, 0xffffffff ;  /* 0xffffffff060a7836 */ /* 0x040fe20000000000 */
[C---:B------:R-:W-:Y:S01]  /*4770*/  LOP3.LUT R9, R6.reuse, 0x7, RZ, 0xc0, !PT ;  /* 0x0000000706097812 */ /* 0x040fe200078ec0ff */
[----:B------:R-:W-:Y:S01]  /*4780*/  UIADD3 UR10, UPT, UPT, UR7, -0x1, URZ ;  /* 0xffffffff070a7890 */ /* 0x000fe2000fffe0ff */
[C---:B------:R-:W-:Y:S01]  /*4790*/  LOP3.LUT R8, R6.reuse, 0x3, RZ, 0xc0, !PT ;  /* 0x0000000306087812 */ /* 0x040fe200078ec0ff */
[----:B------:R-:W-:Y:S01]  /*47a0*/  ULOP3.LUT UR11, UR7, 0xf, URZ, 0xc0, !UPT ;  /* 0x0000000f070b7892 */ /* 0x000fe2000f8ec0ff */
[----:B------:R-:W-:Y:S01]  /*47b0*/  LOP3.LUT R7, R6, 0x7ffffff8, RZ, 0xc0, !PT ;  /* 0x7ffffff806077812 */ /* 0x000fe200078ec0ff */
[----:B------:R-:W-:Y:S02]  /*47c0*/  ULOP3.LUT UR12, UR7, 0x7, URZ, 0xc0, !UPT ;  /* 0x00000007070c7892 */ /* 0x000fe4000f8ec0ff */
[----:B------:R-:W-:Y:S02]  /*47d0*/  ULOP3.LUT UR13, UR7, 0x7ffffff0, URZ, 0xc0, !UPT ;  /* 0x7ffffff0070d7892 */ /* 0x000fe4000f8ec0ff */
[----:B------:R-:W-:Y:S01]  /*47e0*/  ULOP3.LUT UR7, UR7, 0x3, URZ, 0xc0, !UPT ;  /* 0x0000000307077892 */ /* 0x000fe2000f8ec0ff */
[----:B------:R-:W-:-:S11]  /*47f0*/  UMOV UR4, URZ ;  /* 0x000000ff00047c82 */ /* 0x000fd60008000000 */
.L_x_80:
[----:B------:R-:W0:Y:S01]  /*4800*/  LDC.64 R4, c[0x0][0x418] ;  /* 0x00010600ff047b82 */ /* 0x000e220000000a00 */
[----:B------:R-:W-:-:S07]  /*4810*/  UMOV UR5, URZ ;  /* 0x000000ff00057c82 */ /* 0x000fce0008000000 */
[----:B-1-34-:R-:W1:Y:S08]  /*4820*/  LDC R3, c[0x0][0x420] ;  /* 0x00010800ff037b82 */ /* 0x01ae700000000800 */
[----:B--2---:R-:W2:Y:S01]  /*4830*/  LDC.64 R16, c[0x0][0x428] ;  /* 0x00010a00ff107b82 */ /* 0x004ea20000000a00 */
[----:B0-----:R-:W-:Y:S02]  /*4840*/  IMAD R6, R4, UR4, R13 ;  /* 0x0000000404067c24 */ /* 0x001fe4000f8e020d */
[----:B------:R-:W-:-:S02]  /*4850*/  IMAD R5, R5, UR4, R12 ;  /* 0x0000000405057c24 */ /* 0x000fc4000f8e020c */
[----:B-1----:R-:W-:-:S04]  /*4860*/  IMAD R6, R6, R3, RZ ;  /* 0x0000000306067224 */ /* 0x002fc800078e02ff */
[----:B------:R-:W-:-:S04]  /*4870*/  IMAD R3, R3, UR4, R6 ;  /* 0x0000000403037c24 */ /* 0x000fc8000f8e0206 */
[----:B--2---:R-:W-:-:S07]  /*4880*/  IMAD.WIDE R16, R3, 0x8, R16 ;  /* 0x0000000803107825 */ /* 0x004fce00078e0210 */
.L_x_79:
[----:B0-----:R-:W0:Y:S01]  /*4890*/  LDC R51, c[0x0][0x41c] ;  /* 0x00010700ff337b82 */ /* 0x001e220000000800 */
[----:B------:R-:W-:Y:S01]  /*48a0*/  ISETP.GE.U32.AND P0, PT, R10, 0x7, PT ;  /* 0x000000070a00780c */ /* 0x000fe20003f06070 */
[----:B---34-:R-:W-:Y:S01]  /*48b0*/  HFMA2 R2, -RZ, RZ, 0, 0 ;  /* 0x00000000ff027431 */ /* 0x018fe200000001ff */
[----:B-12---:R-:W-:Y:S01]  /*48c0*/  CS2R R24, SRZ ;  /* 0x0000000000187805 */ /* 0x006fe2000001ff00 */
[----:B0-----:R-:W-:-:S10]  /*48d0*/  IMAD R4, R51, UR5, R12 ;  /* 0x0000000533047c24 */ /* 0x001fd4000f8e020c */
[----:B------:R-:W-:Y:S05]  /*48e0*/  @!P0 BRA `(.L_x_63) ;  /* 0x0000000000ac8947 */ /* 0x000fea0003800000 */
[----:B------:R-:W-:Y:S01]  /*48f0*/  CS2R R24, SRZ ;  /* 0x0000000000187805 */ /* 0x000fe2000001ff00 */
[----:B------:R-:W-:-:S06]  /*4900*/  UMOV UR6, URZ ;  /* 0x000000ff00067c82 */ /* 0x000fcc0008000000 */
.L_x_64:
        /* <DEDUP_REMOVED lines=41> */
.L_x_63:
        /* <DEDUP_REMOVED lines=28> */
.L_x_66:
[----:B------:R-:W-:Y:S05]  /*4d60*/  @!P1 BRA `(.L_x_65) ;  /* 0x0000000000649947 */ /* 0x000fea0003800000 */
[----:B------:R-:W-:Y:S02]  /*4d70*/  ISETP.NE.AND P1, PT, R8, 0x1, PT ;  /* 0x000000010800780c */ /* 0x000fe40003f25270 */
[----:B------:R-:W-:-:S11]  /*4d80*/  LOP3.LUT P0, RZ, R51, 0x1, RZ, 0xc0, !PT ;  /* 0x0000000133ff7812 */ /* 0x000fd6000780c0ff */
        /* <DEDUP_REMOVED lines=23> */
.L_x_65:
        /* <DEDUP_REMOVED lines=17> */
[----:B------:R-:W-:Y:S01]  /*5010*/  IMAD.MOV.U32 R2, RZ, RZ, R22 ;  /* 0x000000ffff027224 */ /* 0x000fe200078e0016 */
[----:B------:R-:W-:Y:S01]  /*5020*/  MOV R3, R23 ;  /* 0x0000001700037202 */ /* 0x000fe20000000f00 */
[----:B------:R-:W-:Y:S01]  /*5030*/  IMAD.MOV.U32 R22, RZ, RZ, R24 ;  /* 0x000000ffff167224 */ /* 0x000fe200078e0018 */
[----:B------:R-:W-:Y:S02]  /*5040*/  MOV R18, R14 ;  /* 0x0000000e00127202 */ /* 0x000fe40000000f00 */
[----:B------:R-:W-:Y:S02]  /*5050*/  MOV R23, R25 ;  /* 0x0000001900177202 */ /* 0x000fe40000000f00 */
[----:B------:R-:W-:-:S07]  /*5060*/  MOV R4, 0x5080 ;  /* 0x0000508000047802 */ /* 0x000fce0000000f00 */
[----:B------:R-:W-:Y:S05]  /*5070*/  CALL.REL.NOINC `($__internal_2_$__cuda_sm20_dsqrt_rn_f64_mediumpath_v1) ;  /* 0x0000011000c07944 */ /* 0x000fea0003c00000 */
[----:B------:R-:W-:Y:S01]  /*5080*/  IMAD.MOV.U32 R2, RZ, RZ, R18 ;  /* 0x000000ffff027224 */ /* 0x000fe200078e0012 */
[----:B------:R-:W-:-:S07]  /*5090*/  MOV R3, R19 ;  /* 0x0000001300037202 */ /* 0x000fce0000000f00 */
.L_x_68:
[----:B------:R-:W-:Y:S05]  /*50a0*/  BSYNC.RECONVERGENT B0 ;  /* 0x0000000000007941 */ /* 0x000fea0003800200 */
.L_x_67:
[----:B------:R-:W0:Y:S08]  /*50b0*/  LDC R19, c[0x0][0x420] ;  /* 0x00010800ff137b82 */ /* 0x000e300000000800 */
[----:B------:R-:W1:Y:S01]  /*50c0*/  LDC.64 R14, c[0x0][0x428] ;  /* 0x00010a00ff0e7b82 */ /* 0x000e620000000a00 */
[----:B0-----:R-:W-:-:S04]  /*50d0*/  IMAD R19, R19, UR5, R6 ;  /* 0x0000000513137c24 */ /* 0x001fc8000f8e0206 */
[----:B-1----:R-:W-:-:S05]  /*50e0*/  IMAD.WIDE R14, R19, 0x8, R14 ;  /* 0x00000008130e7825 */ /* 0x002fca00078e020e */
[----:B------:R0:W5:Y:S01]  /*50f0*/  LDG.E.64 R18, desc[UR8][R14.64] ;  /* 0x000000080e127981 */ /* 0x000162000c1e1b00 */
[----:B------:R-:W-:Y:S02]  /*5100*/  HFMA2 R21, -RZ, RZ, 1.9912109375, 0.00128841400146484375 ;  /* 0x3ff71547ff157431 */ /* 0x000fe400000001ff */
[----:B------:R-:W-:Y:S01]  /*5110*/  IMAD.MOV.U32 R20, RZ, RZ, 0x652b82fe ;  /* 0x652b82feff147424 */ /* 0x000fe200078e00ff */
        /* <DEDUP_REMOVED lines=50> */
[----:B------:R-:W-:Y:S02]  /*5440*/  @!P1 MOV R24, RZ ;  /* 0x000000ff00189202 */ /* 0x000fe40000000f00 */
[----:B------:R-:W-:Y:S02]  /*5450*/  @!P1 SHF.R.S32.HI R21, RZ, 0x1, R4 ;  /* 0x00000001ff159819 */ /* 0x000fe40000011404 */
[----:B------:R-:W-:-:S03]  /*5460*/  FSEL R23, R23, RZ, !P0 ;  /* 0x000000ff17177208 */ /* 0x000fc60004000000 */
[----:B------:R-:W-:Y:S01]  /*5470*/  @!P1 IMAD.IADD R20, R20, 0x1, -R21 ;  /* 0x0000000114149824 */ /* 0x000fe200078e0a15 */
[----:B------:R-:W-:-:S04]  /*5480*/  @!P1 LEA R21, R21, R27, 0x14 ;  /* 0x0000001b15159211 */ /* 0x000fc800078ea0ff */
[----:B------:R-:W-:Y:S01]  /*5490*/  @!P1 LEA R25, R20, 0x3ff00000, 0x14 ;  /* 0x3ff0000014199811 */ /* 0x000fe200078ea0ff */
[----:B------:R-:W-:-:S06]  /*54a0*/  @!P1 IMAD.MOV.U32 R20, RZ, RZ, R26 ;  /* 0x000000ffff149224 */ /* 0x000fcc00078e001a */
[----:B------:R-:W-:-:S11]  /*54b0*/  @!P1 DMUL R22, R20, R24 ;  /* 0x0000001814169228 */ /* 0x000fd60000000000 */
.L_x_70:
[----:B------:R-:W-:Y:S05]  /*54c0*/  BSYNC.RECONVERGENT B0 ;  /* 0x0000000000007941 */ /* 0x000fea0003800200 */
.L_x_69:
[----:B------:R-:W0:Y:S01]  /*54d0*/  LDCU UR6, c[0x0][0x404] ;  /* 0x00008080ff0677ac */ /* 0x000e220008000800 */
[----:B------:R-:W1:Y:S01]  /*54e0*/  LDC.64 R24, c[0x0][0x400] ;  /* 0x00010000ff187b82 */ /* 0x000e620000000a00 */
[----:B------:R-:W-:Y:S01]  /*54f0*/  IMAD.MOV.U32 R20, RZ, RZ, 0x1 ;  /* 0x00000001ff147424 */ /* 0x000fe200078e00ff */
[----:B-----5:R-:W-:Y:S01]  /*5500*/  DADD R18, R18, R22 ;  /* 0x0000000012127229 */ /* 0x020fe20000000016 */
[----:B------:R-:W2:Y:S01]  /*5510*/  LDCU.64 UR14, c[0x0][0x3f8] ;  /* 0x00007f00ff0e77ac */ /* 0x000ea20008000a00 */
[----:B------:R-:W-:Y:S05]  /*5520*/  BSSY.RECONVERGENT B1, `(.L_x_71) ;  /* 0x0000016000017945 */ /* 0x000fea0003800200 */
[----:B------:R3:W-:Y:S01]  /*5530*/  STG.E.64 desc[UR8][R14.64], R18 ;  /* 0x000000120e007986 */ /* 0x0007e2000c101b08 */
[----:B0-----:R-:W1:Y:S02]  /*5540*/  MUFU.RCP64H R21, UR6 ;  /* 0x0000000600157d08 */ /* 0x001e640008001800 */
[----:B-1----:R-:W-:-:S08]  /*5550*/  DFMA R26, R20, -R24, 1 ;  /* 0x3ff00000141a742b */ /* 0x002fd00000000818 */
[----:B------:R-:W-:-:S08]  /*5560*/  DFMA R26, R26, R26, R26 ;  /* 0x0000001a1a1a722b */ /* 0x000fd0000000001a */
[----:B------:R-:W-:Y:S02]  /*5570*/  DFMA R26, R20, R26, R20 ;  /* 0x0000001a141a722b */ /* 0x000fe40000000014 */
[----:B--2---:R-:W-:-:S06]  /*5580*/  DMUL R20, R22, UR14 ;  /* 0x0000000e16147c28 */ /* 0x004fcc0008000000 */
[----:B------:R-:W-:Y:S02]  /*5590*/  DFMA R30, R26, -R24, 1 ;  /* 0x3ff000001a1e742b */ /* 0x000fe40000000818 */
[----:B------:R-:W-:-:S06]  /*55a0*/  DMUL R28, R20, R2 ;  /* 0x00000002141c7228 */ /* 0x000fcc0000000000 */
[----:B------:R-:W-:-:S04]  /*55b0*/  DFMA R30, R26, R30, R26 ;  /* 0x0000001e1a1e722b */ /* 0x000fc8000000001a */
[----:B------:R-:W-:-:S04]  /*55c0*/  FSETP.GEU.AND P1, PT, |R29|, 6.5827683646048100446e-37, PT ;  /* 0x036000001d00780b */ /* 0x000fc80003f2e200 */
[----:B------:R-:W-:-:S08]  /*55d0*/  DMUL R32, R30, R28 ;  /* 0x0000001c1e207228 */ /* 0x000fd00000000000 */
[----:B------:R-:W-:-:S08]  /*55e0*/  DFMA R2, R32, -R24, R28 ;  /* 0x800000182002722b */ /* 0x000fd0000000001c */
[----:B------:R-:W-:-:S10]  /*55f0*/  DFMA R32, R30, R2, R32 ;  /* 0x000000021e20722b */ /* 0x000fd40000000020 */
[----:B------:R-:W-:-:S05]  /*5600*/  FFMA R2, RZ, UR6, R33 ;  /* 0x00000006ff027c23 */ /* 0x000fca0008000021 */
[----:B------:R-:W-:-:S13]  /*5610*/  FSETP.GT.AND P0, PT, |R2|, 1.469367938527859385e-39, PT ;  /* 0x001000000200780b */ /* 0x000fda0003f04200 */
[----:B---3--:R-:W-:Y:S05]  /*5620*/  @P0 BRA P1, `(.L_x_72) ;  /* 0x0000000000140947 */ /* 0x008fea0000800000 */
[----:B------:R-:W0:Y:S01]  /*5630*/  LDCU.64 UR14, c[0x0][0x400] ;  /* 0x00008000ff0e77ac */ /* 0x000e220008000a00 */
[----:B------:R-:W-:Y:S02]  /*5640*/  MOV R2, 0x5680 ;  /* 0x0000568000027802 */ /* 0x000fe40000000f00 */
[----:B0-----:R-:W-:Y:S01]  /*5650*/  MOV R26, UR14 ;  /* 0x0000000e001a7c02 */ /* 0x001fe20008000f00 */
[----:B------:R-:W-:-:S07]  /*5660*/  IMAD.U32 R27, RZ, RZ, UR15 ;  /* 0x0000000fff1b7e24 */ /* 0x000fce000f8e00ff */
[----:B------:R-:W-:Y:S05]  /*5670*/  CALL.REL.NOINC `($__internal_1_$__cuda_sm20_div_rn_f64_full) ;  /* 0x0000010400d87944 */ /* 0x000fea0003c00000 */
.L_x_72:
[----:B------:R-:W-:Y:S05]  /*5680*/  BSYNC.RECONVERGENT B1 ;  /* 0x0000000000017941 */ /* 0x000fea0003800200 */
.L_x_71:
[----:B------:R-:W2:Y:S01]  /*5690*/  LDG.E.64 R2, desc[UR8][R14.64+0x8] ;  /* 0x000008080e027981 */ /* 0x000ea2000c1e1b00 */
[----:B------:R-:W-:Y:S01]  /*56a0*/  UISETP.NE.AND UP0, UPT, UR4, UR5, UPT ;  /* 0x000000050400728c */ /* 0x000fe2000bf05270 */
[----:B--2---:R-:W-:-:S07]  /*56b0*/  DADD R2, R2, R32 ;  /* 0x0000000002027229 */ /* 0x004fce0000000020 */
[----:B------:R0:W-:Y:S01]  /*56c0*/  STG.E.64 desc[UR8][R14.64+0x8], R2 ;  /* 0x000008020e007986 */ /* 0x0001e2000c101b08 */
[----:B------:R-:W-:Y:S05]  /*56d0*/  BRA.U !UP0, `(.L_x_73) ;  /* 0x0000000508b47547 */ /* 0x000fea000b800000 */
[----:B------:R-:W1:Y:S01]  /*56e0*/  LDCU UR6, c[0x0][0x418] ;  /* 0x00008300ff0677ac */ /* 0x000e620008000800 */
[----:B------:R-:W2:Y:S01]  /*56f0*/  LDC R4, c[0x0][0x420] ;  /* 0x00010800ff047b82 */ /* 0x000ea20000000800 */
[----:B------:R-:W-:Y:S01]  /*5700*/  MOV R33, RZ ;  /* 0x000000ff00217202 */ /* 0x000fe20000000f00 */
[----:B------:R-:W-:Y:S02]  /*5710*/  UISETP.GE.U32.AND UP1, UPT, UR10, 0xf, UPT ;  /* 0x0000000f0a00788c */ /* 0x000fe4000bf26070 */
[----:B-1----:R-:W-:-:S06]  /*5720*/  UIMAD UR6, UR5, UR6, UR4 ;  /* 0x00000006050672a4 */ /* 0x002fcc000f8e0204 */
[----:B--2---:R-:W-:Y:S01]  /*5730*/  IMAD R4, R4, UR6, R11 ;  /* 0x0000000604047c24 */ /* 0x004fe2000f8e020b */
[----:B------:R-:W-:Y:S06]  /*5740*/  BRA.U !UP1, `(.L_x_74) ;  /* 0x0000000109a47547 */ /* 0x000fec000b800000 */
[----:B------:R-:W-:-:S07]  /*5750*/  IMAD.MOV.U32 R33, RZ, RZ, RZ ;  /* 0x000000ffff217224 */ /* 0x000fce00078e00ff */
.L_x_75:
[----:B------:R-:W-:Y:S01]  /*5760*/  IMAD.WIDE R18, R33, 0x8, R14 ;  /* 0x0000000821127825 */ /* 0x000fe200078e020e */
[----:B0---4-:R-:W0:Y:S04]  /*5770*/  LDC.64 R2, c[0x0][0x428] ;  /* 0x00010a00ff027b82 */ /* 0x011e280000000a00 */
[----:B------:R-:W2:Y:S01]  /*5780*/  LDG.E.64 R20, desc[UR8][R18.64] ;  /* 0x0000000812147981 */ /* 0x000ea2000c1e1b00 */
[----:B------:R-:W-:-:S05]  /*5790*/  IADD3 R23, PT, PT, R4, R33, RZ ;  /* 0x0000002104177210 */ /* 0x000fca0007ffe0ff */
[----:B0-----:R-:W-:-:S05]  /*57a0*/  IMAD.WIDE R2, R23, 0x8, R2 ;  /* 0x0000000817027825 */ /* 0x001fca00078e0202 */
[----:B--2---:R0:W-:Y:S04]  /*57b0*/  STG.E.64 desc[UR8][R2.64], R20 ;  /* 0x0000001402007986 */ /* 0x0041e8000c101b08 */
[----:B------:R-:W2:Y:S04]  /*57c0*/  LDG.E.64 R22, desc[UR8][R18.64+0x8] ;  /* 0x0000080812167981 */ /* 0x000ea8000c1e1b00 */
[----:B--2---:R1:W-:Y:S04]  /*57d0*/  STG.E.64 desc[UR8][R2.64+0x8], R22 ;  /* 0x0000081602007986 */ /* 0x0043e8000c101b08 */
[----:B------:R-:W2:Y:S04]  /*57e0*/  LDG.E.64 R24, desc[UR8][R18.64+0x10] ;  /* 0x0000100812187981 */ /* 0x000ea8000c1e1b00 */
[----:B--2---:R2:W-:Y:S04]  /*57f0*/  STG.E.64 desc[UR8][R2.64+0x10], R24 ;  /* 0x0000101802007986 */ /* 0x0045e8000c101b08 */
[----:B------:R-:W3:Y:S04]  /*5800*/  LDG.E.64 R26, desc[UR8][R18.64+0x18] ;  /* 0x00001808121a7981 */ /* 0x000ee8000c1e1b00 */
[----:B---3--:R3:W-:Y:S04]  /*5810*/  STG.E.64 desc[UR8][R2.64+0x18], R26 ;  /* 0x0000181a02007986 */ /* 0x0087e8000c101b08 */
[----:B------:R-:W4:Y:S04]  /*5820*/  LDG.E.64 R28, desc[UR8][R18.64+0x20] ;  /* 0x00002008121c7981 */ /* 0x000f28000c1e1b00 */
[----:B----4-:R4:W-:Y:S04]  /*5830*/  STG.E.64 desc[UR8][R2.64+0x20], R28 ;  /* 0x0000201c02007986 */ /* 0x0109e8000c101b08 */
[----:B------:R-:W5:Y:S04]  /*5840*/  LDG.E.64 R30, desc[UR8][R18.64+0x28] ;  /* 0x00002808121e7981 */ /* 0x000f68000c1e1b00 */
[----:B-----5:R5:W-:Y:S04]  /*5850*/  STG.E.64 desc[UR8][R2.64+0x28], R30 ;  /* 0x0000281e02007986 */ /* 0x020be8000c101b08 */
[----:B0-----:R-:W2:Y:S04]  /*5860*/  LDG.E.64 R20, desc[UR8][R18.64+0x30] ;  /* 0x0000300812147981 */ /* 0x001ea8000c1e1b00 */
[----:B--2---:R0:W-:Y:S04]  /*5870*/  STG.E.64 desc[UR8][R2.64+0x30], R20 ;  /* 0x0000301402007986 */ /* 0x0041e8000c101b08 */
[----:B-1----:R-:W2:Y:S04]  /*5880*/  LDG.E.64 R22, desc[UR8][R18.64+0x38] ;  /* 0x0000380812167981 */ /* 0x002ea8000c1e1b00 */
[----:B--2---:R1:W-:Y:S04]  /*5890*/  STG.E.64 desc[UR8][R2.64+0x38], R22 ;  /* 0x0000381602007986 */ /* 0x0043e8000c101b08 */
[----:B------:R-:W2:Y:S04]  /*58a0*/  LDG.E.64 R24, desc[UR8][R18.64+0x40] ;  /* 0x0000400812187981 */ /* 0x000ea8000c1e1b00 */
[----:B--2---:R2:W-:Y:S04]  /*58b0*/  STG.E.64 desc[UR8][R2.64+0x40], R24 ;  /* 0x0000401802007986 */ /* 0x0045e8000c101b08 */
[----:B---3--:R-:W3:Y:S04]  /*58c0*/  LDG.E.64 R26, desc[UR8][R18.64+0x48] ;  /* 0x00004808121a7981 */ /* 0x008ee8000c1e1b00 */
[----:B---3--:R3:W-:Y:S04]  /*58d0*/  STG.E.64 desc[UR8][R2.64+0x48], R26 ;  /* 0x0000481a02007986 */ /* 0x0087e8000c101b08 */
[----:B----4-:R-:W4:Y:S04]  /*58e0*/  LDG.E.64 R28, desc[UR8][R18.64+0x50] ;  /* 0x00005008121c7981 */ /* 0x010f28000c1e1b00 */
[----:B----4-:R4:W-:Y:S04]  /*58f0*/  STG.E.64 desc[UR8][R2.64+0x50], R28 ;  /* 0x0000501c02007986 */ /* 0x0109e8000c101b08 */
[----:B-----5:R-:W5:Y:S04]  /*5900*/  LDG.E.64 R30, desc[UR8][R18.64+0x58] ;  /* 0x00005808121e7981 */ /* 0x020f68000c1e1b00 */
[----:B-----5:R4:W-:Y:S04]  /*5910*/  STG.E.64 desc[UR8][R2.64+0x58], R30 ;  /* 0x0000581e02007986 */ /* 0x0209e8000c101b08 */
[----:B0-----:R-:W5:Y:S04]  /*5920*/  LDG.E.64 R20, desc[UR8][R18.64+0x60] ;  /* 0x0000600812147981 */ /* 0x001f68000c1e1b00 */
[----:B-----5:R4:W-:Y:S04]  /*5930*/  STG.E.64 desc[UR8][R2.64+0x60], R20 ;  /* 0x0000601402007986 */ /* 0x0209e8000c101b08 */
[----:B-1----:R-:W5:Y:S04]  /*5940*/  LDG.E.64 R22, desc[UR8][R18.64+0x68] ;  /* 0x0000680812167981 */ /* 0x002f68000c1e1b00 */
[----:B-----5:R4:W-:Y:S04]  /*5950*/  STG.E.64 desc[UR8][R2.64+0x68], R22 ;  /* 0x0000681602007986 */ /* 0x0209e8000c101b08 */
[----:B--2---:R-:W2:Y:S04]  /*5960*/  LDG.E.64 R24, desc[UR8][R18.64+0x70] ;  /* 0x0000700812187981 */ /* 0x004ea8000c1e1b00 */
[----:B--2---:R4:W-:Y:S04]  /*5970*/  STG.E.64 desc[UR8][R2.64+0x70], R24 ;  /* 0x0000701802007986 */ /* 0x0049e8000c101b08 */
[----:B---3--:R-:W2:Y:S01]  /*5980*/  LDG.E.64 R26, desc[UR8][R18.64+0x78] ;  /* 0x00007808121a7981 */ /* 0x008ea2000c1e1b00 */
[----:B------:R-:W-:-:S05]  /*5990*/  VIADD R33, R33, 0x10 ;  /* 0x0000001021217836 */ /* 0x000fca0000000000 */
[----:B------:R-:W-:Y:S01]  /*59a0*/  ISETP.NE.AND P0, PT, R33, UR13, PT ;  /* 0x0000000d21007c0c */ /* 0x000fe2000bf05270 */
[----:B--2---:R4:W-:-:S12]  /*59b0*/  STG.E.64 desc[UR8][R2.64+0x78], R26 ;  /* 0x0000781a02007986 */ /* 0x0049d8000c101b08 */
[----:B------:R-:W-:Y:S05]  /*59c0*/  @P0 BRA `(.L_x_75) ;  /* 0xfffffffc00640947 */ /* 0x000fea000383ffff */
[----:B------:R-:W-:-:S07]  /*59d0*/  MOV R33, UR13 ;  /* 0x0000000d00217c02 */ /* 0x000fce0008000f00 */
.L_x_74:
[----:B------:R-:W-:-:S09]  /*59e0*/  UISETP.NE.AND UP1, UPT, UR11, URZ, UPT ;  /* 0x000000ff0b00728c */ /* 0x000fd2000bf25270 */
[----:B------:R-:W-:Y:S05]  /*59f0*/  BRA.U !UP1, `(.L_x_76) ;  /* 0x0000000509047547 */ /* 0x000fea000b800000 */
[----:B------:R-:W-:Y:S02]  /*5a00*/  UIADD3 UR6, UPT, UPT, UR11, -0x1, URZ ;  /* 0xffffffff0b067890 */ /* 0x000fe4000fffe0ff */
[----:B------:R-:W-:Y:S02]  /*5a10*/  UISETP.NE.AND UP2, UPT, UR12, URZ, UPT ;  /* 0x000000ff0c00728c */ /* 0x000fe4000bf45270 */
[----:B------:R-:W-:-:S09]  /*5a20*/  UISETP.GE.U32.AND UP1, UPT, UR6, 0x7, UPT ;  /* 0x000000070600788c */ /* 0x000fd2000bf26070 */
[----:B------:R-:W-:Y:S05]  /*5a30*/  BRA.U !UP1, `(.L_x_77) ;  /* 0x0000000109547547 */ /* 0x000fea000b800000 */
[----:B0---4-:R-:W-:Y:S01]  /*5a40*/  IMAD.WIDE.U32 R2, R33, 0x8, R14 ;  /* 0x0000000821027825 */ /* 0x011fe200078e000e */
[----:B------:R-:W0:Y:S04]  /*5a50*/  LDC.64 R20, c[0x0][0x428] ;  /* 0x00010a00ff147b82 */ /* 0x000e280000000a00 */
[----:B------:R-:W2:Y:S01]  /*5a60*/  LDG.E.64 R18, desc[UR8][R2.64] ;  /* 0x0000000802127981 */ /* 0x000ea2000c1e1b00 */
[----:B------:R-:W-:-:S04]  /*5a70*/  IMAD.IADD R23, R4, 0x1, R33 ;  /* 0x0000000104177824 */ /* 0x000fc800078e0221 */
        /* <DEDUP_REMOVED lines=8> */
[----:B------:R-:W3:Y:S04]  /*5b00*/  LDG.E.64 R28, desc[UR8][R2.64+0x20] ;  /* 0x00002008021c7981 */ /* 0x000ee8000c1e1b00 */
[----:B---3--:R2:W-:Y:S04]  /*5b10*/  STG.E.64 desc[UR8][R20.64+0x20], R28 ;  /* 0x0000201c14007986 */ /* 0x0085e8000c101b08 */
[----:B------:R-:W3:Y:S04]  /*5b20*/  LDG.E.64 R30, desc[UR8][R2.64+0x28] ;  /* 0x00002808021e7981 */ /* 0x000ee8000c1e1b00 */
[----:B---3--:R2:W-:Y:S04]  /*5b30*/  STG.E.64 desc[UR8][R20.64+0x28], R30 ;  /* 0x0000281e14007986 */ /* 0x0085e8000c101b08 */
[----:B0-----:R-:W3:Y:S04]  /*5b40*/  LDG.E.64 R18, desc[UR8][R2.64+0x30] ;  /* 0x0000300802127981 */ /* 0x001ee8000c1e1b00 */
[----:B---3--:R2:W-:Y:S04]  /*5b50*/  STG.E.64 desc[UR8][R20.64+0x30], R18 ;  /* 0x0000301214007986 */ /* 0x0085e8000c101b08 */
[----:B-1----:R-:W3:Y:S01]  /*5b60*/  LDG.E.64 R22, desc[UR8][R2.64+0x38] ;  /* 0x0000380802167981 */ /* 0x002ee2000c1e1b00 */
[----:B------:R-:W-:-:S03]  /*5b70*/  IADD3 R33, PT, PT, R33, 0x8, RZ ;  /* 0x0000000821217810 */ /* 0x000fc60007ffe0ff */
[----:B---3--:R2:W-:Y:S04]  /*5b80*/  STG.E.64 desc[UR8][R20.64+0x38], R22 ;  /* 0x0000381614007986 */ /* 0x0085e8000c101b08 */
.L_x_77:
[----:B------:R-:W-:Y:S05]  /*5b90*/  BRA.U !UP2, `(.L_x_76) ;  /* 0x000000010a9c7547 */ /* 0x000fea000b800000 */
[----:B------:R-:W-:Y:S02]  /*5ba0*/  UIADD3 UR6, UPT, UPT, UR12, -0x1, URZ ;  /* 0xffffffff0c067890 */ /* 0x000fe4000fffe0ff */
[----:B------:R-:W-:Y:S02]  /*5bb0*/  UISETP.NE.AND UP2, UPT, UR7, URZ, UPT ;  /* 0x000000ff0700728c */ /* 0x000fe4000bf45270 */
[----:B------:R-:W-:-:S09]  /*5bc0*/  UISETP.GE.U32.AND UP1, UPT, UR6, 0x3, UPT ;  /* 0x000000030600788c */ /* 0x000fd2000bf26070 */
[----:B------:R-:W-:Y:S05]  /*5bd0*/  BRA.U !UP1, `(.L_x_78) ;  /* 0x0000000109347547 */ /* 0x000fea000b800000 */
[----:B0---4-:R-:W-:Y:S01]  /*5be0*/  IMAD.WIDE R2, R33, 0x8, R14 ;  /* 0x0000000821027825 */ /* 0x011fe200078e020e */
[----:B--2---:R-:W0:Y:S04]  /*5bf0*/  LDC.64 R20, c[0x0][0x428] ;  /* 0x00010a00ff147b82 */ /* 0x004e280000000a00 */
        /* <DEDUP_REMOVED lines=8> */
[----:B------:R-:W2:Y:S01]  /*5c80*/  LDG.E.64 R24, desc[UR8][R2.64+0x18] ;  /* 0x0000180802187981 */ /* 0x000ea2000c1e1b00 */
[----:B------:R-:W-:-:S03]  /*5c90*/  IADD3 R33, PT, PT, R33, 0x4, RZ ;  /* 0x0000000421217810 */ /* 0x000fc60007ffe0ff */
[----:B--2---:R1:W-:Y:S04]  /*5ca0*/  STG.E.64 desc[UR8][R26.64+0x18], R24 ;  /* 0x000018181a007986 */ /* 0x0043e8000c101b08 */
.L_x_78:
[----:B------:R-:W-:Y:S05]  /*5cb0*/  BRA.U !UP2, `(.L_x_76) ;  /* 0x000000010a547547 */ /* 0x000fea000b800000 */
[----:B0-----:R-:W-:Y:S01]  /*5cc0*/  IMAD.WIDE R14, R33, 0x8, R14 ;  /* 0x00000008210e7825 */ /* 0x001fe200078e020e */
[----:B-12---:R-:W0:Y:S04]  /*5cd0*/  LDC.64 R18, c[0x0][0x428] ;  /* 0x00010a00ff127b82 */ /* 0x006e280000000a00 */
[----:B----4-:R-:W2:Y:S01]  /*5ce0*/  LDG.E.64 R2, desc[UR8][R14.64] ;  /* 0x000000080e027981 */ /* 0x010ea2000c1e1b00 */
[----:B------:R-:W-:Y:S01]  /*5cf0*/  IMAD.IADD R33, R4, 0x1, R33 ;  /* 0x0000000104217824 */ /* 0x000fe200078e0221 */
[----:B------:R-:W-:-:S03]  /*5d00*/  UISETP.NE.AND UP1, UPT, UR7, 0x1, UPT ;  /* 0x000000010700788c */ /* 0x000fc6000bf25270 */
[----:B0-----:R-:W-:-:S05]  /*5d10*/  IMAD.WIDE R18, R33, 0x8, R18 ;  /* 0x0000000821127825 */ /* 0x001fca00078e0212 */
[----:B--2---:R3:W-:Y:S01]  /*5d20*/  STG.E.64 desc[UR8][R18.64], R2 ;  /* 0x0000000212007986 */ /* 0x0047e2000c101b08 */
[----:B------:R-:W-:Y:S05]  /*5d30*/  BRA.U !UP1, `(.L_x_76) ;  /* 0x0000000109347547 */ /* 0x000fea000b800000 */
[----:B---3--:R-:W2:Y:S01]  /*5d40*/  LDG.E.64 R2, desc[UR8][R14.64+0x8] ;  /* 0x000008080e027981 */ /* 0x008ea2000c1e1b00 */
[----:B------:R-:W-:-:S03]  /*5d50*/  UISETP.NE.AND UP1, UPT, UR7, 0x2, UPT ;  /* 0x000000020700788c */ /* 0x000fc6000bf25270 */
[----:B--2---:R0:W-:Y:S06]  /*5d60*/  STG.E.64 desc[UR8][R18.64+0x8], R2 ;  /* 0x0000080212007986 */ /* 0x0041ec000c101b08 */
[----:B------:R-:W-:Y:S05]  /*5d70*/  BRA.U !UP1, `(.L_x_76) ;  /* 0x0000000109247547 */ /* 0x000fea000b800000 */
[----:B0-----:R-:W2:Y:S04]  /*5d80*/  LDG.E.64 R2, desc[UR8][R14.64+0x10] ;  /* 0x000010080e027981 */ /* 0x001ea8000c1e1b00 */
[----:B--2---:R0:W-:Y:S01]  /*5d90*/  STG.E.64 desc[UR8][R18.64+0x10], R2 ;  /* 0x0000100212007986 */ /* 0x0041e2000c101b08 */
[----:B------:R-:W-:Y:S05]  /*5da0*/  BRA `(.L_x_76) ;  /* 0x0000000000187947 */ /* 0x000fea0003800000 */
.L_x_73:
[----:B0-----:R-:W2:Y:S01]  /*5db0*/  LDG.E.64 R2, desc[UR8][R16.64] ;  /* 0x0000000810027981 */ /* 0x001ea2000c1e1b00 */
[----:B------:R-:W2:Y:S01]  /*5dc0*/  LDCU.64 UR14, c[0x0][0x408] ;  /* 0x00008100ff0e77ac */ /* 0x000ea20008000a00 */
[----:B------:R-:W0:Y:S02]  /*5dd0*/  LDC.64 R14, c[0x0][0x3f8] ;  /* 0x0000fe00ff0e7b82 */ /* 0x000e240000000a00 */
[----:B0-----:R0:W-:Y:S01]  /*5de0*/  STG.E.64 desc[UR8][R16.64+0x10], R14 ;  /* 0x0000100e10007986 */ /* 0x0011e2000c101b08 */
[----:B--2---:R-:W-:-:S07]  /*5df0*/  DADD R2, R2, UR14 ;  /* 0x0000000e02027e29 */ /* 0x004fce0008000000 */
[----:B------:R0:W-:Y:S04]  /*5e00*/  STG.E.64 desc[UR8][R16.64], R2 ;  /* 0x0000000210007986 */ /* 0x0001e8000c101b08 */
.L_x_76:
[----:B------:R-:W-:Y:S01]  /*5e10*/  UIADD3 UR5, UPT, UPT, UR5, 0x1, URZ ;  /* 0x0000000105057890 */ /* 0x000fe2000fffe0ff */
[----:B------:R-:W-:Y:S11]  /*5e20*/  BRA.U UP0, `(.L_x_79) ;  /* 0xffffffe900987547 */ /* 0x000ff6000b83ffff */
[----:B0-----:R-:W0:Y:S01]  /*5e30*/  LDC R15, c[0x0][0x418] ;  /* 0x00010600ff0f7b82 */ /* 0x001e220000000800 */
[----:B------:R-:W-:-:S06]  /*5e40*/  UIADD3 UR4, UPT, UPT, UR4, 0x1, URZ ;  /* 0x0000000104047890 */ /* 0x000fcc000fffe0ff */
[----:B0-----:R-:W-:-:S13]  /*5e50*/  ISETP.NE.AND P0, PT, R15, UR4, PT ;  /* 0x000000040f007c0c */ /* 0x001fda000bf05270 */
[----:B------:R-:W-:Y:S05]  /*5e60*/  @!P0 BRA `(.L_x_60) ;  /* 0x0000002400f08947 */ /* 0x000fea0003800000 */
[----:B------:R-:W-:Y:S05]  /*5e70*/  BRA `(.L_x_80) ;  /* 0xffffffe800607947 */ /* 0x000fea000383ffff */
.L_x_62:
[C---:B------:R-:W-:Y:S01]  /*5e80*/  IADD3 R8, PT, PT, R6.reuse, -0x1, RZ ;  /* 0xffffffff06087810 */ /* 0x040fe20007ffe0ff */
[----:B------:R-:W-:Y:S01]  /*5e90*/  UMOV UR4, URZ ;  /* 0x000000ff00047c82 */ /* 0x000fe20008000000 */
[C---:B------:R-:W-:Y:S02]  /*5ea0*/  LOP3.LUT R7, R6.reuse, 0x7, RZ, 0xc0, !PT ;  /* 0x0000000706077812 */ /* 0x040fe400078ec0ff */
[C---:B------:R-:W-:Y:S02]  /*5eb0*/  LOP3.LUT R5, R6.reuse, 0x3, RZ, 0xc0, !PT ;  /* 0x0000000306057812 */ /* 0x040fe400078ec0ff */
[----:B------:R-:W-:-:S07]  /*5ec0*/  LOP3.LUT R6, R6, 0x7ffffff8, RZ, 0xc0, !PT ;  /* 0x7ffffff806067812 */ /* 0x000fce00078ec0ff */
.L_x_93:
[----:B------:R-:W0:Y:S01]  /*5ed0*/  LDC.64 R10, c[0x0][0x418] ;  /* 0x00010600ff0a7b82 */ /* 0x000e220000000a00 */
[----:B------:R-:W-:-:S07]  /*5ee0*/  UMOV UR5, URZ ;  /* 0x000000ff00057c82 */ /* 0x000fce0008000000 */
[----:B------:R-:W1:Y:S08]  /*5ef0*/  LDC R2, c[0x0][0x420] ;  /* 0x00010800ff027b82 */ /* 0x000e700000000800 */
[----:B------:R-:W2:Y:S01]  /*5f00*/  LDC.64 R16, c[0x0][0x428] ;  /* 0x00010a00ff107b82 */ /* 0x000ea20000000a00 */
[----:B0-----:R-:W-:Y:S02]  /*5f10*/  IMAD R9, R10, UR4, R13 ;  /* 0x000000040a097c24 */ /* 0x001fe4000f8e020d */
[----:B------:R-:W-:-:S02]  /*5f20*/  IMAD R10, R11, UR4, R12 ;  /* 0x000000040b0a7c24 */ /* 0x000fc4000f8e020c */
[----:B-1----:R-:W-:-:S04]  /*5f30*/  IMAD R9, R9, R2, RZ ;  /* 0x0000000209097224 */ /* 0x002fc800078e02ff */
[----:B------:R-:W-:-:S04]  /*5f40*/  IMAD R3, R2, UR4, R9 ;  /* 0x0000000402037c24 */ /* 0x000fc8000f8e0209 */
[----:B--2---:R-:W-:-:S07]  /*5f50*/  IMAD.WIDE R16, R3, 0x8, R16 ;  /* 0x0000000803107825 */ /* 0x004fce00078e0210 */
.L_x_92:
[----:B0-----:R-:W0:Y:S01]  /*5f60*/  LDC R11, c[0x0][0x41c] ;  /* 0x00010700ff0b7b82 */ /* 0x001e220000000800 */
[----:B------:R-:W-:Y:S01]  /*5f70*/  ISETP.GE.U32.AND P0, PT, R8, 0x7, PT ;  /* 0x000000070800780c */ /* 0x000fe20003f06070 */
[----:B-1----:R-:W-:Y:S01]  /*5f80*/  IMAD.MOV.U32 R3, RZ, RZ, RZ ;  /* 0x000000ffff037224 */ /* 0x002fe200078e00ff */
[----:B------:R-:W-:Y:S01]  /*5f90*/  CS2R R24, SRZ ;  /* 0x0000000000187805 */ /* 0x000fe2000001ff00 */
[----:B0-----:R-:W-:-:S10]  /*5fa0*/  IMAD R4, R11, UR5, R12 ;  /* 0x000000050b047c24 */ /* 0x001fd4000f8e020c */
[----:B------:R-:W-:Y:S05]  /*5fb0*/  @!P0 BRA `(.L_x_81) ;  /* 0x0000000000ac8947 */ /* 0x000fea0003800000 */
[----:B------:R-:W-:Y:S01]  /*5fc0*/  CS2R R24, SRZ ;  /* 0x0000000000187805 */ /* 0x000fe2000001ff00 */
[----:B------:R-:W-:-:S06]  /*5fd0*/  UMOV UR6, URZ ;  /* 0x000000ff00067c82 */ /* 0x000fcc0008000000 */
.L_x_82:
[----:B------:R-:W0:Y:S01]  /*5fe0*/  LDC.64 R50, c[0x0][0x3a0] ;  /* 0x0000e800ff327b82 */ /* 0x000e220000000a00 */
[----:B------:R-:W-:Y:S01]  /*5ff0*/  IADD3 R49, PT, PT, R10, UR6, RZ ;  /* 0x000000060a317c10 */ /* 0x000fe2000fffe0ff */
[----:B------:R-:W-:-:S04]  /*6000*/  VIADD R3, R4, UR6 ;  /* 0x0000000604037c36 */ /* 0x000fc80008000000 */
        /* <DEDUP_REMOVED lines=37> */
[----:B------:R-:W-:-:S07]  /*6260*/  MOV R3, R6 ;  /* 0x0000000600037202 */ /* 0x000fce0000000f00 */
.L_x_81:
[----:B------:R-:W-:-:S13]  /*6270*/  ISETP.NE.AND P0, PT, R7, RZ, PT ;  /* 0x000000ff0700720c */ /* 0x000fda0003f05270 */
[----:B------:R-:W-:Y:S05]  /*6280*/  @!P0 BRA `(.L_x_83) ;  /* 0x0000000000d08947 */ /* 0x000fea0003800000 */
[----:B------:R-:W-:Y:S01]  /*6290*/  VIADD R2, R7, 0xffffffff ;  /* 0xffffffff07027836 */ /* 0x000fe20000000000 */
[----:B------:R-:W-:-:S04]  /*62a0*/  ISETP.NE.AND P1, PT, R5, RZ, PT ;  /* 0x000000ff0500720c */ /* 0x000fc80003f25270 */
[----:B------:R-:W-:-:S13]  /*62b0*/  ISETP.GE.U32.AND P0, PT, R2, 0x3, PT ;  /* 0x000000030200780c */ /* 0x000fda0003f06070 */
[----:B------:R-:W-:Y:S05]  /*62c0*/  @!P0 BRA `(.L_x_84) ;  /* 0x0000000000588947 */ /* 0x000fea0003800000 */
[----:B------:R-:W0:Y:S01]  /*62d0*/  LDC.64 R20, c[0x0][0x3a0] ;  /* 0x0000e800ff147b82 */ /* 0x000e220000000a00 */
[----:B------:R-:W-:Y:S01]  /*62e0*/  IADD3 R15, PT, PT, R10, R3, RZ ;  /* 0x000000030a0f7210 */ /* 0x000fe20007ffe0ff */
[----:B------:R-:W-:-:S04]  /*62f0*/  IMAD.IADD R19, R4, 0x1, R3 ;  /* 0x0000000104137824 */ /* 0x000fc800078e0203 */
        /* <DEDUP_REMOVED lines=9> */
[----:B------:R-:W5:Y:S01]  /*6390*/  LDG.E.64 R36, desc[UR8][R20.64+0x18] ;  /* 0x0000180814247981 */ /* 0x000f62000c1e1b00 */
[----:B------:R-:W-:Y:S01]  /*63a0*/  IADD3 R3, PT, PT, R3, 0x4, RZ ;  /* 0x0000000403037810 */ /* 0x000fe20007ffe0ff */
[----:B---3--:R-:W-:-:S02]  /*63b0*/  DADD R18, R18, -R22 ;  /* 0x0000000012127229 */ /* 0x008fc40000000816 */
[----:B--2---:R-:W-:-:S06]  /*63c0*/  DADD R26, R26, -R28 ;  /* 0x000000001a1a7229 */ /* 0x004fcc000000081c */
[----:B------:R-:W-:Y:S02]  /*63d0*/  DFMA R18, R18, R18, R24 ;  /* 0x000000121212722b */ /* 0x000fe40000000018 */
[----:B----4-:R-:W-:-:S06]  /*63e0*/  DADD R30, R30, -R32 ;  /* 0x000000001e1e7229 */ /* 0x010fcc0000000820 */
[----:B------:R-:W-:Y:S02]  /*63f0*/  DFMA R18, R26, R26, R18 ;  /* 0x0000001a1a12722b */ /* 0x000fe40000000012 */
[----:B-----5:R-:W-:-:S06]  /*6400*/  DADD R34, R34, -R36 ;  /* 0x0000000022227229 */ /* 0x020fcc0000000824 */
[----:B------:R-:W-:-:S08]  /*6410*/  DFMA R18, R30, R30, R18 ;  /* 0x0000001e1e12722b */ /* 0x000fd00000000012 */
[----:B------:R-:W-:-:S11]  /*6420*/  DFMA R24, R34, R34, R18 ;  /* 0x000000222218722b */ /* 0x000fd60000000012 */
.L_x_84:
[----:B------:R-:W-:Y:S05]  /*6430*/  @!P1 BRA `(.L_x_83) ;  /* 0x0000000000649947 */ /* 0x000fea0003800000 */
[----:B------:R-:W-:Y:S02]  /*6440*/  ISETP.NE.AND P0, PT, R5, 0x1, PT ;  /* 0x000000010500780c */ /* 0x000fe40003f05270 */
[----:B------:R-:W-:-:S11]  /*6450*/  LOP3.LUT P1, RZ, R11, 0x1, RZ, 0xc0, !PT ;  /* 0x000000010bff7812 */ /* 0x000fd6000782c0ff */
[----:B------:R-:W0:Y:S01]  /*6460*/  @P0 LDC.64 R14, c[0x0][0x3a0] ;  /* 0x0000e800ff0e0b82 */ /* 0x000e220000000a00 */
[----:B------:R-:W-:Y:S01]  /*6470*/  @P0 IADD3 R23, PT, PT, R4, R3, RZ ;  /* 0x0000000304170210 */ /* 0x000fe20007ffe0ff */
[----:B------:R-:W-:Y:S02]  /*6480*/  @P0 IMAD.IADD R21, R10, 0x1, R3 ;  /* 0x000000010a150824 */ /* 0x000fe400078e0203 */
[----:B------:R-:W-:-:S04]  /*6490*/  @P0 VIADD R3, R3, 0x2 ;  /* 0x0000000203030836 */ /* 0x000fc80000000000 */
[----:B------:R-:W1:Y:S01]  /*64a0*/  @P1 LDC.64 R32, c[0x0][0x3a0] ;  /* 0x0000e800ff201b82 */ /* 0x000e620000000a00 */
[----:B0-----:R-:W-:-:S04]  /*64b0*/  @P0 IMAD.WIDE R20, R21, 0x8, R14 ;  /* 0x0000000815140825 */ /* 0x001fc800078e020e */
[----:B------:R-:W-:Y:S01]  /*64c0*/  @P0 IMAD.WIDE R22, R23, 0x8, R14 ;  /* 0x0000000817160825 */ /* 0x000fe200078e020e */
[----:B------:R-:W2:Y:S04]  /*64d0*/  @P0 LDG.E.64 R18, desc[UR8][R20.64] ;  /* 0x0000000814120981 */ /* 0x000ea8000c1e1b00 */
[----:B------:R-:W2:Y:S01]  /*64e0*/  @P0 LDG.E.64 R26, desc[UR8][R22.64] ;  /* 0x00000008161a0981 */ /* 0x000ea2000c1e1b00 */
[----:B------:R-:W-:Y:S01]  /*64f0*/  @P1 IADD3 R15, PT, PT, R4, R3, RZ ;  /* 0x00000003040f1210 */ /* 0x000fe20007ffe0ff */
[----:B------:R-:W-:Y:S02]  /*6500*/  @P1 IMAD.IADD R3, R10, 0x1, R3 ;  /* 0x000000010a031824 */ /* 0x000fe400078e0203 */
[----:B------:R-:W3:Y:S04]  /*6510*/  @P0 LDG.E.64 R28, desc[UR8][R20.64+0x8] ;  /* 0x00000808141c0981 */ /* 0x000ee8000c1e1b00 */
[----:B------:R-:W3:Y:S01]  /*6520*/  @P0 LDG.E.64 R30, desc[UR8][R22.64+0x8] ;  /* 0x00000808161e0981 */ /* 0x000ee2000c1e1b00 */
[----:B-1----:R-:W-:-:S04]  /*6530*/  @P1 IMAD.WIDE R2, R3, 0x8, R32 ;  /* 0x0000000803021825 */ /* 0x002fc800078e0220 */
[----:B------:R-:W-:Y:S02]  /*6540*/  @P1 IMAD.WIDE R14, R15, 0x8, R32 ;  /* 0x000000080f0e1825 */ /* 0x000fe400078e0220 */
        /* <DEDUP_REMOVED lines=8> */
.L_x_83:
[----:B------:R-:W0:Y:S01]  /*65d0*/  MUFU.RSQ64H R27, R25 ;  /* 0x00000019001b7308 */ /* 0x000e220000001c00 */
[----:B------:R-:W-:Y:S01]  /*65e0*/  IADD3 R26, PT, PT, R25, -0x3500000, RZ ;  /* 0xfcb00000191a7810 */ /* 0x000fe20007ffe0ff */
[----:B------:R-:W-:Y:S01]  /*65f0*/  IMAD.MOV.U32 R14, RZ, RZ, 0x0 ;  /* 0x00000000ff0e7424 */ /* 0x000fe200078e00ff */
[----:B------:R-:W-:Y:S01]  /*6600*/  MOV R15, 0x3fd80000 ;  /* 0x3fd80000000f7802 */ /* 0x000fe20000000f00 */
[----:B------:R-:W-:Y:S01]  /*6610*/  BSSY.RECONVERGENT B0, `(.L_x_85) ;  /* 0x0000016000007945 */ /* 0x000fe20003800200 */
[----:B------:R-:W-:Y:S02]  /*6620*/  ISETP.GE.U32.AND P0, PT, R26, 0x7ca00000, PT ;  /* 0x7ca000001a00780c */ /* 0x000fe40003f06070 */
[----:B0-----:R-:W-:-:S08]  /*6630*/  DMUL R2, R26, R26 ;  /* 0x0000001a1a027228 */ /* 0x001fd00000000000 */
[----:B------:R-:W-:-:S08]  /*6640*/  DFMA R2, -R2, R24, 1 ;  /* 0x3ff000000202742b */ /* 0x000fd00000000118 */
[----:B------:R-:W-:Y:S02]  /*6650*/  DFMA R14, R2, R14, 0.5 ;  /* 0x3fe00000020e742b */ /* 0x000fe4000000000e */
[----:B------:R-:W-:-:S08]  /*6660*/  DMUL R2, R26, R2 ;  /* 0x000000021a027228 */ /* 0x000fd00000000000 */
[----:B------:R-:W-:-:S08]  /*6670*/  DFMA R14, R14, R2, R26 ;  /* 0x000000020e0e722b */ /* 0x000fd0000000001a */
[----:B------:R-:W-:Y:S02]  /*6680*/  DMUL R22, R14, R24 ;  /* 0x000000180e167228 */ /* 0x000fe40000000000 */
[----:B------:R-:W-:Y:S01]  /*6690*/  VIADD R19, R15, 0xfff00000 ;  /* 0xfff000000f137836 */ /* 0x000fe20000000000 */
[----:B------:R-:W-:-:S05]  /*66a0*/  MOV R18, R14 ;  /* 0x0000000e00127202 */ /* 0x000fca0000000f00 */
[----:B------:R-:W-:-:S08]  /*66b0*/  DFMA R20, R22, -R22, R24 ;  /* 0x800000161614722b */ /* 0x000fd00000000018 */
[----:B------:R-:W-:Y:S01]  /*66c0*/  DFMA R2, R20, R18, R22 ;  /* 0x000000121402722b */ /* 0x000fe20000000016 */
[----:B------:R-:W-:Y:S10]  /*66d0*/  @!P0 BRA `(.L_x_86) ;  /* 0x0000000000248947 */ /* 0x000ff40003800000 */
[----:B------:R-:W-:Y:S01]  /*66e0*/  MOV R2, R22 ;  /* 0x0000001600027202 */ /* 0x000fe20000000f00 */
[----:B------:R-:W-:Y:S01]  /*66f0*/  IMAD.MOV.U32 R3, RZ, RZ, R23 ;  /* 0x000000ffff037224 */ /* 0x000fe200078e0017 */
[----:B------:R-:W-:Y:S01]  /*6700*/  MOV R22, R24 ;  /* 0x0000001800167202 */ /* 0x000fe20000000f00 */
[----:B------:R-:W-:Y:S01]  /*6710*/  IMAD.MOV.U32 R18, RZ, RZ, R14 ;  /* 0x000000ffff127224 */ /* 0x000fe200078e000e */
[----:B------:R-:W-:Y:S01]  /*6720*/  MOV R4, 0x6750 ;  /* 0x0000675000047802 */ /* 0x000fe20000000f00 */
[----:B------:R-:W-:-:S07]  /*6730*/  IMAD.MOV.U32 R23, RZ, RZ, R25 ;  /* 0x000000ffff177224 */ /* 0x000fce00078e0019 */
[----:B------:R-:W-:Y:S05]  /*6740*/  CALL.REL.NOINC `($__internal_2_$__cuda_sm20_dsqrt_rn_f64_mediumpath_v1) ;  /* 0x000000fc000c7944 */ /* 0x000fea0003c00000 */
[----:B------:R-:W-:Y:S01]  /*6750*/  MOV R2, R18 ;  /* 0x0000001200027202 */ /* 0x000fe20000000f00 */
[----:B------:R-:W-:-:S07]  /*6760*/  IMAD.MOV.U32 R3, RZ, RZ, R19 ;  /* 0x000000ffff037224 */ /* 0x000fce00078e0013 */
.L_x_86:
[----:B------:R-:W-:Y:S05]  /*6770*/  BSYNC.RECONVERGENT B0 ;  /* 0x0000000000007941 */ /* 0x000fea0003800200 */
.L_x_85:
[----:B------:R-:W0:Y:S08]  /*6780*/  LDC R4, c[0x0][0x420] ;  /* 0x00010800ff047b82 */ /* 0x000e300000000800 */
[----:B------:R-:W1:Y:S01]  /*6790*/  LDC.64 R14, c[0x0][0x428] ;  /* 0x00010a00ff0e7b82 */ /* 0x000e620000000a00 */
[----:B0-----:R-:W-:-:S04]  /*67a0*/  IMAD R11, R4, UR5, R9 ;  /* 0x00000005040b7c24 */ /* 0x001fc8000f8e0209 */
[----:B-1----:R-:W-:-:S05]  /*67b0*/  IMAD.WIDE R14, R11, 0x8, R14 ;  /* 0x000000080b0e7825 */ /* 0x002fca00078e020e */
[----:B------:R0:W5:Y:S01]  /*67c0*/  LDG.E.64 R18, desc[UR8][R14.64] ;  /* 0x000000080e127981 */ /* 0x000162000c1e1b00 */
[----:B------:R-:W-:Y:S02]  /*67d0*/  HFMA2 R20, -RZ, RZ, 1323, -4.565715789794921875e-05 ;  /* 0x652b82feff147431 */ /* 0x000fe400000001ff */
        /* <DEDUP_REMOVED lines=43> */
[----:B------:R-:W-:Y:S01]  /*6a90*/  LEA R23, R20, R27, 0x14 ;  /* 0x0000001b14177211 */ /* 0x000fe200078ea0ff */
[----:B------:R-:W-:Y:S01]  /*6aa0*/  IMAD.MOV.U32 R22, RZ, RZ, R26 ;  /* 0x000000ffff167224 */ /* 0x000fe200078e001a */
[----:B0-----:R-:W-:Y:S06]  /*6ab0*/  @!P0 BRA `(.L_x_88) ;  /* 0x0000000000348947 */ /* 0x001fec0003800000 */
[----:B------:R-:W-:Y:S01]  /*6ac0*/  FSETP.GEU.AND P1, PT, |R29|, 4.2275390625, PT ;  /* 0x408748001d00780b */ /* 0x000fe20003f2e200 */
[----:B------:R-:W-:Y:S02]  /*6ad0*/  DADD R22, -R2, +INF ;  /* 0x7ff0000002167429 */ /* 0x000fe40000000100 */
[----:B------:R-:W-:-:S08]  /*6ae0*/  DSETP.GT.AND P0, PT, R24, RZ, PT ;  /* 0x000000ff1800722a */ /* 0x000fd00003f04000 */
[----:B------:R-:W-:Y:S02]  /*6af0*/  FSEL R22, R22, RZ, !P0 ;  /* 0x000000ff16167208 */ /* 0x000fe40004000000 */
[----:B------:R-:W-:Y:S01]  /*6b00*/  @!P1 LEA.HI R4, R20, R20, RZ, 0x1 ;  /* 0x0000001414049211 */ /* 0x000fe200078f08ff */
[----:B------:R-:W-:Y:S01]  /*6b10*/  @!P1 IMAD.MOV.U32 R24, RZ, RZ, RZ ;  /* 0x000000ffff189224 */ /* 0x000fe200078e00ff */
[----:B------:R-:W-:Y:S02]  /*6b20*/  FSEL R23, R23, RZ, !P0 ;  /* 0x000000ff17177208 */ /* 0x000fe40004000000 */
[----:B------:R-:W-:-:S04]  /*6b30*/  @!P1 SHF.R.S32.HI R21, RZ, 0x1, R4 ;  /* 0x00000001ff159819 */ /* 0x000fc80000011404 */
[----:B------:R-:W-:Y:S01]  /*6b40*/  @!P1 IADD3 R20, PT, PT, R20, -R21, RZ ;  /* 0x8000001514149210 */ /* 0x000fe20007ffe0ff */
[----:B------:R-:W-:-:S03]  /*6b50*/  @!P1 IMAD R21, R21, 0x100000, R27 ;  /* 0x0010000015159824 */ /* 0x000fc600078e021b */
[----:B------:R-:W-:Y:S02]  /*6b60*/  @!P1 LEA R25, R20, 0x3ff00000, 0x14 ;  /* 0x3ff0000014199811 */ /* 0x000fe400078ea0ff */
[----:B------:R-:W-:-:S06]  /*6b70*/  @!P1 MOV R20, R26 ;  /* 0x0000001a00149202 */ /* 0x000fcc0000000f00 */
[----:B------:R-:W-:-:S11]  /*6b80*/  @!P1 DMUL R22, R20, R24 ;  /* 0x0000001814169228 */ /* 0x000fd60000000000 */
.L_x_88:
[----:B------:R-:W-:Y:S05]  /*6b90*/  BSYNC.RECONVERGENT B0 ;  /* 0x0000000000007941 */ /* 0x000fea0003800200 */
.L_x_87:
[----:B------:R-:W0:Y:S01]  /*6ba0*/  LDCU UR10, c[0x0][0x404] ;  /* 0x00008080ff0a77ac */ /* 0x000e220008000800 */
[----:B------:R-:W1:Y:S01]  /*6bb0*/  LDC.64 R24, c[0x0][0x400] ;  /* 0x00010000ff187b82 */ /* 0x000e620000000a00 */
[----:B------:R-:W-:Y:S01]  /*6bc0*/  MOV R20, 0x1 ;  /* 0x0000000100147802 */ /* 0x000fe20000000f00 */
        /* <DEDUP_REMOVED lines=20> */
[----:B------:R-:W-:Y:S01]  /*6d10*/  MOV R2, 0x6d50 ;  /* 0x00006d5000027802 */ /* 0x000fe20000000f00 */
[----:B0-----:R-:W-:Y:S01]  /*6d20*/  IMAD.U32 R26, RZ, RZ, UR6 ;  /* 0x00000006ff1a7e24 */ /* 0x001fe2000f8e00ff */
[----:B------:R-:W-:-:S07]  /*6d30*/  MOV R27, UR7 ;  /* 0x00000007001b7c02 */ /* 0x000fce0008000f00 */
[----:B------:R-:W-:Y:S05]  /*6d40*/  CALL.REL.NOINC `($__internal_1_$__cuda_sm20_div_rn_f64_full) ;  /* 0x000000f000247944 */ /* 0x000fea0003c00000 */
.L_x_90:
[----:B------:R-:W-:Y:S05]  /*6d50*/  BSYNC.RECONVERGENT B1 ;  /* 0x0000000000017941 */ /* 0x000fea0003800200 */
.L_x_89:
[----:B------:R-:W2:Y:S01]  /*6d60*/  LDG.E.64 R2, desc[UR8][R14.64+0x8] ;  /* 0x000008080e027981 */ /* 0x000ea2000c1e1b00 */
[----:B------:R-:W-:Y:S01]  /*6d70*/  UISETP.NE.AND UP0, UPT, UR4, UR5, UPT ;  /* 0x000000050400728c */ /* 0x000fe2000bf05270 */
[----:B--2---:R-:W-:-:S07]  /*6d80*/  DADD R2, R2, R32 ;  /* 0x0000000002027229 */ /* 0x004fce0000000020 */
[----:B------:R0:W-:Y:S01]  /*6d90*/  STG.E.64 desc[UR8][R14.64+0x8], R2 ;  /* 0x000008020e007986 */ /* 0x0001e2000c101b08 */
[----:B------:R-:W-:Y:S05]  /*6da0*/  BRA.U UP0, `(.L_x_91) ;  /* 0x0000000100187547 */ /* 0x000fea000b800000 */
[----:B0-----:R-:W2:Y:S01]  /*6db0*/  LDG.E.64 R2, desc[UR8][R16.64] ;  /* 0x0000000810027981 */ /* 0x001ea2000c1e1b00 */
[----:B------:R-:W2:Y:S01]  /*6dc0*/  LDCU.64 UR6, c[0x0][0x408] ;  /* 0x00008100ff0677ac */ /* 0x000ea20008000a00 */
[----:B------:R-:W0:Y:S02]  /*6dd0*/  LDC.64 R14, c[0x0][0x3f8] ;  /* 0x0000fe00ff0e7b82 */ /* 0x000e240000000a00 */
[----:B0-----:R1:W-:Y:S01]  /*6de0*/  STG.E.64 desc[UR8][R16.64+0x10], R14 ;  /* 0x0000100e10007986 */ /* 0x0013e2000c101b08 */
[----:B--2---:R-:W-:-:S07]  /*6df0*/  DADD R2, R2, UR6 ;  /* 0x0000000602027e29 */ /* 0x004fce0008000000 */
[----:B------:R1:W-:Y:S04]  /*6e00*/  STG.E.64 desc[UR8][R16.64], R2 ;  /* 0x0000000210007986 */ /* 0x0003e8000c101b08 */
.L_x_91:
[----:B------:R-:W-:Y:S02]  /*6e10*/  UISETP.NE.AND UP0, UPT, UR4, UR5, UPT ;  /* 0x000000050400728c */ /* 0x000fe4000bf05270 */
[----:B------:R-:W-:-:S07]  /*6e20*/  UIADD3 UR5, UPT, UPT, UR5, 0x1, URZ ;  /* 0x0000000105057890 */ /* 0x000fce000fffe0ff */
[----:B------:R-:W-:Y:S05]  /*6e30*/  BRA.U UP0, `(.L_x_92) ;  /* 0xfffffff100487547 */ /* 0x000fea000b83ffff */
[----:B01----:R-:W0:Y:S01]  /*6e40*/  LDC R15, c[0x0][0x418] ;  /* 0x00010600ff0f7b82 */ /* 0x003e220000000800 */
[----:B------:R-:W-:-:S06]  /*6e50*/  UIADD3 UR4, UPT, UPT, UR4, 0x1, URZ ;  /* 0x0000000104047890 */ /* 0x000fcc000fffe0ff */
[----:B0-----:R-:W-:-:S13]  /*6e60*/  ISETP.NE.AND P0, PT, R15, UR4, PT ;  /* 0x000000040f007c0c */ /* 0x001fda000bf05270 */
[----:B------:R-:W-:Y:S05]  /*6e70*/  @!P0 BRA `(.L_x_60) ;  /* 0x0000001400ec8947 */ /* 0x000fea0003800000 */
[----:B------:R-:W-:Y:S05]  /*6e80*/  BRA `(.L_x_93) ;  /* 0xfffffff000107947 */ /* 0x000fea000383ffff */
.L_x_61:
[----:B------:R-:W-:-:S09]  /*6e90*/  UISETP.GT.AND UP0, UPT, UR7, URZ, UPT ;  /* 0x000000ff0700728c */ /* 0x000fd2000bf04270 */
[----:B------:R-:W-:Y:S05]  /*6ea0*/  BRA.U UP0, `(.L_x_94) ;  /* 0x0000000900947547 */ /* 0x000fea000b800000 */
[----:B------:R-:W-:Y:S01]  /*6eb0*/  IMAD.MOV.U32 R2, RZ, RZ, 0x0 ;  /* 0x00000000ff027424 */ /* 0x000fe200078e00ff */
[----:B------:R-:W-:Y:S01]  /*6ec0*/  MOV R3, 0x43380000 ;  /* 0x4338000000037802 */ /* 0x000fe20000000f00 */
        /* <DEDUP_REMOVED lines=39> */
.L_x_101:
[----:B0-2---:R-:W0:Y:S01]  /*7140*/  LDC R6, c[0x0][0x418] ;  /* 0x00010600ff067b82 */ /* 0x005e220000000800 */
[----:B-1----:R-:W1:Y:S01]  /*7150*/  LDCU UR5, c[0x0][0x420] ;  /* 0x00008400ff0577ac */ /* 0x002e620008000800 */
[----:B------:R-:W-:-:S06]  /*7160*/  UISETP.NE.AND UP0, UPT, UR4, URZ, UPT ;  /* 0x000000ff0400728c */ /* 0x000fcc000bf05270 */
[----:B---3--:R-:W2:Y:S01]  /*7170*/  LDC.64 R20, c[0x0][0x428] ;  /* 0x00010a00ff147b82 */ /* 0x008ea20000000a00 */
[----:B-1----:R-:W-:Y:S01]  /*7180*/  IMAD.U32 R5, RZ, RZ, UR5 ;  /* 0x00000005ff057e24 */ /* 0x002fe2000f8e00ff */
[----:B------:R-:W-:Y:S01]  /*7190*/  UMOV UR5, URZ ;  /* 0x000000ff00057c82 */ /* 0x000fe20008000000 */
[----:B0-----:R-:W-:-:S04]  /*71a0*/  IMAD R6, R6, UR4, R13 ;  /* 0x0000000406067c24 */ /* 0x001fc8000f8e020d */
[----:B------:R-:W-:-:S04]  /*71b0*/  IMAD R6, R6, R5, RZ ;  /* 0x0000000506067224 */ /* 0x000fc800078e02ff */
[----:B------:R-:W-:-:S04]  /*71c0*/  IMAD R3, R5, UR4, R6 ;  /* 0x0000000405037c24 */ /* 0x000fc8000f8e0206 */
[----:B--2---:R-:W-:Y:S01]  /*71d0*/  IMAD.WIDE R20, R3, 0x8, R20 ;  /* 0x0000000803147825 */ /* 0x004fe200078e0214 */
[----:B------:R-:W-:Y:S06]  /*71e0*/  BRA.U !UP0, `(.L_x_95) ;  /* 0x0000000508007547 */ /* 0x000fec000b800000 */
[----:B------:R-:W0:Y:S01]  /*71f0*/  LDC R5, c[0x0][0x420] ;  /* 0x00010800ff057b82 */ /* 0x000e220000000800 */
[----:B------:R-:W-:Y:S01]  /*7200*/  HFMA2 R7, -RZ, RZ, 0, 0 ;  /* 0x00000000ff077431 */ /* 0x000fe200000001ff */
[----:B------:R-:W-:Y:S01]  /*7210*/  UIADD3 UR5, UPT, UPT, UR4, 0x1, URZ ;  /* 0x0000000104057890 */ /* 0x000fe2000fffe0ff */
[----:B------:R-:W1:Y:S05]  /*7220*/  LDCU UR6, c[0x0][0x420] ;  /* 0x00008400ff0677ac */ /* 0x000e6a0008000800 */
[----:B------:R-:W2:Y:S01]  /*7230*/  LDC.64 R14, c[0x0][0x428] ;  /* 0x00010a00ff0e7b82 */ /* 0x000ea20000000a00 */
[----:B------:R-:W3:Y:S01]  /*7240*/  LDCU UR7, c[0x0][0x404] ;  /* 0x00008080ff0777ac */ /* 0x000ee20008000800 */
[----:B------:R-:W4:Y:S06]  /*7250*/  LDCU.64 UR10, c[0x0][0x3f8] ;  /* 0x00007f00ff0a77ac */ /* 0x000f2c0008000a00 */
[----:B------:R-:W0:Y:S01]  /*7260*/  LDC.64 R10, c[0x0][0x400] ;  /* 0x00010000ff0a7b82 */ /* 0x000e220000000a00 */
[----:B------:R-:W0:Y:S01]  /*7270*/  LDCU.64 UR14, c[0x0][0x408] ;  /* 0x00008100ff0e77ac */ /* 0x000e220008000a00 */
[----:B------:R-:W-:-:S06]  /*7280*/  ULOP3.LUT UR5, UR5, 0xfffffffe, URZ, 0xc0, !UPT ;  /* 0xfffffffe05057892 */ /* 0x000fcc000f8ec0ff */
[----:B-1----:R-:W0:Y:S06]  /*7290*/  LDC.64 R8, c[0x0][0x3f8] ;  /* 0x0000fe00ff087b82 */ /* 0x002e2c0000000a00 */
.L_x_98:
[----:B------:R-:W-:-:S04]  /*72a0*/  IMAD R19, R7, UR6, R6 ;  /* 0x0000000607137c24 */ /* 0x000fc8000f8e0206 */
[----:B--2---:R-:W-:-:S05]  /*72b0*/  IMAD.WIDE R18, R19, 0x8, R14 ;  /* 0x0000000813127825 */ /* 0x004fca00078e020e */
[----:B0-----:R-:W2:Y:S01]  /*72c0*/  LDG.E.64 R2, desc[UR8][R18.64] ;  /* 0x0000000812027981 */ /* 0x001ea2000c1e1b00 */
[----:B-1-3--:R-:W0:Y:S01]  /*72d0*/  MUFU.RCP64H R23, UR7 ;  /* 0x0000000700177d08 */ /* 0x00ae220008001800 */
[----:B------:R-:W-:Y:S01]  /*72e0*/  IMAD.MOV.U32 R22, RZ, RZ, 0x1 ;  /* 0x00000001ff167424 */ /* 0x000fe200078e00ff */
[----:B----4-:R-:W-:-:S08]  /*72f0*/  DMUL R28, R16, UR10 ;  /* 0x0000000a101c7c28 */ /* 0x010fd00008000000 */
[----:B------:R-:W-:Y:S02]  /*7300*/  DMUL R28, RZ, R28 ;  /* 0x0000001cff1c7228 */ /* 0x000fe40000000000 */
[----:B0-----:R-:W-:-:S08]  /*7310*/  DFMA R24, R22, -R10, 1 ;  /* 0x3ff000001618742b */ /* 0x001fd0000000080a */
[----:B------:R-:W-:Y:S01]  /*7320*/  FSETP.GEU.AND P1, PT, |R29|, 6.5827683646048100446e-37, PT ;  /* 0x036000001d00780b */ /* 0x000fe20003f2e200 */
[----:B------:R-:W-:-:S08]  /*7330*/  DFMA R24, R24, R24, R24 ;  /* 0x000000181818722b */ /* 0x000fd00000000018 */
[----:B------:R-:W-:-:S08]  /*7340*/  DFMA R24, R22, R24, R22 ;  /* 0x000000181618722b */ /* 0x000fd00000000016 */
[----:B------:R-:W-:-:S08]  /*7350*/  DFMA R22, R24, -R10, 1 ;  /* 0x3ff000001816742b */ /* 0x000fd0000000080a */
[----:B------:R-:W-:-:S08]  /*7360*/  DFMA R24, R24, R22, R24 ;  /* 0x000000161818722b */ /* 0x000fd00000000018 */
[----:B------:R-:W-:-:S08]  /*7370*/  DMUL R32, R24, R28 ;  /* 0x0000001c18207228 */ /* 0x000fd00000000000 */
[----:B------:R-:W-:-:S08]  /*7380*/  DFMA R22, R32, -R10, R28 ;  /* 0x8000000a2016722b */ /* 0x000fd0000000001c */
[----:B------:R-:W-:-:S10]  /*7390*/  DFMA R32, R24, R22, R32 ;  /* 0x000000161820722b */ /* 0x000fd40000000020 */
[----:B------:R-:W-:-:S05]  /*73a0*/  FFMA R4, RZ, UR7, R33 ;  /* 0x00000007ff047c23 */ /* 0x000fca0008000021 */
[----:B------:R-:W-:Y:S01]  /*73b0*/  FSETP.GT.AND P0, PT, |R4|, 1.469367938527859385e-39, PT ;  /* 0x001000000400780b */ /* 0x000fe20003f04200 */
[----:B--2---:R-:W-:-:S07]  /*73c0*/  DADD R2, R16, R2 ;  /* 0x0000000010027229 */ /* 0x004fce0000000002 */
[----:B------:R0:W-:Y:S05]  /*73d0*/  STG.E.64 desc[UR8][R18.64], R2 ;  /* 0x0000000212007986 */ /* 0x0001ea000c101b08 */
[----:B------:R-:W-:Y:S05]  /*73e0*/  @P0 BRA P1, `(.L_x_96) ;  /* 0x0000000000140947 */ /* 0x000fea0000800000 */
[----:B------:R-:W1:Y:S01]  /*73f0*/  LDCU.64 UR12, c[0x0][0x400] ;  /* 0x00008000ff0c77ac */ /* 0x000e620008000a00 */
[----:B0-----:R-:W-:Y:S02]  /*7400*/  MOV R2, 0x7440 ;  /* 0x0000744000027802 */ /* 0x001fe40000000f00 */
[----:B-1----:R-:W-:Y:S01]  /*7410*/  MOV R26, UR12 ;  /* 0x0000000c001a7c02 */ /* 0x002fe20008000f00 */
[----:B------:R-:W-:-:S07]  /*7420*/  IMAD.U32 R27, RZ, RZ, UR13 ;  /* 0x0000000dff1b7e24 */ /* 0x000fce000f8e00ff */
[----:B------:R-:W-:Y:S05]  /*7430*/  CALL.REL.NOINC `($__internal_1_$__cuda_sm20_div_rn_f64_full) ;  /* 0x000000e800687944 */ /* 0x000fea0003c00000 */
.L_x_96:
[----:B0-----:R-:W2:Y:S01]  /*7440*/  LDG.E.64 R2, desc[UR8][R18.64+0x8] ;  /* 0x0000080812027981 */ /* 0x001ea2000c1e1b00 */
[----:B------:R-:W-:-:S13]  /*7450*/  ISETP.NE.AND P0, PT, R7, UR4, PT ;  /* 0x0000000407007c0c */ /* 0x000fda000bf05270 */
[----:B------:R-:W0:Y:S08]  /*7460*/  @!P0 LDC.64 R24, c[0x0][0x408] ;  /* 0x00010200ff188b82 */ /* 0x000e300000000a00 */
[----:B------:R-:W1:Y:S01]  /*7470*/  @!P0 LDC.64 R30, c[0x0][0x3f8] ;  /* 0x0000fe00ff1e8b82 */ /* 0x000e620000000a00 */
[----:B--2---:R-:W-:-:S07]  /*7480*/  DADD R2, R2, R32 ;  /* 0x0000000002027229 */ /* 0x004fce0000000020 */
[----:B------:R2:W-:Y:S04]  /*7490*/  STG.E.64 desc[UR8][R18.64+0x8], R2 ;  /* 0x0000080212007986 */ /* 0x0005e8000c101b08 */
[----:B------:R-:W0:Y:S04]  /*74a0*/  @!P0 LDG.E.64 R22, desc[UR8][R20.64] ;  /* 0x0000000814168981 */ /* 0x000e28000c1e1b00 */
[----:B-1----:R1:W-:Y:S01]  /*74b0*/  @!P0 STG.E.64 desc[UR8][R20.64+0x10], R30 ;  /* 0x0000101e14008986 */ /* 0x0023e2000c101b08 */
[----:B0-----:R-:W-:Y:S01]  /*74c0*/  @!P0 DADD R22, R22, R24 ;  /* 0x0000000016168229 */ /* 0x001fe20000000018 */
[----:B------:R-:W-:-:S06]  /*74d0*/  IMAD.WIDE R24, R5, 0x8, R18 ;  /* 0x0000000805187825 */ /* 0x000fcc00078e0212 */
[----:B------:R1:W-:Y:S04]  /*74e0*/  @!P0 STG.E.64 desc[UR8][R20.64], R22 ;  /* 0x0000001614008986 */ /* 0x0003e8000c101b08 */
[----:B------:R-:W3:Y:S04]  /*74f0*/  LDG.E.64 R26, desc[UR8][R24.64] ;  /* 0x00000008181a7981 */ /* 0x000ee8000c1e1b00 */
[----:B------:R-:W4:Y:S01]  /*7500*/  LDG.E.64 R28, desc[UR8][R24.64+0x8] ;  /* 0x00000808181c7981 */ /* 0x000f22000c1e1b00 */
[----:B--2---:R-:W-:-:S04]  /*7510*/  IADD3 R2, PT, PT, R7, 0x1, RZ ;  /* 0x0000000107027810 */ /* 0x004fc80007ffe0ff */
[----:B------:R-:W-:Y:S01]  /*7520*/  ISETP.NE.AND P0, PT, R2, UR4, PT ;  /* 0x0000000402007c0c */ /* 0x000fe2000bf05270 */
[----:B---3--:R-:W-:Y:S02]  /*7530*/  DADD R26, R16, R26 ;  /* 0x00000000101a7229 */ /* 0x008fe4000000001a */
[----:B----4-:R-:W-:-:S05]  /*7540*/  DADD R28, R28, R32 ;  /* 0x000000001c1c7229 */ /* 0x010fca0000000020 */
[----:B------:R1:W-:Y:S04]  /*7550*/  STG.E.64 desc[UR8][R24.64], R26 ;  /* 0x0000001a18007986 */ /* 0x0003e8000c101b08 */
[----:B------:R1:W-:Y:S01]  /*7560*/  STG.E.64 desc[UR8][R24.64+0x8], R28 ;  /* 0x0000081c18007986 */ /* 0x0003e2000c101b08 */
[----:B------:R-:W-:Y:S05]  /*7570*/  @P0 BRA `(.L_x_97) ;  /* 0x0000000000100947 */ /* 0x000fea0003800000 */
[----:B------:R-:W2:Y:S04]  /*7580*/  LDG.E.64 R2, desc[UR8][R20.64] ;  /* 0x0000000814027981 */ /* 0x000ea8000c1e1b00 */
[----:B------:R0:W-:Y:S01]  /*7590*/  STG.E.64 desc[UR8][R20.64+0x10], R8 ;  /* 0x0000100814007986 */ /* 0x0001e2000c101b08 */
[----:B--2---:R-:W-:-:S07]  /*75a0*/  DADD R2, R2, UR14 ;  /* 0x0000000e02027e29 */ /* 0x004fce0008000000 */
[----:B------:R0:W-:Y:S04]  /*75b0*/  STG.E.64 desc[UR8][R20.64], R2 ;  /* 0x0000000214007986 */ /* 0x0001e8000c101b08 */
.L_x_97:
[----:B------:R-:W-:-:S05]  /*75c0*/  VIADD R7, R7, 0x2 ;  /* 0x0000000207077836 */ /* 0x000fca0000000000 */
[----:B------:R-:W-:-:S13]  /*75d0*/  ISETP.NE.AND P0, PT, R7, UR5, PT ;  /* 0x0000000507007c0c */ /* 0x000fda000bf05270 */
[----:B------:R-:W-:Y:S05]  /*75e0*/  @P0 BRA `(.L_x_98) ;  /* 0xfffffffc002c0947 */ /* 0x000fea000383ffff */
.L_x_95:
[----:B------:R-:W-:-:S04]  /*75f0*/  ULOP3.LUT UR6, UR4, 0x1, URZ, 0xc0, !UPT ;  /* 0x0000000104067892 */ /* 0x000fc8000f8ec0ff */
[----:B------:R-:W-:-:S09]  /*7600*/  UISETP.NE.U32.AND UP0, UPT, UR6, 0x1, UPT ;  /* 0x000000010600788c */ /* 0x000fd2000bf05070 */
[----:B------:R-:W-:Y:S05]  /*7610*/  BRA.U !UP0, `(.L_x_99) ;  /* 0x0000000108a47547 */ /* 0x000fea000b800000 */
[----:B0-----:R-:W0:Y:S01]  /*7620*/  LDC.64 R2, c[0x0][0x428] ;  /* 0x00010a00ff027b82 */ /* 0x001e220000000a00 */
[----:B------:R-:W-:Y:S01]  /*7630*/  IMAD R7, R5, UR5, R6 ;  /* 0x0000000505077c24 */ /* 0x000fe2000f8e0206 */
[----:B------:R-:W2:Y:S06]  /*7640*/  LDCU UR10, c[0x0][0x404] ;  /* 0x00008080ff0a77ac */ /* 0x000eac0008000800 */
[----:B------:R-:W3:Y:S01]  /*7650*/  LDC.64 R8, c[0x0][0x400] ;  /* 0x00010000ff087b82 */ /* 0x000ee20000000a00 */
[----:B------:R-:W-:Y:S01]  /*7660*/  MOV R4, 0x1 ;  /* 0x0000000100047802 */ /* 0x000fe20000000f00 */
[----:B------:R-:W4:Y:S01]  /*7670*/  LDCU.64 UR6, c[0x0][0x3f8] ;  /* 0x00007f00ff0677ac */ /* 0x000f220008000a00 */
[----:B0-----:R-:W-:-:S05]  /*7680*/  IMAD.WIDE R6, R7, 0x8, R2 ;  /* 0x0000000807067825 */ /* 0x001fca00078e0202 */
[----:B------:R-:W5:Y:S01]  /*7690*/  LDG.E.64 R2, desc[UR8][R6.64] ;  /* 0x0000000806027981 */ /* 0x000f62000c1e1b00 */
[----:B--2---:R-:W3:Y:S02]  /*76a0*/  MUFU.RCP64H R5, UR10 ;  /* 0x0000000a00057d08 */ /* 0x004ee40008001800 */
[----:B---3--:R-:W-:-:S08]  /*76b0*/  DFMA R10, R4, -R8, 1 ;  /* 0x3ff00000040a742b */ /* 0x008fd00000000808 */
[----:B------:R-:W-:-:S08]  /*76c0*/  DFMA R10, R10, R10, R10 ;  /* 0x0000000a0a0a722b */ /* 0x000fd0000000000a */
[----:B------:R-:W-:Y:S02]  /*76d0*/  DFMA R10, R4, R10, R4 ;  /* 0x0000000a040a722b */ /* 0x000fe40000000004 */
[----:B----4-:R-:W-:-:S06]  /*76e0*/  DMUL R4, R16, UR6 ;  /* 0x0000000610047c28 */ /* 0x010fcc0008000000 */
[----:B------:R-:W-:Y:S02]  /*76f0*/  DFMA R14, R10, -R8, 1 ;  /* 0x3ff000000a0e742b */ /* 0x000fe40000000808 */
[----:B-1----:R-:W-:-:S06]  /*7700*/  DMUL R28, RZ, R4 ;  /* 0x00000004ff1c7228 */ /* 0x002fcc0000000000 */
[----:B------:R-:W-:-:S04]  /*7710*/  DFMA R14, R10, R14, R10 ;  /* 0x0000000e0a0e722b */ /* 0x000fc8000000000a */
[----:B------:R-:W-:-:S04]  /*7720*/  FSETP.GEU.AND P1, PT, |R29|, 6.5827683646048100446e-37, PT ;  /* 0x036000001d00780b */ /* 0x000fc80003f2e200 */
[----:B------:R-:W-:-:S08]  /*7730*/  DMUL R32, R14, R28 ;  /* 0x0000001c0e207228 */ /* 0x000fd00000000000 */
[----:B------:R-:W-:-:S08]  /*7740*/  DFMA R8, R32, -R8, R28 ;  /* 0x800000082008722b */ /* 0x000fd0000000001c */
[----:B------:R-:W-:-:S10]  /*7750*/  DFMA R32, R14, R8, R32 ;  /* 0x000000080e20722b */ /* 0x000fd40000000020 */
[----:B------:R-:W-:-:S05]  /*7760*/  FFMA R4, RZ, UR10, R33 ;  /* 0x0000000aff047c23 */ /* 0x000fca0008000021 */
[----:B------:R-:W-:Y:S01]  /*7770*/  FSETP.GT.AND P0, PT, |R4|, 1.469367938527859385e-39, PT ;  /* 0x001000000400780b */ /* 0x000fe20003f04200 */
[----:B-----5:R-:W-:-:S07]  /*7780*/  DADD R2, R16, R2 ;  /* 0x0000000010027229 */ /* 0x020fce0000000002 */
[----:B------:R0:W-:Y:S05]  /*7790*/  STG.E.64 desc[UR8][R6.64], R2 ;  /* 0x0000000206007986 */ /* 0x0001ea000c101b08 */
[----:B------:R-:W-:Y:S05]  /*77a0*/  @P0 BRA P1, `(.L_x_100) ;  /* 0x0000000000140947 */ /* 0x000fea0000800000 */
[----:B------:R-:W1:Y:S01]  /*77b0*/  LDCU.64 UR6, c[0x0][0x400] ;  /* 0x00008000ff0677ac */ /* 0x000e620008000a00 */
[----:B0-----:R-:W-:Y:S01]  /*77c0*/  MOV R2, 0x7800 ;  /* 0x0000780000027802 */ /* 0x001fe20000000f00 */
[----:B-1----:R-:W-:Y:S01]  /*77d0*/  IMAD.U32 R26, RZ, RZ, UR6 ;  /* 0x00000006ff1a7e24 */ /* 0x002fe2000f8e00ff */
[----:B------:R-:W-:-:S07]  /*77e0*/  MOV R27, UR7 ;  /* 0x00000007001b7c02 */ /* 0x000fce0008000f00 */
[----:B------:R-:W-:Y:S05]  /*77f0*/  CALL.REL.NOINC `($__internal_1_$__cuda_sm20_div_rn_f64_full) ;  /* 0x000000e400787944 */ /* 0x000fea0003c00000 */
.L_x_100:
[----:B0-----:R-:W2:Y:S01]  /*7800*/  LDG.E.64 R2, desc[UR8][R6.64+0x8] ;  /* 0x0000080806027981 */ /* 0x001ea2000c1e1b00 */
[----:B------:R-:W-:Y:S01]  /*7810*/  UISETP.NE.AND UP0, UPT, UR4, UR5, UPT ;  /* 0x000000050400728c */ /* 0x000fe2000bf05270 */
[----:B--2---:R-:W-:-:S07]  /*7820*/  DADD R2, R2, R32 ;  /* 0x0000000002027229 */ /* 0x004fce0000000020 */
[----:B------:R2:W-:Y:S01]  /*7830*/  STG.E.64 desc[UR8][R6.64+0x8], R2 ;  /* 0x0000080206007986 */ /* 0x0005e2000c101b08 */
[----:B------:R-:W-:Y:S05]  /*7840*/  BRA.U UP0, `(.L_x_99) ;  /* 0x0000000100187547 */ /* 0x000fea000b800000 */
[----:B--2---:R-:W2:Y:S01]  /*7850*/  LDG.E.64 R2, desc[UR8][R20.64] ;  /* 0x0000000814027981 */ /* 0x004ea2000c1e1b00 */
[----:B------:R-:W2:Y:S01]  /*7860*/  LDCU.64 UR6, c[0x0][0x408] ;  /* 0x00008100ff0677ac */ /* 0x000ea20008000a00 */
[----:B------:R-:W0:Y:S02]  /*7870*/  LDC.64 R4, c[0x0][0x3f8] ;  /* 0x0000fe00ff047b82 */ /* 0x000e240000000a00 */
[----:B0-----:R3:W-:Y:S01]  /*7880*/  STG.E.64 desc[UR8][R20.64+0x10], R4 ;  /* 0x0000100414007986 */ /* 0x0017e2000c101b08 */
[----:B--2---:R-:W-:-:S07]  /*7890*/  DADD R2, R2, UR6 ;  /* 0x0000000602027e29 */ /* 0x004fce0008000000 */
[----:B------:R3:W-:Y:S04]  /*78a0*/  STG.E.64 desc[UR8][R20.64], R2 ;  /* 0x0000000214007986 */ /* 0x0007e8000c101b08 */
.L_x_99:
[----:B------:R-:W4:Y:S01]  /*78b0*/  LDC R15, c[0x0][0x418] ;  /* 0x00010600ff0f7b82 */ /* 0x000f220000000800 */
[----:B------:R-:W-:-:S06]  /*78c0*/  UIADD3 UR4, UPT, UPT, UR4, 0x1, URZ ;  /* 0x0000000104047890 */ /* 0x000fcc000fffe0ff */
[----:B----4-:R-:W-:-:S13]  /*78d0*/  ISETP.NE.AND P0, PT, R15, UR4, PT ;  /* 0x000000040f007c0c */ /* 0x010fda000bf05270 */
[----:B------:R-:W-:Y:S05]  /*78e0*/  @P0 BRA `(.L_x_101) ;  /* 0xfffffff800140947 */ /* 0x000fea000383ffff */
[----:B------:R-:W-:Y:S05]  /*78f0*/  BRA `(.L_x_60) ;  /* 0x0000000c004c7947 */ /* 0x000fea0003800000 */
.L_x_94:
[----:B------:R-:W-:Y:S01]  /*7900*/  IMAD.MOV.U32 R2, RZ, RZ, 0x0 ;  /* 0x00000000ff027424 */ /* 0x000fe200078e00ff */
[----:B------:R-:W-:Y:S01]  /*7910*/  MOV R3, 0x43380000 ;  /* 0x4338000000037802 */ /* 0x000fe20000000f00 */
[----:B------:R-:W-:Y:S01]  /*7920*/  UMOV UR4, 0xfefa39ef ;  /* 0xfefa39ef00047882 */ /* 0x000fe20000000000 */
[----:B------:R-:W-:Y:S01]  /*7930*/  UMOV UR5, 0x3fe62e42 ;  /* 0x3fe62e4200057882 */ /* 0x000fe20000000000 */
[----:B------:R-:W-:Y:S02]  /*7940*/  UIADD3 UR10, UPT, UPT, UR7, -0x1, URZ ;  /* 0xffffffff070a7890 */ /* 0x000fe4000fffe0ff */
[----:B------:R-:W-:Y:S01]  /*7950*/  ULOP3.LUT UR11, UR7, 0xf, URZ, 0xc0, !UPT ;  /* 0x0000000f070b7892 */ /* 0x000fe2000f8ec0ff */
[----:B------:R-:W-:Y:S01]  /*7960*/  DADD R2, -R2, 6.75539944105574400000e+15 ;  /* 0x4338000002027429 */ /* 0x000fe20000000100 */
[----:B------:R-:W-:Y:S02]  /*7970*/  ULOP3.LUT UR12, UR7, 0x7, URZ, 0xc0, !UPT ;  /* 0x00000007070c7892 */ /* 0x000fe4000f8ec0ff */
[----:B------:R-:W-:-:S02]  /*7980*/  ULOP3.LUT UR13, UR7, 0x7ffffff0, URZ, 0xc0, !UPT ;  /* 0x7ffffff0070d7892 */ /* 0x000fc4000f8ec0ff */
[----:B------:R-:W-:-:S03]  /*7990*/  ULOP3.LUT UR7, UR7, 0x3, URZ, 0xc0, !UPT ;  /* 0x0000000307077892 */ /* 0x000fc6000f8ec0ff */
        /* <DEDUP_REMOVED lines=36> */
.L_x_110:
[----:B---3--:R-:W0:Y:S01]  /*7be0*/  LDC R2, c[0x0][0x418] ;  /* 0x00010600ff027b82 */ /* 0x008e220000000800 */
[----:B------:R-:W-:-:S07]  /*7bf0*/  UMOV UR5, URZ ;  /* 0x000000ff00057c82 */ /* 0x000fce0008000000 */
[----:B-1----:R-:W1:Y:S08]  /*7c00*/  LDC R4, c[0x0][0x420] ;  /* 0x00010800ff047b82 */ /* 0x002e700000000800 */
[----:B--2---:R-:W2:Y:S01]  /*7c10*/  LDC.64 R14, c[0x0][0x428] ;  /* 0x00010a00ff0e7b82 */ /* 0x004ea20000000a00 */
[----:B0-----:R-:W-:-:S04]  /*7c20*/  IMAD R5, R2, UR4, R13 ;  /* 0x0000000402057c24 */ /* 0x001fc8000f8e020d */
[----:B-1----:R-:W-:-:S04]  /*7c30*/  IMAD R5, R5, R4, RZ ;  /* 0x0000000405057224 */ /* 0x002fc800078e02ff */
[----:B------:R-:W-:-:S04]  /*7c40*/  IMAD R3, R4, UR4, R5 ;  /* 0x0000000404037c24 */ /* 0x000fc8000f8e0205 */
[----:B--2-4-:R-:W-:-:S07]  /*7c50*/  IMAD.WIDE R14, R3, 0x8, R14 ;  /* 0x00000008030e7825 */ /* 0x014fce00078e020e */
.L_x_109:
[----:B0--3--:R-:W0:Y:S01]  /*7c60*/  LDC R2, c[0x0][0x420] ;  /* 0x00010800ff027b82 */ /* 0x009e220000000800 */
[----:B-1----:R-:W1:Y:S07]  /*7c70*/  LDCU UR6, c[0x0][0x404] ;  /* 0x00008080ff0677ac */ /* 0x002e6e0008000800 */
[----:B--2---:R-:W2:Y:S08]  /*7c80*/  LDC.64 R8, c[0x0][0x428] ;  /* 0x00010a00ff087b82 */ /* 0x004eb00000000a00 */
[----:B----4-:R-:W3:Y:S01]  /*7c90*/  LDC.64 R18, c[0x0][0x400] ;  /* 0x00010000ff127b82 */ /* 0x010ee20000000a00 */
[----:B------:R-:W-:Y:S01]  /*7ca0*/  IMAD.MOV.U32 R16, RZ, RZ, 0x1 ;  /* 0x00000001ff107424 */ /* 0x000fe200078e00ff */
[----:B------:R-:W4:Y:S01]  /*7cb0*/  LDCU.64 UR14, c[0x0][0x3f8] ;  /* 0x00007f00ff0e77ac */ /* 0x000f220008000a00 */
[----:B0-----:R-:W-:-:S04]  /*7cc0*/  IMAD R3, R2, UR5, R5 ;  /* 0x0000000502037c24 */ /* 0x001fc8000f8e0205 */
[----:B--2---:R-:W-:-:S05]  /*7cd0*/  IMAD.WIDE R8, R3, 0x8, R8 ;  /* 0x0000000803087825 */ /* 0x004fca00078e0208 */
[----:B------:R-:W2:Y:S01]  /*7ce0*/  LDG.E.64 R2, desc[UR8][R8.64] ;  /* 0x0000000808027981 */ /* 0x000ea2000c1e1b00 */
[----:B-1----:R-:W3:Y:S02]  /*7cf0*/  MUFU.RCP64H R17, UR6 ;  /* 0x0000000600117d08 */ /* 0x002ee40008001800 */
[----:B---3--:R-:W-:-:S08]  /*7d00*/  DFMA R20, R16, -R18, 1 ;  /* 0x3ff000001014742b */ /* 0x008fd00000000812 */
[----:B------:R-:W-:-:S08]  /*7d10*/  DFMA R20, R20, R20, R20 ;  /* 0x000000141414722b */ /* 0x000fd00000000014 */
[----:B------:R-:W-:Y:S02]  /*7d20*/  DFMA R20, R16, R20, R16 ;  /* 0x000000141014722b */ /* 0x000fe40000000010 */
[----:B----4-:R-:W-:-:S06]  /*7d30*/  DMUL R16, R6, UR14 ;  /* 0x0000000e06107c28 */ /* 0x010fcc0008000000 */
[----:B------:R-:W-:Y:S02]  /*7d40*/  DFMA R22, R20, -R18, 1 ;  /* 0x3ff000001416742b */ /* 0x000fe40000000812 */
[----:B------:R-:W-:-:S06]  /*7d50*/  DMUL R28, RZ, R16 ;  /* 0x00000010ff1c7228 */ /* 0x000fcc0000000000 */
[----:B------:R-:W-:-:S04]  /*7d60*/  DFMA R22, R20, R22, R20 ;  /* 0x000000161416722b */ /* 0x000fc80000000014 */
[----:B------:R-:W-:-:S04]  /*7d70*/  FSETP.GEU.AND P1, PT, |R29|, 6.5827683646048100446e-37, PT ;  /* 0x036000001d00780b */ /* 0x000fc80003f2e200 */
        /* <DEDUP_REMOVED lines=13> */
.L_x_102:
[----:B0-----:R-:W2:Y:S01]  /*7e50*/  LDG.E.64 R2, desc[UR8][R8.64+0x8] ;  /* 0x0000080808027981 */ /* 0x001ea2000c1e1b00 */
[----:B------:R-:W-:Y:S01]  /*7e60*/  UISETP.NE.AND UP0, UPT, UR4, UR5, UPT ;  /* 0x000000050400728c */ /* 0x000fe2000bf05270 */
[----:B--2---:R-:W-:-:S07]  /*7e70*/  DADD R2, R2, R32 ;  /* 0x0000000002027229 */ /* 0x004fce0000000020 */
[----:B------:R0:W-:Y:S01]  /*7e80*/  STG.E.64 desc[UR8][R8.64+0x8], R2 ;  /* 0x0000080208007986 */ /* 0x0001e2000c101b08 */
[----:B------:R-:W-:Y:S05]  /*7e90*/  BRA.U !UP0, `(.L_x_103) ;  /* 0x0000000508b47547 */ /* 0x000fea000b800000 */
[----:B------:R-:W1:Y:S01]  /*7ea0*/  LDCU UR6, c[0x0][0x418] ;  /* 0x00008300ff0677ac */ /* 0x000e620008000800 */
[----:B0-----:R-:W0:Y:S01]  /*7eb0*/  LDC R2, c[0x0][0x420] ;  /* 0x00010800ff027b82 */ /* 0x001e220000000800 */
[----:B------:R-:W-:Y:S01]  /*7ec0*/  MOV R3, RZ ;  /* 0x000000ff00037202 */ /* 0x000fe20000000f00 */
[----:B------:R-:W-:Y:S02]  /*7ed0*/  UISETP.GE.U32.AND UP1, UPT, UR10, 0xf, UPT ;  /* 0x0000000f0a00788c */ /* 0x000fe4000bf26070 */
[----:B-1----:R-:W-:-:S06]  /*7ee0*/  UIMAD UR6, UR5, UR6, UR4 ;  /* 0x00000006050672a4 */ /* 0x002fcc000f8e0204 */
[----:B0-----:R-:W-:Y:S01]  /*7ef0*/  IMAD R2, R2, UR6, R11 ;  /* 0x0000000602027c24 */ /* 0x001fe2000f8e020b */
[----:B------:R-:W-:Y:S06]  /*7f00*/  BRA.U !UP1, `(.L_x_104) ;  /* 0x0000000109a47547 */ /* 0x000fec000b800000 */
[----:B------:R-:W-:-:S07]  /*7f10*/  IMAD.MOV.U32 R3, RZ, RZ, RZ ;  /* 0x000000ffff037224 */ /* 0x000fce00078e00ff */
.L_x_105:
[----:B------:R-:W-:Y:S01]  /*7f20*/  IMAD.WIDE R16, R3, 0x8, R8 ;  /* 0x0000000803107825 */ /* 0x000fe200078e0208 */
[----:B----4-:R-:W0:Y:S04]  /*7f30*/  LDC.64 R20, c[0x0][0x428] ;  /* 0x00010a00ff147b82 */ /* 0x010e280000000a00 */
        /* <DEDUP_REMOVED lines=38> */
.L_x_104:
[----:B------:R-:W-:-:S09]  /*81a0*/  UISETP.NE.AND UP1, UPT, UR11, URZ, UPT ;  /* 0x000000ff0b00728c */ /* 0x000fd2000bf25270 */
[----:B------:R-:W-:Y:S05]  /*81b0*/  BRA.U !UP1, `(.L_x_106) ;  /* 0x0000000509047547 */ /* 0x000fea000b800000 */
[----:B------:R-:W-:Y:S02]  /*81c0*/  UIADD3 UR6, UPT, UPT, UR11, -0x1, URZ ;  /* 0xffffffff0b067890 */ /* 0x000fe4000fffe0ff */
[----:B------:R-:W-:Y:S02]  /*81d0*/  UISETP.NE.AND UP2, UPT, UR12, URZ, UPT ;  /* 0x000000ff0c00728c */ /* 0x000fe4000bf45270 */
[----:B------:R-:W-:-:S09]  /*81e0*/  UISETP.GE.U32.AND UP1, UPT, UR6, 0x7, UPT ;  /* 0x000000070600788c */ /* 0x000fd2000bf26070 */
[----:B------:R-:W-:Y:S05]  /*81f0*/  BRA.U !UP1, `(.L_x_107) ;  /* 0x0000000109547547 */ /* 0x000fea000b800000 */
[----:B------:R-:W-:Y:S01]  /*8200*/  IMAD.WIDE.U32 R16, R3, 0x8, R8 ;  /* 0x0000000803107825 */ /* 0x000fe200078e0008 */
[----:B----4-:R-:W0:Y:S04]  /*8210*/  LDC.64 R20, c[0x0][0x428] ;  /* 0x00010a00ff147b82 */ /* 0x010e280000000a00 */
        /* <DEDUP_REMOVED lines=19> */
.L_x_107:
[----:B------:R-:W-:Y:S05]  /*8350*/  BRA.U !UP2, `(.L_x_106) ;  /* 0x000000010a9c7547 */ /* 0x000fea000b800000 */
[----:B------:R-:W-:Y:S02]  /*8360*/  UIADD3 UR6, UPT, UPT, UR12, -0x1, URZ ;  /* 0xffffffff0c067890 */ /* 0x000fe4000fffe0ff */
[----:B------:R-:W-:Y:S02]  /*8370*/  UISETP.NE.AND UP2, UPT, UR7, URZ, UPT ;  /* 0x000000ff0700728c */ /* 0x000fe4000bf45270 */
[----:B------:R-:W-:-:S09]  /*8380*/  UISETP.GE.U32.AND UP1, UPT, UR6, 0x3, UPT ;  /* 0x000000030600788c */ /* 0x000fd2000bf26070 */
[----:B------:R-:W-:Y:S05]  /*8390*/  BRA.U !UP1, `(.L_x_108) ;  /* 0x0000000109347547 */ /* 0x000fea000b800000 */
[----:B------:R-:W-:Y:S01]  /*83a0*/  IMAD.WIDE R16, R3, 0x8, R8 ;  /* 0x0000000803107825 */ /* 0x000fe200078e0208 */
[----:B--2-4-:R-:W0:Y:S04]  /*83b0*/  LDC.64 R20, c[0x0][0x428] ;  /* 0x00010a00ff147b82 */ /* 0x014e280000000a00 */
        /* <DEDUP_REMOVED lines=11> */
.L_x_108:
[----:B------:R-:W-:Y:S05]  /*8470*/  BRA.U !UP2, `(.L_x_106) ;  /* 0x000000010a547547 */ /* 0x000fea000b800000 */
[----:B------:R-:W-:Y:S01]  /*8480*/  IMAD.WIDE R16, R3, 0x8, R8 ;  /* 0x0000000803107825 */ /* 0x000fe200078e0208 */
[----:B0-2-4-:R-:W0:Y:S04]  /*8490*/  LDC.64 R18, c[0x0][0x428] ;  /* 0x00010a00ff127b82 */ /* 0x015e280000000a00 */
[----:B------:R-:W2:Y:S01]  /*84a0*/  LDG.E.64 R8, desc[UR8][R16.64] ;  /* 0x0000000810087981 */ /* 0x000ea2000c1e1b00 */
[----:B------:R-:W-:Y:S01]  /*84b0*/  IMAD.IADD R3, R2, 0x1, R3 ;  /* 0x0000000102037824 */ /* 0x000fe200078e0203 */
[----:B------:R-:W-:-:S03]  /*84c0*/  UISETP.NE.AND UP1, UPT, UR7, 0x1, UPT ;  /* 0x000000010700788c */ /* 0x000fc6000bf25270 */
[----:B0-----:R-:W-:-:S05]  /*84d0*/  IMAD.WIDE R18, R3, 0x8, R18 ;  /* 0x0000000803127825 */ /* 0x001fca00078e0212 */
[----:B--2---:R1:W-:Y:S01]  /*84e0*/  STG.E.64 desc[UR8][R18.64], R8 ;  /* 0x0000000812007986 */ /* 0x0043e2000c101b08 */
[----:B------:R-:W-:Y:S05]  /*84f0*/  BRA.U !UP1, `(.L_x_106) ;  /* 0x0000000109347547 */ /* 0x000fea000b800000 */
[----:B------:R-:W2:Y:S01]  /*8500*/  LDG.E.64 R2, desc[UR8][R16.64+0x8] ;  /* 0x0000080810027981 */ /* 0x000ea2000c1e1b00 */
[----:B------:R-:W-:-:S03]  /*8510*/  UISETP.NE.AND UP1, UPT, UR7, 0x2, UPT ;  /* 0x000000020700788c */ /* 0x000fc6000bf25270 */
[----:B--2---:R3:W-:Y:S06]  /*8520*/  STG.E.64 desc[UR8][R18.64+0x8], R2 ;  /* 0x0000080212007986 */ /* 0x0047ec000c101b08 */
[----:B------:R-:W-:Y:S05]  /*8530*/  BRA.U !UP1, `(.L_x_106) ;  /* 0x0000000109247547 */ /* 0x000fea000b800000 */
[----:B---3--:R-:W2:Y:S04]  /*8540*/  LDG.E.64 R2, desc[UR8][R16.64+0x10] ;  /* 0x0000100810027981 */ /* 0x008ea8000c1e1b00 */
[----:B--2---:R0:W-:Y:S01]  /*8550*/  STG.E.64 desc[UR8][R18.64+0x10], R2 ;  /* 0x0000100212007986 */ /* 0x0041e2000c101b08 */
[----:B------:R-:W-:Y:S05]  /*8560*/  BRA `(.L_x_106) ;  /* 0x0000000000187947 */ /* 0x000fea0003800000 */
.L_x_103:
[----:B0-----:R-:W2:Y:S01]  /*8570*/  LDG.E.64 R2, desc[UR8][R14.64] ;  /* 0x000000080e027981 */ /* 0x001ea2000c1e1b00 */
[----:B------:R-:W2:Y:S01]  /*8580*/  LDCU.64 UR14, c[0x0][0x408] ;  /* 0x00008100ff0e77ac */ /* 0x000ea20008000a00 */
[----:B------:R-:W0:Y:S02]  /*8590*/  LDC.64 R8, c[0x0][0x3f8] ;  /* 0x0000fe00ff087b82 */ /* 0x000e240000000a00 */
[----:B0-----:R0:W-:Y:S01]  /*85a0*/  STG.E.64 desc[UR8][R14.64+0x10], R8 ;  /* 0x000010080e007986 */ /* 0x0011e2000c101b08 */
[----:B--2---:R-:W-:-:S07]  /*85b0*/  DADD R2, R2, UR14 ;  /* 0x0000000e02027e29 */ /* 0x004fce0008000000 */
[----:B------:R0:W-:Y:S04]  /*85c0*/  STG.E.64 desc[UR8][R14.64], R2 ;  /* 0x000000020e007986 */ /* 0x0001e8000c101b08 */
.L_x_106:
[----:B------:R-:W-:Y:S01]  /*85d0*/  UIADD3 UR5, UPT, UPT, UR5, 0x1, URZ ;  /* 0x0000000105057890 */ /* 0x000fe2000fffe0ff */
[----:B------:R-:W-:Y:S11]  /*85e0*/  BRA.U UP0, `(.L_x_109) ;  /* 0xfffffff5009c7547 */ /* 0x000ff6000b83ffff */
[----:B0-----:R-:W0:Y:S01]  /*85f0*/  LDC R15, c[0x0][0x418] ;  /* 0x00010600ff0f7b82 */ /* 0x001e220000000800 */
[----:B------:R-:W-:-:S06]  /*8600*/  UIADD3 UR4, UPT, UPT, UR4, 0x1, URZ ;  /* 0x0000000104047890 */ /* 0x000fcc000fffe0ff */
[----:B0-----:R-:W-:-:S13]  /*8610*/  ISETP.NE.AND P0, PT, R15, UR4, PT ;  /* 0x000000040f007c0c */ /* 0x001fda000bf05270 */
[----:B------:R-:W-:Y:S05]  /*8620*/  @P0 BRA `(.L_x_110) ;  /* 0xfffffff4006c0947 */ /* 0x000fea000383ffff */
.L_x_60:
[----:B------:R-:W-:-:S13]  /*8630*/  ISETP.GE.AND P0, PT, R15, 0x1, PT ;  /* 0x000000010f00780c */ /* 0x000fda0003f06270 */
[----:B------:R-:W-:Y:S05]  /*8640*/  @!P0 BRA `(.L_x_111) ;  /* 0x0000002c00288947 */ /* 0x000fea0003800000 */
[-C--:B-1-3--:R-:W-:Y:S01]  /*8650*/  IMAD R5, R0, R15.reuse, RZ ;  /* 0x0000000f00057224 */ /* 0x08afe200078e02ff */
[----:B--2---:R-:W-:Y:S01]  /*8660*/  PRMT R6, RZ, 0x7610, R6 ;  /* 0x00007610ff067816 */ /* 0x004fe20000000006 */
[----:B------:R-:W1:Y:S01]  /*8670*/  LDCU.U16 UR11, c[0x0][0x418] ;  /* 0x00008300ff0b77ac */ /* 0x000e620008000400 */
[----:B------:R-:W-:Y:S01]  /*8680*/  PRMT R7, RZ, 0x7610, R7 ;  /* 0x00007610ff077816 */ /* 0x000fe20000000007 */
[----:B0-----:R-:W-:Y:S01]  /*8690*/  IMAD R9, R5, R15, RZ ;  /* 0x0000000f05097224 */ /* 0x001fe200078e02ff */
[----:B------:R-:W-:Y:S01]  /*86a0*/  PRMT R8, RZ, 0x7610, R8 ;  /* 0x00007610ff087816 */ /* 0x000fe20000000008 */
[----:B------:R-:W-:-:S06]  /*86b0*/  UMOV UR4, URZ ;  /* 0x000000ff00047c82 */ /* 0x000fcc0008000000 */
.L_x_163:
[----:B0-----:R-:W0:Y:S01]  /*86c0*/  LDC R4, c[0x0][0x418] ;  /* 0x00010600ff047b82 */ /* 0x001e220000000800 */
[----:B------:R-:W-:Y:S01]  /*86d0*/  UISETP.NE.AND UP0, UPT, UR4, URZ, UPT ;  /* 0x000000ff0400728c */ /* 0x000fe2000bf05270 */
[----:B------:R-:W-:Y:S01]  /*86e0*/  LOP3.LUT R12, R8, 0xf, RZ, 0xc0, !PT ;  /* 0x0000000f080c7812 */ /* 0x000fe200078ec0ff */
[----:B------:R-:W-:Y:S01]  /*86f0*/  ULOP3.LUT UR5, URZ, UR4, URZ, 0x33, !UPT ;  /* 0x00000004ff057292 */ /* 0x000fe2000f8e33ff */
[----:B----4-:R-:W-:Y:S02]  /*8700*/  LOP3.LUT R24, R7, 0x7, RZ, 0xc0, !PT ;  /* 0x0000000707187812 */ /* 0x010fe400078ec0ff */
[----:B------:R-:W-:Y:S01]  /*8710*/  CS2R R2, SRZ ;  /* 0x0000000000027805 */ /* 0x000fe2000001ff00 */
[----:B------:R-:W-:Y:S01]  /*8720*/  UMOV UR7, UR4 ;  /* 0x0000000400077c82 */ /* 0x000fe20008000000 */
[----:B------:R-:W-:Y:S01]  /*8730*/  VIADD R14, R12, 0xffffffff ;  /* 0xffffffff0c0e7836 */ /* 0x000fe20000000000 */
[----:B------:R-:W-:Y:S02]  /*8740*/  IADD3 R13, PT, PT, R24, -0x1, RZ ;  /* 0xffffffff180d7810 */ /* 0x000fe40007ffe0ff */
[----:B0-2---:R-:W-:Y:S01]  /*8750*/  IADD3 R10, PT, PT, R4, UR5, RZ ;  /* 0x00000005040a7c10 */ /* 0x005fe2000fffe0ff */
[----:B------:R-:W-:Y:S06]  /*8760*/  BRA.U !UP0, `(.L_x_112) ;  /* 0x0000000508947547 */ /* 0x000fec000b800000 */
[----:B------:R-:W-:Y:S02]  /*8770*/  UISETP.GE.U32.AND UP0, UPT, UR4, 0x10, UPT ;  /* 0x000000100400788c */ /* 0x000fe4000bf06070 */
[----:B------:R-:W-:Y:S01]  /*8780*/  VIADD R11, R5, UR4 ;  /* 0x00000004050b7c36 */ /* 0x000fe20008000000 */
[----:B------:R-:W-:Y:S01]  /*8790*/  CS2R R2, SRZ ;  /* 0x0000000000027805 */ /* 0x000fe2000001ff00 */
[----:B------:R-:W-:-:S05]  /*87a0*/  UMOV UR5, URZ ;  /* 0x000000ff00057c82 */ /* 0x000fca0008000000 */
[----:B------:R-:W-:Y:S05]  /*87b0*/  BRA.U !UP0, `(.L_x_113) ;  /* 0x0000000108a47547 */ /* 0x000fea000b800000 */
[----:B------:R-:W-:Y:S01]  /*87c0*/  CS2R R2, SRZ ;  /* 0x0000000000027805 */ /* 0x000fe2000001ff00 */
[----:B------:R-:W-:Y:S01]  /*87d0*/  ULOP3.LUT UR5, UR4, 0x7ffffff0, URZ, 0xc0, !UPT ;  /* 0x7ffffff004057892 */ /* 0x000fe2000f8ec0ff */
[----:B------:R-:W-:-:S11]  /*87e0*/  UMOV UR6, URZ ;  /* 0x000000ff00067c82 */ /* 0x000fd60008000000 */
.L_x_114:
[----:B------:R-:W0:Y:S01]  /*87f0*/  LDC.64 R50, c[0x0][0x3a8] ;  /* 0x0000ea00ff327b82 */ /* 0x000e220000000a00 */
[----:B------:R-:W-:-:S04]  /*8800*/  IMAD R15, R11, R4, UR6 ;  /* 0x000000060b0f7e24 */ /* 0x000fc8000f8e0204 */
[----:B0-----:R-:W-:-:S05]  /*8810*/  IMAD.WIDE R50, R15, 0x8, R50 ;  /* 0x000000080f327825 */ /* 0x001fca00078e0232 */
[----:B------:R-:W2:Y:S04]  /*8820*/  LDG.E.64 R16, desc[UR8][R50.64] ;  /* 0x0000000832107981 */ /* 0x000ea8000c1e1b00 */
[----:B------:R-:W3:Y:S04]  /*8830*/  LDG.E.64 R18, desc[UR8][R50.64+0x8] ;  /* 0x0000080832127981 */ /* 0x000ee8000c1e1b00 */
        /* <DEDUP_REMOVED lines=14> */
[----:B------:R-:W-:-:S04]  /*8920*/  UIADD3 UR6, UPT, UPT, UR6, 0x10, URZ ;  /* 0x0000001006067890 */ /* 0x000fc8000fffe0ff */
[----:B------:R-:W-:Y:S01]  /*8930*/  UISETP.NE.AND UP0, UPT, UR6, UR5, UPT ;  /* 0x000000050600728c */ /* 0x000fe2000bf05270 */
[----:B--2---:R-:W-:-:S08]  /*8940*/  DFMA R2, R16, R16, R2 ;  /* 0x000000101002722b */ /* 0x004fd00000000002 */
[----:B---3--:R-:W-:-:S08]  /*8950*/  DFMA R2, R18, R18, R2 ;  /* 0x000000121202722b */ /* 0x008fd00000000002 */
[----:B----4-:R-:W-:-:S08]  /*8960*/  DFMA R2, R20, R20, R2 ;  /* 0x000000141402722b */ /* 0x010fd00000000002 */
[----:B-----5:R-:W-:-:S08]  /*8970*/  DFMA R2, R22, R22, R2 ;  /* 0x000000161602722b */ /* 0x020fd00000000002 */
[----:B------:R-:W-:-:S08]  /*8980*/  DFMA R2, R26, R26, R2 ;  /* 0x0000001a1a02722b */ /* 0x000fd00000000002 */
        /* <DEDUP_REMOVED lines=10> */
[----:B------:R-:W-:Y:S01]  /*8a30*/  DFMA R2, R48, R48, R2 ;  /* 0x000000303002722b */ /* 0x000fe20000000002 */
[----:B------:R-:W-:Y:S10]  /*8a40*/  BRA.U UP0, `(.L_x_114) ;  /* 0xfffffffd00687547 */ /* 0x000ff4000b83ffff */
.L_x_113:
[----:B------:R-:W-:-:S09]  /*8a50*/  ULOP3.LUT UP0, URZ, UR4, 0xf, URZ, 0xc0, !UPT ;  /* 0x0000000f04ff7892 */ /* 0x000fd2000f80c0ff */
[----:B------:R-:W-:Y:S05]  /*8a60*/  BRA.U !UP0, `(.L_x_112) ;  /* 0x0000000108d47547 */ /* 0x000fea000b800000 */
[----:B------:R-:W-:Y:S02]  /*8a70*/  ISETP.GE.U32.AND P0, PT, R14, 0x7, PT ;  /* 0x000000070e00780c */ /* 0x000fe40003f06070 */
[----:B------:R-:W-:-:S11]  /*8a80*/  LOP3.LUT P1, RZ, R12, 0x7, RZ, 0xc0, !PT ;  /* 0x000000070cff7812 */ /* 0x000fd6000782c0ff */
[----:B------:R-:W-:Y:S05]  /*8a90*/  @!P0 BRA `(.L_x_115) ;  /* 0x0000000000508947 */ /* 0x000fea0003800000 */
        /* <DEDUP_REMOVED lines=10> */
[----:B------:R-:W5:Y:S01]  /*8b40*/  LDG.E.64 R34, desc[UR8][R16.64+0x38] ;  /* 0x0000380810227981 */ /* 0x000f62000c1e1b00 */
[----:B------:R-:W-:Y:S01]  /*8b50*/  UIADD3 UR5, UPT, UPT, UR5, 0x8, URZ ;  /* 0x0000000805057890 */ /* 0x000fe2000fffe0ff */
[----:B--2---:R-:W-:-:S08]  /*8b60*/  DFMA R2, R18, R18, R2 ;  /* 0x000000121202722b */ /* 0x004fd00000000002 */
[----:B---3--:R-:W-:-:S08]  /*8b70*/  DFMA R2, R20, R20, R2 ;  /* 0x000000141402722b */ /* 0x008fd00000000002 */
[----:B----4-:R-:W-:-:S08]  /*8b80*/  DFMA R2, R22, R22, R2 ;  /* 0x000000161602722b */ /* 0x010fd00000000002 */
[----:B-----5:R-:W-:-:S08]  /*8b90*/  DFMA R2, R26, R26, R2 ;  /* 0x0000001a1a02722b */ /* 0x020fd00000000002 */
[----:B------:R-:W-:-:S08]  /*8ba0*/  DFMA R2, R28, R28, R2 ;  /* 0x0000001c1c02722b */ /* 0x000fd00000000002 */
[----:B------:R-:W-:-:S08]  /*8bb0*/  DFMA R2, R30, R30, R2 ;  /* 0x0000001e1e02722b */ /* 0x000fd00000000002 */
[----:B------:R-:W-:-:S08]  /*8bc0*/  DFMA R2, R32, R32, R2 ;  /* 0x000000202002722b */ /* 0x000fd00000000002 */
[----:B------:R-:W-:-:S11]  /*8bd0*/  DFMA R2, R34, R34, R2 ;  /* 0x000000222202722b */ /* 0x000fd60000000002 */
.L_x_115:
[----:B------:R-:W-:Y:S05]  /*8be0*/  @!P1 BRA `(.L_x_112) ;  /* 0x0000000000749947 */ /* 0x000fea0003800000 */
[----:B------:R-:W-:Y:S02]  /*8bf0*/  ISETP.GE.U32.AND P0, PT, R13, 0x3, PT ;  /* 0x000000030d00780c */ /* 0x000fe40003f06070 */
[----:B------:R-:W-:-:S04]  /*8c00*/  LOP3.LUT R25, R24, 0x3, RZ, 0xc0, !PT ;  /* 0x0000000318197812 */ /* 0x000fc800078ec0ff */
[----:B------:R-:W-:-:S07]  /*8c10*/  ISETP.NE.AND P1, PT, R25, RZ, PT ;  /* 0x000000ff1900720c */ /* 0x000fce0003f25270 */
[----:B------:R-:W-:Y:S06]  /*8c20*/  @!P0 BRA `(.L_x_116) ;  /* 0x0000000000308947 */ /* 0x000fec0003800000 */
[----:B------:R-:W0:Y:S01]  /*8c30*/  LDC.64 R16, c[0x0][0x3a8] ;  /* 0x0000ea00ff107b82 */ /* 0x000e220000000a00 */
[----:B------:R-:W-:-:S04]  /*8c40*/  IMAD R15, R11, R4, UR5 ;  /* 0x000000050b0f7e24 */ /* 0x000fc8000f8e0204 */
[----:B0-----:R-:W-:-:S05]  /*8c50*/  IMAD.WIDE R16, R15, 0x8, R16 ;  /* 0x000000080f107825 */ /* 0x001fca00078e0210 */
[----:B------:R-:W2:Y:S04]  /*8c60*/  LDG.E.64 R18, desc[UR8][R16.64] ;  /* 0x0000000810127981 */ /* 0x000ea8000c1e1b00 */
[----:B------:R-:W3:Y:S04]  /*8c70*/  LDG.E.64 R20, desc[UR8][R16.64+0x8] ;  /* 0x0000080810147981 */ /* 0x000ee8000c1e1b00 */
[----:B------:R-:W4:Y:S04]  /*8c80*/  LDG.E.64 R22, desc[UR8][R16.64+0x10] ;  /* 0x0000100810167981 */ /* 0x000f28000c1e1b00 */
[----:B------:R-:W5:Y:S01]  /*8c90*/  LDG.E.64 R26, desc[UR8][R16.64+0x18] ;  /* 0x00001808101a7981 */ /* 0x000f62000c1e1b00 */
[----:B------:R-:W-:Y:S01]  /*8ca0*/  UIADD3 UR5, UPT, UPT, UR5, 0x4, URZ ;  /* 0x0000000405057890 */ /* 0x000fe2000fffe0ff */
[----:B--2---:R-:W-:-:S08]  /*8cb0*/  DFMA R2, R18, R18, R2 ;  /* 0x000000121202722b */ /* 0x004fd00000000002 */
[----:B---3--:R-:W-:-:S08]  /*8cc0*/  DFMA R2, R20, R20, R2 ;  /* 0x000000141402722b */ /* 0x008fd00000000002 */
[----:B----4-:R-:W-:-:S08]  /*8cd0*/  DFMA R2, R22, R22, R2 ;  /* 0x000000161602722b */ /* 0x010fd00000000002 */
[----:B-----5:R-:W-:-:S11]  /*8ce0*/  DFMA R2, R26, R26, R2 ;  /* 0x0000001a1a02722b */ /* 0x020fd60000000002 */
.L_x_116:
[----:B------:R-:W-:Y:S05]  /*8cf0*/  @!P1 BRA `(.L_x_112) ;  /* 0x0000000000309947 */ /* 0x000fea0003800000 */
[----:B------:R-:W0:Y:S01]  /*8d00*/  LDC.64 R20, c[0x0][0x3a8] ;  /* 0x0000ea00ff147b82 */ /* 0x000e220000000a00 */
[----:B------:R-:W-:-:S04]  /*8d10*/  IMAD R11, R11, R4, UR5 ;  /* 0x000000050b0b7e24 */ /* 0x000fc8000f8e0204 */
[----:B0-----:R-:W-:-:S05]  /*8d20*/  IMAD.WIDE R20, R11, 0x8, R20 ;  /* 0x000000080b147825 */ /* 0x001fca00078e0214 */
[----:B------:R-:W2:Y:S01]  /*8d30*/  LDG.E.64 R16, desc[UR8][R20.64] ;  /* 0x0000000814107981 */ /* 0x000ea2000c1e1b00 */
[----:B------:R-:W-:Y:S01]  /*8d40*/  ISETP.NE.AND P0, PT, R25, 0x1, PT ;  /* 0x000000011900780c */ /* 0x000fe20003f05270 */
[----:B--2---:R-:W-:-:S12]  /*8d50*/  DFMA R2, R16, R16, R2 ;  /* 0x000000101002722b */ /* 0x004fd80000000002 */
[----:B------:R-:W-:Y:S05]  /*8d60*/  @!P0 BRA `(.L_x_112) ;  /* 0x0000000000148947 */ /* 0x000fea0003800000 */
[----:B------:R-:W-:Y:S01]  /*8d70*/  ISETP.NE.AND P0, PT, R25, 0x2, PT ;  /* 0x000000021900780c */ /* 0x000fe20003f05270 */
[----:B------:R-:W2:-:S12]  /*8d80*/  LDG.E.64 R16, desc[UR8][R20.64+0x8] ;  /* 0x0000080814107981 */ /* 0x000e98000c1e1b00 */
[----:B------:R-:W3:Y:S01]  /*8d90*/  @P0 LDG.E.64 R18, desc[UR8][R20.64+0x10] ;  /* 0x0000100814120981 */ /* 0x000ee2000c1e1b00 */
[----:B--2---:R-:W-:-:S08]  /*8da0*/  DFMA R2, R16, R16, R2 ;  /* 0x000000101002722b */ /* 0x004fd00000000002 */
[----:B---3--:R-:W-:-:S11]  /*8db0*/  @P0 DFMA R2, R18, R18, R2 ;  /* 0x000000121202022b */ /* 0x008fd60000000002 */
.L_x_112:
[----:B------:R-:W0:Y:S01]  /*8dc0*/  LDC.64 R16, c[0x0][0x3a8] ;  /* 0x0000ea00ff107b82 */ /* 0x000e220000000a00 */
[----:B------:R-:W-:-:S05]  /*8dd0*/  IMAD R15, R4, UR4, R9 ;  /* 0x00000004040f7c24 */ /* 0x000fca000f8e0209 */
[----:B------:R-:W-:-:S05]  /*8de0*/  IADD3 R11, PT, PT, R15, UR4, RZ ;  /* 0x000000040f0b7c10 */ /* 0x000fca000fffe0ff */
[----:B0-----:R-:W-:-:S05]  /*8df0*/  IMAD.WIDE R16, R11, 0x8, R16 ;  /* 0x000000080b107825 */ /* 0x001fca00078e0210 */
[----:B------:R-:W2:Y:S01]  /*8e00*/  LDG.E.64 R18, desc[UR8][R16.64] ;  /* 0x0000000810127981 */ /* 0x000ea2000c1e1b00 */
[----:B------:R-:W-:Y:S01]  /*8e10*/  BSSY.RECONVERGENT B0, `(.L_x_117) ;  /* 0x000001b000007945 */ /* 0x000fe20003800200 */
[----:B--2---:R-:W-:Y:S01]  /*8e20*/  DADD R22, R18, -R2 ;  /* 0x0000000012167229 */ /* 0x004fe20000000802 */
[----:B------:R-:W-:Y:S01]  /*8e30*/  MOV R18, 0x0 ;  /* 0x0000000000127802 */ /* 0x000fe20000000f00 */
[----:B------:R-:W-:-:S04]  /*8e40*/  IMAD.MOV.U32 R19, RZ, RZ, 0x3fd80000 ;  /* 0x3fd80000ff137424 */ /* 0x000fc800078e00ff */
[----:B------:R-:W0:Y:S04]  /*8e50*/  MUFU.RSQ64H R27, R23 ;  /* 0x00000017001b7308 */ /* 0x000e280000001c00 */
[----:B------:R-:W-:-:S05]  /*8e60*/  VIADD R26, R23, 0xfcb00000 ;  /* 0xfcb00000171a7836 */ /* 0x000fca0000000000 */
[----:B------:R-:W-:Y:S01]  /*8e70*/  ISETP.GE.U32.AND P0, PT, R26, 0x7ca00000, PT ;  /* 0x7ca000001a00780c */ /* 0x000fe20003f06070 */
[----:B0-----:R-:W-:-:S08]  /*8e80*/  DMUL R2, R26, R26 ;  /* 0x0000001a1a027228 */ /* 0x001fd00000000000 */
[----:B------:R-:W-:-:S08]  /*8e90*/  DFMA R2, R22, -R2, 1 ;  /* 0x3ff000001602742b */ /* 0x000fd00000000802 */
        /* <DEDUP_REMOVED lines=13> */
[----:B------:R-:W-:Y:S02]  /*8f70*/  MOV R3, R29 ;  /* 0x0000001d00037202 */ /* 0x000fe40000000f00 */
[----:B------:R-:W-:-:S07]  /*8f80*/  MOV R4, 0x8fa0 ;  /* 0x00008fa000047802 */ /* 0x000fce0000000f00 */
[----:B-1----:R-:W-:Y:S05]  /*8f90*/  CALL.REL.NOINC `($__internal_2_$__cuda_sm20_dsqrt_rn_f64_mediumpath_v1) ;  /* 0x000000d000f87944 */ /* 0x002fea0003c00000 */
[----:B------:R-:W-:Y:S01]  /*8fa0*/  IMAD.MOV.U32 R2, RZ, RZ, R18 ;  /* 0x000000ffff027224 */ /* 0x000fe200078e0012 */
[----:B------:R-:W-:-:S07]  /*8fb0*/  MOV R3, R19 ;  /* 0x0000001300037202 */ /* 0x000fce0000000f00 */
.L_x_118:
[----:B-1----:R-:W-:Y:S05]  /*8fc0*/  BSYNC.RECONVERGENT B0 ;  /* 0x0000000000007941 */ /* 0x002fea0003800200 */
.L_x_117:
[----:B------:R-:W0:Y:S01]  /*8fd0*/  LDCU UR5, c[0x0][0x418] ;  /* 0x00008300ff0577ac */ /* 0x000e220008000800 */
[----:B------:R1:W-:Y:S01]  /*8fe0*/  STG.E.64 desc[UR8][R16.64], R2 ;  /* 0x0000000210007986 */ /* 0x0003e2000c101b08 */
[----:B------:R-:W-:-:S04]  /*8ff0*/  UIADD3 UR4, UPT, UPT, UR4, 0x1, URZ ;  /* 0x0000000104047890 */ /* 0x000fc8000fffe0ff */
[----:B0-----:R-:W-:-:S09]  /*9000*/  UISETP.GE.AND UP0, UPT, UR4, UR5, UPT ;  /* 0x000000050400728c */ /* 0x001fd2000bf06270 */
[----:B-1----:R-:W-:Y:S05]  /*9010*/  BRA.U UP0, `(.L_x_119) ;  /* 0x00000021009c7547 */ /* 0x002fea000b800000 */
[----:B------:R-:W-:Y:S02]  /*9020*/  UISETP.NE.AND UP0, UPT, UR7, URZ, UPT ;  /* 0x000000ff0700728c */ /* 0x000fe4000bf05270 */
[----:B------:R-:W-:-:S07]  /*9030*/  VIADD R11, R9, UR7 ;  /* 0x00000007090b7c36 */ /* 0x000fce0008000000 */
[----:B------:R-:W-:Y:S05]  /*9040*/  BRA.U !UP0, `(.L_x_120) ;  /* 0x0000000908b07547 */ /* 0x000fea000b800000 */
[----:B------:R-:W-:Y:S01]  /*9050*/  LOP3.LUT R10, R24, 0x3, RZ, 0xc0, !PT ;  /* 0x00000003180a7812 */ /* 0x000fe200078ec0ff */
[----:B------:R-:W-:Y:S01]  /*9060*/  ULOP3.LUT UR10, UR7, 0x7ffffff0, URZ, 0xc0, !UPT ;  /* 0x7ffffff0070a7892 */ /* 0x000fe2000f8ec0ff */
[----:B------:R-:W-:-:S11]  /*9070*/  UMOV UR6, UR4 ;  /* 0x0000000400067c82 */ /* 0x000fd60008000000 */
.L_x_128:
[----:B0-----:R-:W0:Y:S01]  /*9080*/  LDC R2, c[0x0][0x418] ;  /* 0x00010600ff027b82 */ /* 0x001e220000000800 */
[----:B------:R-:W-:Y:S01]  /*9090*/  UISETP.GE.U32.AND UP0, UPT, UR7, 0x10, UPT ;  /* 0x000000100700788c */ /* 0x000fe2000bf06070 */
[----:B------:R-:W-:Y:S01]  /*90a0*/  CS2R R30, SRZ ;  /* 0x00000000001e7805 */ /* 0x000fe2000001ff00 */
[----:B------:R-:W-:Y:S01]  /*90b0*/  UMOV UR5, URZ ;  /* 0x000000ff00057c82 */ /* 0x000fe20008000000 */
[----:B0-----:R-:W-:Y:S01]  /*90c0*/  IMAD R4, R2, UR6, R9 ;  /* 0x0000000602047c24 */ /* 0x001fe2000f8e0209 */
[----:B------:R-:W-:-:S06]  /*90d0*/  UIADD3 UR6, UPT, UPT, UR6, 0x1, URZ ;  /* 0x0000000106067890 */ /* 0x000fcc000fffe0ff */
[----:B------:R-:W-:Y:S01]  /*90e0*/  ISETP.NE.AND P1, PT, R2, UR6, PT ;  /* 0x0000000602007c0c */ /* 0x000fe2000bf25270 */
[----:B------:R-:W-:-:S12]  /*90f0*/  BRA.U !UP0, `(.L_x_121) ;  /* 0x0000000108ec7547 */ /* 0x000fd8000b800000 */
[----:B------:R-:W-:Y:S01]  /*9100*/  CS2R R30, SRZ ;  /* 0x00000000001e7805 */ /* 0x000fe2000001ff00 */
[----:B------:R-:W-:-:S06]  /*9110*/  UMOV UR5, URZ ;  /* 0x000000ff00057c82 */ /* 0x000fcc0008000000 */
.L_x_122:
[----:B------:R-:W0:Y:S01]  /*9120*/  LDC.64 R58, c[0x0][0x3a8] ;  /* 0x0000ea00ff3a7b82 */ /* 0x000e220000000a00 */
[----:B------:R-:W-:Y:S01]  /*9130*/  IADD3 R61, PT, PT, R15, UR5, RZ ;  /* 0x000000050f3d7c10 */ /* 0x000fe2000fffe0ff */
[----:B------:R-:W-:-:S04]  /*9140*/  VIADD R3, R4, UR5 ;  /* 0x0000000504037c36 */ /* 0x000fc80008000000 */
        /* <DEDUP_REMOVED lines=22> */
[----:B--2---:R-:W-:-:S03]  /*92b0*/  DFMA R30, R26, R24, R30 ;  /* 0x000000181a1e722b */ /* 0x004fc6000000001e */
[----:B------:R-:W2:Y:S04]  /*92c0*/  LDG.E.64 R24, desc[UR8][R60.64+0x48] ;  /* 0x000048083c187981 */ /* 0x000ea8000c1e1b00 */
[----:B------:R-:W2:Y:S01]  /*92d0*/  LDG.E.64 R26, desc[UR8][R58.64+0x48] ;  /* 0x000048083a1a7981 */ /* 0x000ea2000c1e1b00 */
[----:B---3--:R-:W-:-:S03]  /*92e0*/  DFMA R34, R28, R34, R30 ;  /* 0x000000221c22722b */ /* 0x008fc6000000001e */
[----:B------:R-:W3:Y:S04]  /*92f0*/  LDG.E.64 R28, desc[UR8][R60.64+0x50] ;  /* 0x000050083c1c7981 */ /* 0x000ee8000c1e1b00 */
[----:B------:R-:W3:Y:S01]  /*9300*/  LDG.E.64 R30, desc[UR8][R58.64+0x50] ;  /* 0x000050083a1e7981 */ /* 0x000ee2000c1e1b00 */
[----:B----4-:R-:W-:-:S03]  /*9310*/  DFMA R38, R32, R38, R34 ;  /* 0x000000262026722b */ /* 0x010fc60000000022 */
[----:B------:R-:W4:Y:S04]  /*9320*/  LDG.E.64 R32, desc[UR8][R60.64+0x58] ;  /* 0x000058083c207981 */ /* 0x000f28000c1e1b00 */
[----:B------:R-:W4:Y:S01]  /*9330*/  LDG.E.64 R34, desc[UR8][R58.64+0x58] ;  /* 0x000058083a227981 */ /* 0x000f22000c1e1b00 */
[----:B-----5:R-:W-:-:S03]  /*9340*/  DFMA R42, R36, R42, R38 ;  /* 0x0000002a242a722b */ /* 0x020fc60000000026 */
[----:B------:R-:W5:Y:S04]  /*9350*/  LDG.E.64 R36, desc[UR8][R60.64+0x60] ;  /* 0x000060083c247981 */ /* 0x000f68000c1e1b00 */
[----:B------:R-:W5:Y:S01]  /*9360*/  LDG.E.64 R38, desc[UR8][R58.64+0x60] ;  /* 0x000060083a267981 */ /* 0x000f62000c1e1b00 */
[----:B------:R-:W-:-:S03]  /*9370*/  DFMA R46, R40, R46, R42 ;  /* 0x0000002e282e722b */ /* 0x000fc6000000002a */
[----:B------:R-:W5:Y:S04]  /*9380*/  LDG.E.64 R40, desc[UR8][R60.64+0x68] ;  /* 0x000068083c287981 */ /* 0x000f68000c1e1b00 */
[----:B------:R-:W5:Y:S01]  /*9390*/  LDG.E.64 R42, desc[UR8][R58.64+0x68] ;  /* 0x000068083a2a7981 */ /* 0x000f62000c1e1b00 */
[----:B------:R-:W-:-:S03]  /*93a0*/  DFMA R56, R44, R56, R46 ;  /* 0x000000382c38722b */ /* 0x000fc6000000002e */
[----:B------:R-:W5:Y:S04]  /*93b0*/  LDG.E.64 R44, desc[UR8][R60.64+0x70] ;  /* 0x000070083c2c7981 */ /* 0x000f68000c1e1b00 */
[----:B------:R-:W5:Y:S01]  /*93c0*/  LDG.E.64 R46, desc[UR8][R58.64+0x70] ;  /* 0x000070083a2e7981 */ /* 0x000f62000c1e1b00 */
[----:B------:R-:W-:-:S08]  /*93d0*/  DFMA R52, R54, R52, R56 ;  /* 0x000000343634722b */ /* 0x000fd00000000038 */
[----:B------:R-:W-:-:S08]  /*93e0*/  DFMA R2, R2, R18, R52 ;  /* 0x000000120202722b */ /* 0x000fd00000000034 */
[----:B------:R-:W-:Y:S01]  /*93f0*/  DFMA R2, R20, R22, R2 ;  /* 0x000000161402722b */ /* 0x000fe20000000002 */
[----:B------:R-:W-:-:S04]  /*9400*/  UIADD3 UR5, UPT, UPT, UR5, 0x10, URZ ;  /* 0x0000001005057890 */ /* 0x000fc8000fffe0ff */
[----:B------:R-:W-:-:S03]  /*9410*/  UISETP.NE.AND UP0, UPT, UR5, UR10, UPT ;  /* 0x0000000a0500728c */ /* 0x000fc6000bf05270 */
[----:B--2---:R-:W-:-:S08]  /*9420*/  DFMA R2, R24, R26, R2 ;  /* 0x0000001a1802722b */ /* 0x004fd00000000002 */
[----:B---3--:R-:W-:-:S08]  /*9430*/  DFMA R2, R28, R30, R2 ;  /* 0x0000001e1c02722b */ /* 0x008fd00000000002 */
[----:B----4-:R-:W-:-:S08]  /*9440*/  DFMA R2, R32, R34, R2 ;  /* 0x000000222002722b */ /* 0x010fd00000000002 */
[----:B-----5:R-:W-:-:S08]  /*9450*/  DFMA R2, R36, R38, R2 ;  /* 0x000000262402722b */ /* 0x020fd00000000002 */
[----:B------:R-:W-:-:S08]  /*9460*/  DFMA R2, R40, R42, R2 ;  /* 0x0000002a2802722b */ /* 0x000fd00000000002 */
[----:B------:R-:W-:-:S08]  /*9470*/  DFMA R2, R44, R46, R2 ;  /* 0x0000002e2c02722b */ /* 0x000fd00000000002 */
[----:B------:R-:W-:Y:S01]  /*9480*/  DFMA R30, R48, R50, R2 ;  /* 0x00000032301e722b */ /* 0x000fe20000000002 */
[----:B------:R-:W-:Y:S10]  /*9490*/  BRA.U UP0, `(.L_x_122) ;  /* 0xfffffffd00207547 */ /* 0x000ff4000b83ffff */
[----:B------:R-:W-:-:S05]  /*94a0*/  UMOV UR5, UR10 ;  /* 0x0000000a00057c82 */ /* 0x000fca0008000000 */
.L_x_121:
[----:B------:R-:W-:-:S09]  /*94b0*/  ULOP3.LUT UP0, URZ, UR7, 0xf, URZ, 0xc0, !UPT ;  /* 0x0000000f07ff7892 */ /* 0x000fd2000f80c0ff */
[----:B------:R-:W-:Y:S05]  /*94c0*/  BRA.U !UP0, `(.L_x_123) ;  /* 0x0000000508247547 */ /* 0x000fea000b800000 */
[----:B------:R-:W-:Y:S02]  /*94d0*/  ISETP.GE.U32.AND P0, PT, R14, 0x7, PT ;  /* 0x000000070e00780c */ /* 0x000fe40003f06070 */
[----:B------:R-:W-:-:S11]  /*94e0*/  LOP3.LUT P2, RZ, R12, 0x7, RZ, 0xc0, !PT ;  /* 0x000000070cff7812 */ /* 0x000fd6000784c0ff */
[----:B------:R-:W-:Y:S05]  /*94f0*/  @!P0 BRA `(.L_x_124) ;  /* 0x0000000000788947 */ /* 0x000fea0003800000 */
        /* <DEDUP_REMOVED lines=30> */
.L_x_124:
[----:B------:R-:W-:Y:S05]  /*96e0*/  @!P2 BRA `(.L_x_123) ;  /* 0x00000000009ca947 */ /* 0x000fea0003800000 */
[----:B------:R-:W-:Y:S02]  /*96f0*/  ISETP.GE.U32.AND P2, PT, R13, 0x3, PT ;  /* 0x000000030d00780c */ /* 0x000fe40003f46070 */
[----:B------:R-:W-:-:S11]  /*9700*/  ISETP.NE.AND P0, PT, R10, RZ, PT ;  /* 0x000000ff0a00720c */ /* 0x000fd60003f05270 */
[----:B------:R-:W-:Y:S05]  /*9710*/  @!P2 BRA `(.L_x_125) ;  /* 0x000000000048a947 */ /* 0x000fea0003800000 */
        /* <DEDUP_REMOVED lines=13> */
[----:B------:R-:W-:Y:S01]  /*97f0*/  UIADD3 UR5, UPT, UPT, UR5, 0x4, URZ ;  /* 0x0000000405057890 */ /* 0x000fe2000fffe0ff */
[----:B---3--:R-:W-:-:S08]  /*9800*/  DFMA R2, R2, R22, R30 ;  /* 0x000000160202722b */ /* 0x008fd0000000001e */
[----:B--2---:R-:W-:-:S08]  /*9810*/  DFMA R2, R24, R26, R2 ;  /* 0x0000001a1802722b */ /* 0x004fd00000000002 */
[----:B----4-:R-:W-:-:S08]  /*9820*/  DFMA R2, R28, R32, R2 ;  /* 0x000000201c02722b */ /* 0x010fd00000000002 */
[----:B-----5:R-:W-:-:S11]  /*9830*/  DFMA R30, R34, R36, R2 ;  /* 0x00000024221e722b */ /* 0x020fd60000000002 */
.L_x_125:
[----:B------:R-:W-:Y:S05]  /*9840*/  @!P0 BRA `(.L_x_123) ;  /* 0x0000000000448947 */ /* 0x000fea0003800000 */
[----:B------:R-:W0:Y:S01]  /*9850*/  LDC.64 R26, c[0x0][0x3a8] ;  /* 0x0000ea00ff1a7b82 */ /* 0x000e220000000a00 */
[----:B------:R-:W-:Y:S01]  /*9860*/  IADD3 R25, PT, PT, R15, UR5, RZ ;  /* 0x000000050f197c10 */ /* 0x000fe2000fffe0ff */
[----:B------:R-:W-:-:S04]  /*9870*/  VIADD R3, R4, UR5 ;  /* 0x0000000504037c36 */ /* 0x000fc80008000000 */
[----:B0-----:R-:W-:-:S04]  /*9880*/  IMAD.WIDE R24, R25, 0x8, R26 ;  /* 0x0000000819187825 */ /* 0x001fc800078e021a */
[----:B------:R-:W-:Y:S02]  /*9890*/  IMAD.WIDE R26, R3, 0x8, R26 ;  /* 0x00000008031a7825 */ /* 0x000fe400078e021a */
[----:B------:R-:W2:Y:S04]  /*98a0*/  LDG.E.64 R2, desc[UR8][R24.64] ;  /* 0x0000000818027981 */ /* 0x000ea8000c1e1b00 */
[----:B------:R-:W2:Y:S01]  /*98b0*/  LDG.E.64 R18, desc[UR8][R26.64] ;  /* 0x000000081a127981 */ /* 0x000ea2000c1e1b00 */
[----:B------:R-:W-:Y:S01]  /*98c0*/  ISETP.NE.AND P0, PT, R10, 0x1, PT ;  /* 0x000000010a00780c */ /* 0x000fe20003f05270 */
[----:B--2---:R-:W-:-:S12]  /*98d0*/  DFMA R30, R2, R18, R30 ;  /* 0x00000012021e722b */ /* 0x004fd8000000001e */
[----:B------:R-:W-:Y:S05]  /*98e0*/  @!P0 BRA `(.L_x_123) ;  /* 0x00000000001c8947 */ /* 0x000fea0003800000 */
[----:B------:R-:W-:Y:S01]  /*98f0*/  ISETP.NE.AND P0, PT, R10, 0x2, PT ;  /* 0x000000020a00780c */ /* 0x000fe20003f05270 */
[----:B------:R-:W2:Y:S04]  /*9900*/  LDG.E.64 R2, desc[UR8][R24.64+0x8] ;  /* 0x0000080818027981 */ /* 0x000ea8000c1e1b00 */
[----:B------:R-:W2:Y:S08]  /*9910*/  LDG.E.64 R18, desc[UR8][R26.64+0x8] ;  /* 0x000008081a127981 */ /* 0x000eb0000c1e1b00 */
[----:B------:R-:W3:Y:S04]  /*9920*/  @P0 LDG.E.64 R20, desc[UR8][R24.64+0x10] ;  /* 0x0000100818140981 */ /* 0x000ee8000c1e1b00 */
[----:B------:R-:W3:Y:S01]  /*9930*/  @P0 LDG.E.64 R22, desc[UR8][R26.64+0x10] ;  /* 0x000010081a160981 */ /* 0x000ee2000c1e1b00 */
[----:B--2---:R-:W-:-:S08]  /*9940*/  DFMA R30, R2, R18, R30 ;  /* 0x00000012021e722b */ /* 0x004fd0000000001e */
[----:B---3--:R-:W-:-:S11]  /*9950*/  @P0 DFMA R30, R20, R22, R30 ;  /* 0x00000016141e022b */ /* 0x008fd6000000001e */
.L_x_123:
[----:B------:R-:W2:Y:S01]  /*9960*/  LDG.E.64 R26, desc[UR8][R16.64] ;  /* 0x00000008101a7981 */ /* 0x000ea2000c1e1b00 */
[----:B------:R-:W0:Y:S01]  /*9970*/  LDC.64 R18, c[0x0][0x3a8] ;  /* 0x0000ea00ff127b82 */ /* 0x000e220000000a00 */
[----:B------:R-:W-:-:S05]  /*9980*/  IADD3 R3, PT, PT, R4, UR7, RZ ;  /* 0x0000000704037c10 */ /* 0x000fca000fffe0ff */
[----:B0-----:R-:W-:-:S05]  /*9990*/  IMAD.WIDE R18, R3, 0x8, R18 ;  /* 0x0000000803127825 */ /* 0x001fca00078e0212 */
[----:B------:R-:W3:Y:S01]  /*99a0*/  LDG.E.64 R2, desc[UR8][R18.64] ;  /* 0x0000000812027981 */ /* 0x000ee2000c1e1b00 */
[----:B------:R-:W-:Y:S01]  /*99b0*/  IMAD.MOV.U32 R20, RZ, RZ, 0x1 ;  /* 0x00000001ff147424 */ /* 0x000fe200078e00ff */
[----:B------:R-:W-:Y:S01]  /*99c0*/  BSSY.RECONVERGENT B1, `(.L_x_126) ;  /* 0x0000011000017945 */ /* 0x000fe20003800200 */
[----:B--2---:R-:W0:Y:S04]  /*99d0*/  MUFU.RCP64H R21, R27 ;  /* 0x0000001b00157308 */ /* 0x004e280000001800 */
[----:B0-----:R-:W-:-:S08]  /*99e0*/  DFMA R22, -R26, R20, 1 ;  /* 0x3ff000001a16742b */ /* 0x001fd00000000114 */
[----:B------:R-:W-:Y:S02]  /*99f0*/  DFMA R22, R22, R22, R22 ;  /* 0x000000161616722b */ /* 0x000fe40000000016 */
[----:B---3--:R-:W-:-:S06]  /*9a00*/  DADD R28, R2, -R30 ;  /* 0x00000000021c7229 */ /* 0x008fcc000000081e */
[----:B------:R-:W-:-:S04]  /*9a10*/  DFMA R22, R20, R22, R20 ;  /* 0x000000161416722b */ /* 0x000fc80000000014 */
[----:B------:R-:W-:-:S04]  /*9a20*/  FSETP.GEU.AND P2, PT, |R29|, 6.5827683646048100446e-37, PT ;  /* 0x036000001d00780b */ /* 0x000fc80003f4e200 */
[----:B------:R-:W-:-:S08]  /*9a30*/  DFMA R20, -R26, R22, 1 ;  /* 0x3ff000001a14742b */ /* 0x000fd00000000116 */
[----:B------:R-:W-:-:S08]  /*9a40*/  DFMA R20, R22, R20, R22 ;  /* 0x000000141614722b */ /* 0x000fd00000000016 */
[----:B------:R-:W-:-:S08]  /*9a50*/  DMUL R32, R28, R20 ;  /* 0x000000141c207228 */ /* 0x000fd00000000000 */
[----:B------:R-:W-:-:S08]  /*9a60*/  DFMA R2, -R26, R32, R28 ;  /* 0x000000201a02722b */ /* 0x000fd0000000011c */
[----:B------:R-:W-:-:S10]  /*9a70*/  DFMA R32, R20, R2, R32 ;  /* 0x000000021420722b */ /* 0x000fd40000000020 */
[----:B------:R-:W-:-:S05]  /*9a80*/  FFMA R2, RZ, R27, R33 ;  /* 0x0000001bff027223 */ /* 0x000fca0000000021 */
[----:B------:R-:W-:-:S13]  /*9a90*/  FSETP.GT.AND P0, PT, |R2|, 1.469367938527859385e-39, PT ;  /* 0x001000000200780b */ /* 0x000fda0003f04200 */
[----:B------:R-:W-:Y:S05]  /*9aa0*/  @P0 BRA P2, `(.L_x_127) ;  /* 0x0000000000080947 */ /* 0x000fea0001000000 */
[----:B------:R-:W-:-:S07]  /*9ab0*/  MOV R2, 0x9ad0 ;  /* 0x00009ad000027802 */ /* 0x000fce0000000f00 */
[----:B------:R-:W-:Y:S05]  /*9ac0*/  CALL.REL.NOINC `($__internal_1_$__cuda_sm20_div_rn_f64_full) ;  /* 0x000000c000c47944 */ /* 0x000fea0003c00000 */
.L_x_127:
[----:B------:R-:W-:Y:S05]  /*9ad0*/  BSYNC.RECONVERGENT B1 ;  /* 0x0000000000017941 */ /* 0x000fea0003800200 */
.L_x_126:
[----:B------:R0:W-:Y:S01]  /*9ae0*/  STG.E.64 desc[UR8][R18.64], R32 ;  /* 0x0000002012007986 */ /* 0x0001e2000c101b08 */
[----:B------:R-:W-:Y:S05]  /*9af0*/  @P1 BRA `(.L_x_128) ;  /* 0xfffffff400601947 */ /* 0x000fea000383ffff */
[----:B------:R-:W-:Y:S05]  /*9b00*/  BRA `(.L_x_119) ;  /* 0x0000001400e07947 */ /* 0x000fea0003800000 */
.L_x_120:
[----:B------:R-:W-:-:S04]  /*9b10*/  UIADD3 UR5, UPT, UPT, -UR7, -0x2, UR5 ;  /* 0xfffffffe07057890 */ /* 0x000fc8000fffe105 */
[----:B------:R-:W-:-:S03]  /*9b20*/  UISETP.GE.U32.AND UP0, UPT, UR5, 0x7, UPT ;  /* 0x000000070500788c */ /* 0x000fc6000bf06070 */
[----:B------:R-:W-:-:S06]  /*9b30*/  UMOV UR5, 0x1 ;  /* 0x0000000100057882 */ /* 0x000fcc0000000000 */
[----:B------:R-:W-:Y:S05]  /*9b40*/  BRA.U !UP0, `(.L_x_129) ;  /* 0x0000000908e47547 */ /* 0x000fea000b800000 */
[----:B------:R-:W0:Y:S01]  /*9b50*/  LDC R14, c[0x0][0x418] ;  /* 0x00010600ff0e7b82 */ /* 0x000e220000000800 */
[----:B------:R-:W-:Y:S01]  /*9b60*/  LOP3.LUT R12, R10, 0xfffffff8, RZ, 0xc0, !PT ;  /* 0xfffffff80a0c7812 */ /* 0x000fe200078ec0ff */
[----:B------:R-:W-:-:S06]  /*9b70*/  UMOV UR5, 0x1 ;  /* 0x0000000100057882 */ /* 0x000fcc0000000000 */
[----:B------:R-:W1:Y:S02]  /*9b80*/  LDC.64 R18, c[0x0][0x3a8] ;  /* 0x0000ea00ff127b82 */ /* 0x000e640000000a00 */
.L_x_146:
[----:B------:R-:W2:Y:S01]  /*9b90*/  LDG.E.64 R26, desc[UR8][R16.64] ;  /* 0x00000008101a7981 */ /* 0x000ea2000c1e1b00 */
[----:B0-----:R-:W-:-:S04]  /*9ba0*/  IMAD R23, R14, UR5, R11 ;  /* 0x000000050e177c24 */ /* 0x001fc8000f8e020b */
[----:B-1----:R-:W-:-:S05]  /*9bb0*/  IMAD.WIDE R22, R23, 0x8, R18 ;  /* 0x0000000817167825 */ /* 0x002fca00078e0212 */
[----:B------:R-:W3:Y:S01]  /*9bc0*/  LDG.E.64 R28, desc[UR8][R22.64] ;  /* 0x00000008161c7981 */ /* 0x000ee2000c1e1b00 */
[----:B------:R-:W-:Y:S01]  /*9bd0*/  HFMA2 R2, -RZ, RZ, 0, 5.9604644775390625e-08 ;  /* 0x00000001ff027431 */ /* 0x000fe200000001ff */
[----:B------:R-:W-:Y:S01]  /*9be0*/  BSSY.RECONVERGENT B1, `(.L_x_130) ;  /* 0x0000010000017945 */ /* 0x000fe20003800200 */
[----:B--2---:R-:W0:Y:S01]  /*9bf0*/  MUFU.RCP64H R3, R27 ;  /* 0x0000001b00037308 */ /* 0x004e220000001800 */
[----:B---3--:R-:W-:-:S03]  /*9c00*/  FSETP.GEU.AND P1, PT, |R29|, 6.5827683646048100446e-37, PT ;  /* 0x036000001d00780b */ /* 0x008fc60003f2e200 */
[----:B0-----:R-:W-:-:S08]  /*9c10*/  DFMA R20, -R26, R2, 1 ;  /* 0x3ff000001a14742b */ /* 0x001fd00000000102 */
[----:B------:R-:W-:-:S08]  /*9c20*/  DFMA R20, R20, R20, R20 ;  /* 0x000000141414722b */ /* 0x000fd00000000014 */
[----:B------:R-:W-:-:S08]  /*9c30*/  DFMA R20, R2, R20, R2 ;  /* 0x000000140214722b */ /* 0x000fd00000000002 */
        /* <DEDUP_REMOVED lines=10> */
.L_x_131:
[----:B------:R-:W-:Y:S05]  /*9ce0*/  BSYNC.RECONVERGENT B1 ;  /* 0x0000000000017941 */ /* 0x000fea0003800200 */
.L_x_130:
[----:B------:R0:W-:Y:S04]  /*9cf0*/  STG.E.64 desc[UR8][R22.64], R32 ;  /* 0x0000002016007986 */ /* 0x0001e8000c101b08 */
[----:B------:R-:W2:Y:S01]  /*9d00*/  LDG.E.64 R26, desc[UR8][R16.64] ;  /* 0x00000008101a7981 */ /* 0x000ea2000c1e1b00 */
[----:B------:R-:W-:-:S05]  /*9d10*/  IMAD.WIDE.U32 R20, R14, 0x8, R22 ;  /* 0x000000080e147825 */ /* 0x000fca00078e0016 */
[----:B------:R-:W3:Y:S01]  /*9d20*/  LDG.E.64 R28, desc[UR8][R20.64] ;  /* 0x00000008141c7981 */ /* 0x000ee2000c1e1b00 */
[----:B------:R-:W-:Y:S01]  /*9d30*/  IMAD.MOV.U32 R2, RZ, RZ, 0x1 ;  /* 0x00000001ff027424 */ /* 0x000fe200078e00ff */
[----:B------:R-:W-:Y:S01]  /*9d40*/  BSSY.RECONVERGENT B1, `(.L_x_132) ;  /* 0x0000010000017945 */ /* 0x000fe20003800200 */
[----:B--2---:R-:W1:Y:S01]  /*9d50*/  MUFU.RCP64H R3, R27 ;  /* 0x0000001b00037308 */ /* 0x004e620000001800 */
[----:B---3--:R-:W-:-:S03]  /*9d60*/  FSETP.GEU.AND P1, PT, |R29|, 6.5827683646048100446e-37, PT ;  /* 0x036000001d00780b */ /* 0x008fc60003f2e200 */
[----:B-1----:R-:W-:-:S08]  /*9d70*/  DFMA R24, -R26, R2, 1 ;  /* 0x3ff000001a18742b */ /* 0x002fd00000000102 */
[----:B------:R-:W-:-:S08]  /*9d80*/  DFMA R24, R24, R24, R24 ;  /* 0x000000181818722b */ /* 0x000fd00000000018 */
[----:B------:R-:W-:-:S08]  /*9d90*/  DFMA R24, R2, R24, R2 ;  /* 0x000000180218722b */ /* 0x000fd00000000002 */
[----:B------:R-:W-:-:S08]  /*9da0*/  DFMA R2, -R26, R24, 1 ;  /* 0x3ff000001a02742b */ /* 0x000fd00000000118 */
[----:B------:R-:W-:-:S08]  /*9db0*/  DFMA R2, R24, R2, R24 ;  /* 0x000000021802722b */ /* 0x000fd00000000018 */
[----:B0-----:R-:W-:-:S08]  /*9dc0*/  DMUL R32, R28, R2 ;  /* 0x000000021c207228 */ /* 0x001fd00000000000 */
[----:B------:R-:W-:-:S08]  /*9dd0*/  DFMA R22, -R26, R32, R28 ;  /* 0x000000201a16722b */ /* 0x000fd0000000011c */
[----:B------:R-:W-:-:S10]  /*9de0*/  DFMA R32, R2, R22, R32 ;  /* 0x000000160220722b */ /* 0x000fd40000000020 */
[----:B------:R-:W-:-:S05]  /*9df0*/  FFMA R2, RZ, R27, R33 ;  /* 0x0000001bff027223 */ /* 0x000fca0000000021 */
[----:B------:R-:W-:-:S13]  /*9e00*/  FSETP.GT.AND P0, PT, |R2|, 1.469367938527859385e-39, PT ;  /* 0x001000000200780b */ /* 0x000fda0003f04200 */
[----:B------:R-:W-:Y:S05]  /*9e10*/  @P0 BRA P1, `(.L_x_133) ;  /* 0x0000000000080947 */ /* 0x000fea0000800000 */
[----:B------:R-:W-:-:S07]  /*9e20*/  MOV R2, 0x9e40 ;  /* 0x00009e4000027802 */ /* 0x000fce0000000f00 */
[----:B------:R-:W-:Y:S05]  /*9e30*/  CALL.REL.NOINC `($__internal_1_$__cuda_sm20_div_rn_f64_full) ;  /* 0x000000bc00e87944 */ /* 0x000fea0003c00000 */
.L_x_133:
[----:B------:R-:W-:Y:S05]  /*9e40*/  BSYNC.RECONVERGENT B1 ;  /* 0x0000000000017941 */ /* 0x000fea0003800200 */
.L_x_132:
[----:B------:R0:W-:Y:S04]  /*9e50*/  STG.E.64 desc[UR8][R20.64], R32 ;  /* 0x0000002014007986 */ /* 0x0001e8000c101b08 */
[----:B------:R-:W2:Y:S01]  /*9e60*/  LDG.E.64 R26, desc[UR8][R16.64] ;  /* 0x00000008101a7981 */ /* 0x000ea2000c1e1b00 */
[----:B------:R-:W-:-:S05]  /*9e70*/  IMAD.WIDE.U32 R22, R14, 0x8, R20 ;  /* 0x000000080e167825 */ /* 0x000fca00078e0014 */
[----:B------:R-:W3:Y:S01]  /*9e80*/  LDG.E.64 R28, desc[UR8][R22.64] ;  /* 0x00000008161c7981 */ /* 0x000ee2000c1e1b00 */
[----:B------:R-:W-:Y:S01]  /*9e90*/  MOV R2, 0x1 ;  /* 0x0000000100027802 */ /* 0x000fe20000000f00 */
        /* <DEDUP_REMOVED lines=16> */
.L_x_135:
[----:B------:R-:W-:Y:S05]  /*9fa0*/  BSYNC.RECONVERGENT B1 ;  /* 0x0000000000017941 */ /* 0x000fea0003800200 */
.L_x_134:
        /* <DEDUP_REMOVED lines=21> */
.L_x_137:
[----:B------:R-:W-:Y:S05]  /*a100*/  BSYNC.RECONVERGENT B1 ;  /* 0x0000000000017941 */ /* 0x000fea0003800200 */
.L_x_136:
        /* <DEDUP_REMOVED lines=21> */
.L_x_139:
[----:B------:R-:W-:Y:S05]  /*a260*/  BSYNC.RECONVERGENT B1 ;  /* 0x0000000000017941 */ /* 0x000fea0003800200 */
.L_x_138:
        /* <DEDUP_REMOVED lines=21> */
.L_x_141:
[----:B------:R-:W-:Y:S05]  /*a3c0*/  BSYNC.RECONVERGENT B1 ;  /* 0x0000000000017941 */ /* 0x000fea0003800200 */
.L_x_140:
        /* <DEDUP_REMOVED lines=21> */
.L_x_143:
[----:B------:R-:W-:Y:S05]  /*a520*/  BSYNC.RECONVERGENT B1 ;  /* 0x0000000000017941 */ /* 0x000fea0003800200 */
.L_x_142:
        /* <DEDUP_REMOVED lines=21> */
.L_x_145:
[----:B------:R-:W-:Y:S05]  /*a680*/  BSYNC.RECONVERGENT B1 ;  /* 0x0000000000017941 */ /* 0x000fea0003800200 */
.L_x_144:
[----:B------:R-:W-:Y:S01]  /*a690*/  UIADD3 UR6, UPT, UPT, UR5, 0x7, URZ ;  /* 0x0000000705067890 */ /* 0x000fe2000fffe0ff */
[----:B------:R2:W-:Y:S01]  /*a6a0*/  STG.E.64 desc[UR8][R20.64], R32 ;  /* 0x0000002014007986 */ /* 0x0005e2000c101b08 */
[----:B------:R-:W-:-:S04]  /*a6b0*/  UIADD3 UR5, UPT, UPT, UR5, 0x8, URZ ;  /* 0x0000000805057890 */ /* 0x000fc8000fffe0ff */
[----:B------:R-:W-:-:S13]  /*a6c0*/  ISETP.NE.AND P0, PT, R12, UR6, PT ;  /* 0x000000060c007c0c */ /* 0x000fda000bf05270 */
[----:B--2---:R-:W-:Y:S05]  /*a6d0*/  @P0 BRA `(.L_x_146) ;  /* 0xfffffff4002c0947 */ /* 0x004fea000383ffff */
.L_x_129:
[----:B------:R-:W-:-:S13]  /*a6e0*/  LOP3.LUT P0, RZ, R10, 0x7, RZ, 0xc0, !PT ;  /* 0x000000070aff7812 */ /* 0x000fda000780c0ff */
[----:B------:R-:W-:Y:S05]  /*a6f0*/  @!P0 BRA `(.L_x_119) ;  /* 0x0000000800e48947 */ /* 0x000fea0003800000 */
[----:B------:R-:W-:-:S04]  /*a700*/  LOP3.LUT R2, RZ, R7, RZ, 0x33, !PT ;  /* 0x00000007ff027212 */ /* 0x000fc800078e33ff */
[----:B------:R-:W-:-:S04]  /*a710*/  IADD3 R2, PT, PT, R2, UR11, RZ ;  /* 0x0000000b02027c10 */ /* 0x000fc8000fffe0ff */
[----:B------:R-:W-:-:S05]  /*a720*/  LOP3.LUT R10, R2, 0x7, RZ, 0xc0, !PT ;  /* 0x00000007020a7812 */ /* 0x000fca00078ec0ff */
[----:B------:R-:W-:-:S05]  /*a730*/  VIADD R2, R10, 0xffffffff ;  /* 0xffffffff0a027836 */ /* 0x000fca0000000000 */
[----:B------:R-:W-:-:S13]  /*a740*/  ISETP.GE.U32.AND P0, PT, R2, 0x3, PT ;  /* 0x000000030200780c */ /* 0x000fda0003f06070 */
[----:B------:R-:W-:Y:S05]  /*a750*/  @!P0 BRA `(.L_x_147) ;  /* 0x00000004007c8947 */ /* 0x000fea0003800000 */
[----:B------:R-:W2:Y:S01]  /*a760*/  LDG.E.64 R26, desc[UR8][R16.64] ;  /* 0x00000008101a7981 */ /* 0x000ea2000c1e1b00 */
[----:B------:R-:W0:Y:S08]  /*a770*/  LDC R2, c[0x0][0x418] ;  /* 0x00010600ff027b82 */ /* 0x000e300000000800 */
[----:B------:R-:W1:Y:S01]  /*a780*/  LDC.64 R14, c[0x0][0x3a8] ;  /* 0x0000ea00ff0e7b82 */ /* 0x000e620000000a00 */
[----:B0-----:R-:W-:-:S04]  /*a790*/  IMAD R3, R2, UR5, R11 ;  /* 0x0000000502037c24 */ /* 0x001fc8000f8e020b */
[----:B-1----:R-:W-:-:S05]  /*a7a0*/  IMAD.WIDE R14, R3, 0x8, R14 ;  /* 0x00000008030e7825 */ /* 0x002fca00078e020e */
[----:B------:R-:W3:Y:S01]  /*a7b0*/  LDG.E.64 R28, desc[UR8][R14.64] ;  /* 0x000000080e1c7981 */ /* 0x000ee2000c1e1b00 */
[----:B------:R-:W-:Y:S01]  /*a7c0*/  MOV R2, 0x1 ;  /* 0x0000000100027802 */ /* 0x000fe20000000f00 */
[----:B------:R-:W-:Y:S01]  /*a7d0*/  BSSY.RECONVERGENT B1, `(.L_x_148) ;  /* 0x0000010000017945 */ /* 0x000fe20003800200 */
[----:B--2---:R-:W0:Y:S04]  /*a7e0*/  MUFU.RCP64H R3, R27 ;  /* 0x0000001b00037308 */ /* 0x004e280000001800 */
[----:B0-----:R-:W-:-:S08]  /*a7f0*/  DFMA R12, -R26, R2, 1 ;  /* 0x3ff000001a0c742b */ /* 0x001fd00000000102 */
[----:B------:R-:W-:-:S08]  /*a800*/  DFMA R12, R12, R12, R12 ;  /* 0x0000000c0c0c722b */ /* 0x000fd0000000000c */
[----:B------:R-:W-:Y:S01]  /*a810*/  DFMA R12, R2, R12, R2 ;  /* 0x0000000c020c722b */ /* 0x000fe20000000002 */
[----:B---3--:R-:W-:-:S07]  /*a820*/  FSETP.GEU.AND P1, PT, |R29|, 6.5827683646048100446e-37, PT ;  /* 0x036000001d00780b */ /* 0x008fce0003f2e200 */
        /* <DEDUP_REMOVED lines=10> */
.L_x_149:
[----:B------:R-:W-:Y:S05]  /*a8d0*/  BSYNC.RECONVERGENT B1 ;  /* 0x0000000000017941 */ /* 0x000fea0003800200 */
.L_x_148:
[----:B------:R0:W-:Y:S01]  /*a8e0*/  STG.E.64 desc[UR8][R14.64], R32 ;  /* 0x000000200e007986 */ /* 0x0001e2000c101b08 */
[----:B------:R-:W1:Y:S03]  /*a8f0*/  LDC R13, c[0x0][0x418] ;  /* 0x00010600ff0d7b82 */ /* 0x000e660000000800 */
[----:B------:R-:W2:Y:S01]  /*a900*/  LDG.E.64 R26, desc[UR8][R16.64] ;  /* 0x00000008101a7981 */ /* 0x000ea2000c1e1b00 */
[----:B-1----:R-:W-:-:S05]  /*a910*/  IMAD.WIDE.U32 R12, R13, 0x8, R14 ;  /* 0x000000080d0c7825 */ /* 0x002fca00078e000e */
[----:B------:R-:W3:Y:S01]  /*a920*/  LDG.E.64 R28, desc[UR8][R12.64] ;  /* 0x000000080c1c7981 */ /* 0x000ee2000c1e1b00 */
[----:B------:R-:W-:Y:S01]  /*a930*/  IMAD.MOV.U32 R2, RZ, RZ, 0x1 ;  /* 0x00000001ff027424 */ /* 0x000fe200078e00ff */
[----:B------:R-:W-:Y:S01]  /*a940*/  BSSY.RECONVERGENT B1, `(.L_x_150) ;  /* 0x0000010000017945 */ /* 0x000fe20003800200 */
[----:B--2---:R-:W1:Y:S04]  /*a950*/  MUFU.RCP64H R3, R27 ;  /* 0x0000001b00037308 */ /* 0x004e680000001800 */
[----:B-1----:R-:W-:-:S08]  /*a960*/  DFMA R18, -R26, R2, 1 ;  /* 0x3ff000001a12742b */ /* 0x002fd00000000102 */
[----:B------:R-:W-:Y:S01]  /*a970*/  DFMA R18, R18, R18, R18 ;  /* 0x000000121212722b */ /* 0x000fe20000000012 */
[----:B---3--:R-:W-:-:S07]  /*a980*/  FSETP.GEU.AND P1, PT, |R29|, 6.5827683646048100446e-37, PT ;  /* 0x036000001d00780b */ /* 0x008fce0003f2e200 */
        /* <DEDUP_REMOVED lines=11> */
.L_x_151:
[----:B------:R-:W-:Y:S05]  /*aa40*/  BSYNC.RECONVERGENT B1 ;  /* 0x0000000000017941 */ /* 0x000fea0003800200 */
.L_x_150:
[----:B------:R0:W-:Y:S01]  /*aa50*/  STG.E.64 desc[UR8][R12.64], R32 ;  /* 0x000000200c007986 */ /* 0x0001e2000c101b08 */
[----:B------:R-:W1:Y:S03]  /*aa60*/  LDC R15, c[0x0][0x418] ;  /* 0x00010600ff0f7b82 */ /* 0x000e660000000800 */
[----:B------:R-:W2:Y:S01]  /*aa70*/  LDG.E.64 R26, desc[UR8][R16.64] ;  /* 0x00000008101a7981 */ /* 0x000ea2000c1e1b00 */
[----:B-1----:R-:W-:-:S05]  /*aa80*/  IMAD.WIDE.U32 R14, R15, 0x8, R12 ;  /* 0x000000080f0e7825 */ /* 0x002fca00078e000c */
[----:B------:R-:W3:Y:S01]  /*aa90*/  LDG.E.64 R28, desc[UR8][R14.64] ;  /* 0x000000080e1c7981 */ /* 0x000ee2000c1e1b00 */
[----:B------:R-:W-:Y:S01]  /*aaa0*/  MOV R2, 0x1 ;  /* 0x0000000100027802 */ /* 0x000fe20000000f00 */
        /* <DEDUP_REMOVED lines=16> */
.L_x_153:
[----:B------:R-:W-:Y:S05]  /*abb0*/  BSYNC.RECONVERGENT B1 ;  /* 0x0000000000017941 */ /* 0x000fea0003800200 */
.L_x_152:
        /* <DEDUP_REMOVED lines=22> */
.L_x_155:
[----:B------:R-:W-:Y:S05]  /*ad20*/  BSYNC.RECONVERGENT B1 ;  /* 0x0000000000017941 */ /* 0x000fea0003800200 */
.L_x_154:
[----:B------:R0:W-:Y:S01]  /*ad30*/  STG.E.64 desc[UR8][R12.64], R32 ;  /* 0x000000200c007986 */ /* 0x0001e2000c101b08 */
[----:B------:R-:W-:-:S12]  /*ad40*/  UIADD3 UR5, UPT, UPT, UR5, 0x4, URZ ;  /* 0x0000000405057890 */ /* 0x000fd8000fffe0ff */
.L_x_147:
[----:B------:R-:W-:-:S13]  /*ad50*/  LOP3.LUT P0, RZ, R10, 0x3, RZ, 0xc0, !PT ;  /* 0x000000030aff7812 */ /* 0x000fda000780c0ff */
[----:B------:R-:W-:Y:S05]  /*ad60*/  @!P0 BRA `(.L_x_119) ;  /* 0x0000000400488947 */ /* 0x000fea0003800000 */
[----:B------:R-:W-:-:S04]  /*ad70*/  LOP3.LUT R10, R6, 0x3, RZ, 0x3c, !PT ;  /* 0x00000003060a7812 */ /* 0x000fc800078e3cff */
[----:B------:R-:W-:-:S04]  /*ad80*/  IADD3 R10, PT, PT, R10, UR11, RZ ;  /* 0x0000000b0a0a7c10 */ /* 0x000fc8000fffe0ff */
[----:B------:R-:W-:-:S04]  /*ad90*/  LOP3.LUT R2, R10, 0x3, RZ, 0xc0, !PT ;  /* 0x000000030a027812 */ /* 0x000fc800078ec0ff */
[----:B------:R-:W-:-:S13]  /*ada0*/  ISETP.NE.AND P0, PT, R2, 0x1, PT ;  /* 0x000000010200780c */ /* 0x000fda0003f05270 */
[----:B------:R-:W-:Y:S05]  /*adb0*/  @!P0 BRA `(.L_x_156) ;  /* 0x0000000000c48947 */ /* 0x000fea0003800000 */
[----:B------:R-:W2:Y:S01]  /*adc0*/  LDG.E.64 R26, desc[UR8][R16.64] ;  /* 0x00000008101a7981 */ /* 0x000ea2000c1e1b00 */
[----:B------:R-:W1:Y:S08]  /*add0*/  LDC R2, c[0x0][0x418] ;  /* 0x00010600ff027b82 */ /* 0x000e700000000800 */
[----:B0-----:R-:W0:Y:S01]  /*ade0*/  LDC.64 R12, c[0x0][0x3a8] ;  /* 0x0000ea00ff0c7b82 */ /* 0x001e220000000a00 */
[----:B-1----:R-:W-:-:S04]  /*adf0*/  IMAD R3, R2, UR5, R11 ;  /* 0x0000000502037c24 */ /* 0x002fc8000f8e020b */
[----:B0-----:R-:W-:-:S05]  /*ae00*/  IMAD.WIDE R12, R3, 0x8, R12 ;  /* 0x00000008030c7825 */ /* 0x001fca00078e020c */
[----:B------:R-:W3:Y:S01]  /*ae10*/  LDG.E.64 R28, desc[UR8][R12.64] ;  /* 0x000000080c1c7981 */ /* 0x000ee2000c1e1b00 */
[----:B------:R-:W-:Y:S01]  /*ae20*/  IMAD.MOV.U32 R2, RZ, RZ, 0x1 ;  /* 0x00000001ff027424 */ /* 0x000fe200078e00ff */
        /* <DEDUP_REMOVED lines=16> */
.L_x_158:
[----:B------:R-:W-:Y:S05]  /*af30*/  BSYNC.RECONVERGENT B1 ;  /* 0x0000000000017941 */ /* 0x000fea0003800200 */
.L_x_157:
        /* <DEDUP_REMOVED lines=22> */
.L_x_160:
[----:B------:R-:W-:Y:S05]  /*b0a0*/  BSYNC.RECONVERGENT B1 ;  /* 0x0000000000017941 */ /* 0x000fea0003800200 */
.L_x_159:
[----:B------:R1:W-:Y:S01]  /*b0b0*/  STG.E.64 desc[UR8][R14.64], R32 ;  /* 0x000000200e007986 */ /* 0x0003e2000c101b08 */
[----:B------:R-:W-:-:S12]  /*b0c0*/  UIADD3 UR5, UPT, UPT, UR5, 0x2, URZ ;  /* 0x0000000205057890 */ /* 0x000fd8000fffe0ff */
.L_x_156:
[----:B------:R-:W-:-:S04]  /*b0d0*/  LOP3.LUT R10, R10, 0x1, RZ, 0xc0, !PT ;  /* 0x000000010a0a7812 */ /* 0x000fc800078ec0ff */
[----:B------:R-:W-:-:S13]  /*b0e0*/  ISETP.NE.U32.AND P0, PT, R10, 0x1, PT ;  /* 0x000000010a00780c */ /* 0x000fda0003f05070 */
[----:B------:R-:W-:Y:S05]  /*b0f0*/  @P0 BRA `(.L_x_119) ;  /* 0x0000000000640947 */ /* 0x000fea0003800000 */
[----:B------:R-:W2:Y:S01]  /*b100*/  LDG.E.64 R26, desc[UR8][R16.64] ;  /* 0x00000008101a7981 */ /* 0x000ea2000c1e1b00 */
[----:B------:R-:W3:Y:S08]  /*b110*/  LDC R4, c[0x0][0x418] ;  /* 0x00010600ff047b82 */ /* 0x000ef00000000800 */
[----:B------:R-:W4:Y:S01]  /*b120*/  LDC.64 R2, c[0x0][0x3a8] ;  /* 0x0000ea00ff027b82 */ /* 0x000f220000000a00 */
[----:B---3--:R-:W-:-:S04]  /*b130*/  IMAD R11, R4, UR5, R11 ;  /* 0x00000005040b7c24 */ /* 0x008fc8000f8e020b */
[----:B----4-:R-:W-:-:S05]  /*b140*/  IMAD.WIDE R10, R11, 0x8, R2 ;  /* 0x000000080b0a7825 */ /* 0x010fca00078e0202 */
        /* <DEDUP_REMOVED lines=10> */
[----:B-1----:R-:W-:-:S08]  /*b1f0*/  DMUL R32, R28, R2 ;  /* 0x000000021c207228 */ /* 0x002fd00000000000 */
[----:B------:R-:W-:-:S08]  /*b200*/  DFMA R12, -R26, R32, R28 ;  /* 0x000000201a0c722b */ /* 0x000fd0000000011c */
[----:B------:R-:W-:-:S10]  /*b210*/  DFMA R32, R2, R12, R32 ;  /* 0x0000000c0220722b */ /* 0x000fd40000000020 */
[----:B------:R-:W-:-:S05]  /*b220*/  FFMA R2, RZ, R27, R33 ;  /* 0x0000001bff027223 */ /* 0x000fca0000000021 */
[----:B------:R-:W-:-:S13]  /*b230*/  FSETP.GT.AND P0, PT, |R2|, 1.469367938527859385e-39, PT ;  /* 0x001000000200780b */ /* 0x000fda0003f04200 */
[----:B------:R-:W-:Y:S05]  /*b240*/  @P0 BRA P1, `(.L_x_162) ;  /* 0x0000000000080947 */ /* 0x000fea0000800000 */
[----:B------:R-:W-:-:S07]  /*b250*/  MOV R2, 0xb270 ;  /* 0x0000b27000027802 */ /* 0x000fce0000000f00 */
[----:B------:R-:W-:Y:S05]  /*b260*/  CALL.REL.NOINC `($__internal_1_$__cuda_sm20_div_rn_f64_full) ;  /* 0x000000a800dc7944 */ /* 0x000fea0003c00000 */
.L_x_162:
[----:B------:R-:W-:Y:S05]  /*b270*/  BSYNC.RECONVERGENT B1 ;  /* 0x0000000000017941 */ /* 0x000fea0003800200 */
.L_x_161:
[----:B------:R2:W-:Y:S02]  /*b280*/  STG.E.64 desc[UR8][R10.64], R32 ;  /* 0x000000200a007986 */ /* 0x0005e4000c101b08 */
.L_x_119:
[----:B-1----:R-:W1:Y:S01]  /*b290*/  LDC R15, c[0x0][0x418] ;  /* 0x00010600ff0f7b82 */ /* 0x002e620000000800 */
[----:B------:R-:W-:Y:S01]  /*b2a0*/  IADD3 R8, PT, PT, R8, 0x1, RZ ;  /* 0x0000000108087810 */ /* 0x000fe20007ffe0ff */
[----:B------:R-:W-:Y:S01]  /*b2b0*/  VIADD R7, R7, 0x1 ;  /* 0x0000000107077836 */ /* 0x000fe20000000000 */
[----:B------:R-:W-:Y:S02]  /*b2c0*/  IADD3 R6, PT, PT, R6, 0x1, RZ ;  /* 0x0000000106067810 */ /* 0x000fe40007ffe0ff */
[----:B-1----:R-:W-:-:S13]  /*b2d0*/  ISETP.NE.AND P0, PT, R15, UR4, PT ;  /* 0x000000040f007c0c */ /* 0x002fda000bf05270 */
[----:B------:R-:W-:Y:S05]  /*b2e0*/  @P0 BRA `(.L_x_163) ;  /* 0xffffffd000f40947 */ /* 0x000fea000383ffff */
.L_x_111:
[----:B------:R-:W5:Y:S02]  /*b2f0*/  LDCU.S8 UR4, c[0x0][0x425] ;  /* 0x000084a0ff0477ac */ /* 0x000f640008000200 */
[----:B-----5:R-:W-:-:S09]  /*b300*/  UISETP.NE.AND UP0, UPT, UR4, URZ, UPT ;  /* 0x000000ff0400728c */ /* 0x020fd2000bf05270 */
[----:B------:R-:W-:Y:S05]  /*b310*/  BRA.U !UP0, `(.L_x_164) ;  /* 0x0000000d08207547 */ /* 0x000fea000b800000 */
[----:B0-234-:R-:W0:Y:S01]  /*b320*/  LDC.64 R2, c[0x0][0x3a8] ;  /* 0x0000ea00ff027b82 */ /* 0x01de220000000a00 */
[----:B-1----:R-:W-:Y:S02]  /*b330*/  VIADD R8, R15, 0xffffffff ;  /* 0xffffffff0f087836 */ /* 0x002fe40000000000 */
[-C--:B------:R-:W-:Y:S02]  /*b340*/  IMAD R5, R0, R15.reuse, RZ ;  /* 0x0000000f00057224 */ /* 0x080fe400078e02ff */
[----:B------:R-:W-:-:S04]  /*b350*/  IMAD R4, R8, R15, R8 ;  /* 0x0000000f08047224 */ /* 0x000fc800078e0208 */
[----:B------:R-:W-:-:S04]  /*b360*/  IMAD R7, R5, R15, R4 ;  /* 0x0000000f05077224 */ /* 0x000fc800078e0204 */
[----:B0-----:R-:W-:-:S06]  /*b370*/  IMAD.WIDE R2, R7, 0x8, R2 ;  /* 0x0000000807027825 */ /* 0x001fcc00078e0202 */
[----:B------:R-:W2:Y:S01]  /*b380*/  LDG.E.64 R2, desc[UR8][R2.64] ;  /* 0x0000000802027981 */ /* 0x000ea2000c1e1b00 */
[----:B------:R-:W-:Y:S01]  /*b390*/  BSSY.RECONVERGENT B0, `(.L_x_165) ;  /* 0x000000e000007945 */ /* 0x000fe20003800200 */
[----:B--2---:R-:W0:Y:S01]  /*b3a0*/  MUFU.RCP64H R7, R3 ;  /* 0x0000000300077308 */ /* 0x004e220000001800 */
[----:B------:R-:W-:-:S04]  /*b3b0*/  IADD3 R6, PT, PT, R3, 0x300402, RZ ;  /* 0x0030040203067810 */ /* 0x000fc80007ffe0ff */
[----:B------:R-:W-:Y:S02]  /*b3c0*/  FSETP.GEU.AND P0, PT, |R6|, 5.8789094863358348022e-39, PT ;  /* 0x004004020600780b */ /* 0x000fe40003f0e200 */
[----:B0-----:R-:W-:-:S08]  /*b3d0*/  DFMA R10, -R2, R6, 1 ;  /* 0x3ff00000020a742b */ /* 0x001fd00000000106 */
[----:B------:R-:W-:-:S08]  /*b3e0*/  DFMA R10, R10, R10, R10 ;  /* 0x0000000a0a0a722b */ /* 0x000fd0000000000a */
[----:B------:R-:W-:-:S08]  /*b3f0*/  DFMA R10, R6, R10, R6 ;  /* 0x0000000a060a722b */ /* 0x000fd00000000006 */
[----:B------:R-:W-:-:S08]  /*b400*/  DFMA R12, -R2, R10, 1 ;  /* 0x3ff00000020c742b */ /* 0x000fd0000000010a */
[----:B------:R-:W-:Y:S01]  /*b410*/  DFMA R10, R10, R12, R10 ;  /* 0x0000000c0a0a722b */ /* 0x000fe2000000000a */
[----:B------:R-:W-:Y:S10]  /*b420*/  @P0 BRA `(.L_x_166) ;  /* 0x0000000000100947 */ /* 0x000ff40003800000 */
[----:B------:R-:W-:Y:S02]  /*b430*/  LOP3.LUT R4, R3, 0x7fffffff, RZ, 0xc0, !PT ;  /* 0x7fffffff03047812 */ /* 0x000fe400078ec0ff */
[----:B------:R-:W-:-:S03]  /*b440*/  MOV R9, 0xb470 ;  /* 0x0000b47000097802 */ /* 0x000fc60000000f00 */
[----:B------:R-:W-:-:S07]  /*b450*/  VIADD R10, R4, 0xfff00000 ;  /* 0xfff00000040a7836 */ /* 0x000fce0000000000 */
[----:B------:R-:W-:Y:S05]  /*b460*/  CALL.REL.NOINC `($__internal_0_$__cuda_sm20_dblrcp_rn_slowpath_v3) ;  /* 0x000000a400b47944 */ /* 0x000fea0003c00000 */
.L_x_166:
[----:B------:R-:W-:Y:S05]  /*b470*/  BSYNC.RECONVERGENT B0 ;  /* 0x0000000000007941 */ /* 0x000fea0003800200 */
.L_x_165:
[----:B------:R-:W0:Y:S01]  /*b480*/  LDC.64 R2, c[0x0][0x450] ;  /* 0x00011400ff027b82 */ /* 0x000e220000000a00 */
[----:B------:R-:W-:Y:S01]  /*b490*/  IADD3 R7, PT, PT, R5, R8, RZ ;  /* 0x0000000805077210 */ /* 0x000fe20007ffe0ff */
[----:B------:R-:W1:Y:S02]  /*b4a0*/  LDCU UR6, c[0x0][0x418] ;  /* 0x00008300ff0677ac */ /* 0x000e640008000800 */
[----:B-1----:R-:W-:Y:S02]  /*b4b0*/  UISETP.GE.AND UP0, UPT, UR6, 0x2, UPT ;  /* 0x000000020600788c */ /* 0x002fe4000bf06270 */
[----:B0-----:R-:W-:-:S05]  /*b4c0*/  IMAD.WIDE R2, R7, 0x8, R2 ;  /* 0x0000000807027825 */ /* 0x001fca00078e0202 */
[----:B------:R0:W-:Y:S02]  /*b4d0*/  STG.E.64 desc[UR8][R2.64], R10 ;  /* 0x0000000a02007986 */ /* 0x0001e4000c101b08 */
[----:B------:R-:W-:Y:S05]  /*b4e0*/  BRA.U !UP0, `(.L_x_164) ;  /* 0x0000000908ac7547 */ /* 0x000fea000b800000 */
[----:B------:R-:W-:Y:S01]  /*b4f0*/  PRMT R7, RZ, 0x7610, R7 ;  /* 0x00007610ff077816 */ /* 0x000fe20000000007 */
[----:B------:R-:W-:Y:S01]  /*b500*/  UIADD3 UR6, UPT, UPT, UR6, -0x2, URZ ;  /* 0xfffffffe06067890 */ /* 0x000fe2000fffe0ff */
[----:B------:R-:W-:Y:S01]  /*b510*/  PRMT R6, RZ, 0x7610, R6 ;  /* 0x00007610ff067816 */ /* 0x000fe20000000006 */
[----:B------:R-:W-:-:S10]  /*b520*/  UMOV UR4, URZ ;  /* 0x000000ff00047c82 */ /* 0x000fd40008000000 */
.L_x_173:
[----:B------:R-:W-:Y:S01]  /*b530*/  ISETP.GT.AND P0, PT, R8, UR6, PT ;  /* 0x0000000608007c0c */ /* 0x000fe2000bf04270 */
[----:B------:R-:W-:Y:S01]  /*b540*/  UMOV UR5, UR4 ;  /* 0x0000000400057c82 */ /* 0x000fe20008000000 */
[----:B------:R-:W-:Y:S01]  /*b550*/  UIADD3 UR4, UPT, UPT, UR4, 0x1, URZ ;  /* 0x0000000104047890 */ /* 0x000fe2000fffe0ff */
[----:B------:R-:W-:Y:S01]  /*b560*/  VIADD R6, R6, 0x1 ;  /* 0x0000000106067836 */ /* 0x000fe20000000000 */
[----:B0-----:R-:W-:-:S09]  /*b570*/  CS2R R2, SRZ ;  /* 0x0000000000027805 */ /* 0x001fd2000001ff00 */
[----:B------:R-:W-:Y:S05]  /*b580*/  @!P0 BRA `(.L_x_167) ;  /* 0x0000000400fc8947 */ /* 0x000fea0003800000 */
[----:B------:R-:W0:Y:S01]  /*b590*/  LDC R9, c[0x0][0x418] ;  /* 0x00010600ff097b82 */ /* 0x000e220000000800 */
[----:B------:R-:W-:Y:S01]  /*b5a0*/  UISETP.GE.U32.AND UP0, UPT, UR5, 0x7, UPT ;  /* 0x000000070500788c */ /* 0x000fe2000bf06070 */
[----:B------:R-:W-:Y:S02]  /*b5b0*/  MOV R4, R8 ;  /* 0x0000000800047202 */ /* 0x000fe40000000f00 */
[----:B------:R-:W-:Y:S01]  /*b5c0*/  CS2R R2, SRZ ;  /* 0x0000000000027805 */ /* 0x000fe2000001ff00 */
[----:B0-----:R-:W-:-:S05]  /*b5d0*/  IMAD R18, R5, R9, UR6 ;  /* 0x0000000605127e24 */ /* 0x001fca000f8e0209 */
[----:B------:R-:W-:Y:S05]  /*b5e0*/  BRA.U !UP0, `(.L_x_168) ;  /* 0x0000000108e87547 */ /* 0x000fea000b800000 */
[----:B------:R-:W-:Y:S01]  /*b5f0*/  IMAD.MOV.U32 R4, RZ, RZ, R8 ;  /* 0x000000ffff047224 */ /* 0x000fe200078e0008 */
[----:B------:R-:W-:Y:S01]  /*b600*/  CS2R R2, SRZ ;  /* 0x0000000000027805 */ /* 0x000fe2000001ff00 */
[----:B------:R-:W-:Y:S01]  /*b610*/  ULOP3.LUT UR7, UR4, 0xfffffff8, URZ, 0xc0, !UPT ;  /* 0xfffffff804077892 */ /* 0x000fe2000f8ec0ff */
[----:B------:R-:W-:-:S11]  /*b620*/  UMOV UR5, URZ ;  /* 0x000000ff00057c82 */ /* 0x000fd60008000000 */
.L_x_169:
[----:B------:R-:W0:Y:S01]  /*b630*/  LDC.64 R42, c[0x0][0x3a8] ;  /* 0x0000ea00ff2a7b82 */ /* 0x000e220000000a00 */
[----:B------:R-:W-:Y:S01]  /*b640*/  IADD3 R11, PT, PT, R5, R4, RZ ;  /* 0x00000004050b7210 */ /* 0x000fe20007ffe0ff */
[CC--:B------:R-:W-:Y:S02]  /*b650*/  IMAD R33, R4.reuse, R9.reuse, R18 ;  /* 0x0000000904217224 */ /* 0x0c0fe400078e0212 */
[----:B------:R-:W-:-:S04]  /*b660*/  IMAD R10, R4, R9, -R9 ;  /* 0x00000009040a7224 */ /* 0x000fc800078e0a09 */
[----:B------:R-:W1:Y:S01]  /*b670*/  LDC.64 R40, c[0x0][0x450] ;  /* 0x00011400ff287b82 */ /* 0x000e620000000a00 */
[----:B------:R-:W-:Y:S01]  /*b680*/  IMAD.IADD R39, R18, 0x1, R10 ;  /* 0x0000000112277824 */ /* 0x000fe200078e020a */
[----:B------:R-:W-:Y:S01]  /*b690*/  IADD3 R14, PT, PT, R10, -R9, RZ ;  /* 0x800000090a0e7210 */ /* 0x000fe20007ffe0ff */
[----:B0-----:R-:W-:-:S04]  /*b6a0*/  IMAD.WIDE R32, R33, 0x8, R42 ;  /* 0x0000000821207825 */ /* 0x001fc800078e022a */
[----:B-1----:R-:W-:Y:S02]  /*b6b0*/  IMAD.WIDE R40, R11, 0x8, R40 ;  /* 0x000000080b287825 */ /* 0x002fe400078e0228 */
[----:B------:R-:W2:Y:S04]  /*b6c0*/  LDG.E.64 R32, desc[UR8][R32.64] ;  /* 0x0000000820207981 */ /* 0x000ea8000c1e1b00 */
[----:B------:R-:W2:Y:S01]  /*b6d0*/  LDG.E.64 R12, desc[UR8][R40.64] ;  /* 0x00000008280c7981 */ /* 0x000ea2000c1e1b00 */
[----:B------:R-:W-:Y:S01]  /*b6e0*/  IMAD.WIDE R38, R39, 0x8, R42 ;  /* 0x0000000827267825 */ /* 0x000fe200078e022a */
[----:B------:R-:W-:Y:S02]  /*b6f0*/  IADD3 R16, PT, PT, R14, -R9, RZ ;  /* 0x800000090e107210 */ /* 0x000fe40007ffe0ff */
[----:B------:R-:W3:Y:S01]  /*b700*/  LDG.E.64 R10, desc[UR8][R40.64+-0x8] ;  /* 0xfffff808280a7981 */ /* 0x000ee2000c1e1b00 */
[----:B------:R-:W-:-:S03]  /*b710*/  IMAD.IADD R37, R18, 0x1, R14 ;  /* 0x0000000112257824 */ /* 0x000fc600078e020e */
[----:B------:R-:W3:Y:S01]  /*b720*/  LDG.E.64 R38, desc[UR8][R38.64] ;  /* 0x0000000826267981 */ /* 0x000ee2000c1e1b00 */
[----:B------:R-:W-:Y:S01]  /*b730*/  IMAD.WIDE R36, R37, 0x8, R42 ;  /* 0x0000000825247825 */ /* 0x000fe200078e022a */
[----:B------:R-:W-:Y:S02]  /*b740*/  IADD3 R19, PT, PT, R16, -R9, RZ ;  /* 0x8000000910137210 */ /* 0x000fe40007ffe0ff */
[----:B------:R-:W4:Y:S01]  /*b750*/  LDG.E.64 R14, desc[UR8][R40.64+-0x10] ;  /* 0xfffff008280e7981 */ /* 0x000f22000c1e1b00 */
[----:B------:R-:W-:-:S03]  /*b760*/  IMAD.IADD R35, R18, 0x1, R16 ;  /* 0x0000000112237824 */ /* 0x000fc600078e0210 */
[----:B------:R-:W4:Y:S01]  /*b770*/  LDG.E.64 R36, desc[UR8][R36.64] ;  /* 0x0000000824247981 */ /* 0x000f22000c1e1b00 */
[----:B------:R-:W-:-:S03]  /*b780*/  IMAD.WIDE R34, R35, 0x8, R42 ;  /* 0x0000000823227825 */ /* 0x000fc600078e022a */
[----:B------:R-:W5:Y:S01]  /*b790*/  LDG.E.64 R16, desc[UR8][R40.64+-0x18] ;  /* 0xffffe80828107981 */ /* 0x000f62000c1e1b00 */
[----:B------:R-:W-:Y:S01]  /*b7a0*/  IMAD.IADD R29, R18, 0x1, R19 ;  /* 0x00000001121d7824 */ /* 0x000fe200078e0213 */
[----:B------:R-:W-:Y:S02]  /*b7b0*/  IADD3 R19, PT, PT, R19, -R9, RZ ;  /* 0x8000000913137210 */ /* 0x000fe40007ffe0ff */
[----:B------:R-:W5:Y:S01]  /*b7c0*/  LDG.E.64 R34, desc[UR8][R34.64] ;  /* 0x0000000822227981 */ /* 0x000f62000c1e1b00 */
[----:B------:R-:W-:-:S03]  /*b7d0*/  IMAD.WIDE R28, R29, 0x8, R42 ;  /* 0x000000081d1c7825 */ /* 0x000fc600078e022a */
[----:B------:R-:W5:Y:S01]  /*b7e0*/  LDG.E.64 R30, desc[UR8][R40.64+-0x20] ;  /* 0xffffe008281e7981 */ /* 0x000f62000c1e1b00 */
[----:B------:R-:W-:Y:S01]  /*b7f0*/  IMAD.IADD R25, R18, 0x1, R19 ;  /* 0x0000000112197824 */ /* 0x000fe200078e0213 */
[----:B------:R-:W-:Y:S02]  /*b800*/  IADD3 R19, PT, PT, R19, -R9, RZ ;  /* 0x8000000913137210 */ /* 0x000fe40007ffe0ff */
[----:B------:R-:W5:Y:S01]  /*b810*/  LDG.E.64 R28, desc[UR8][R28.64] ;  /* 0x000000081c1c7981 */ /* 0x000f62000c1e1b00 */
[----:B------:R-:W-:-:S03]  /*b820*/  IMAD.WIDE R24, R25, 0x8, R42 ;  /* 0x0000000819187825 */ /* 0x000fc600078e022a */
[----:B------:R-:W5:Y:S01]  /*b830*/  LDG.E.64 R26, desc[UR8][R40.64+-0x28] ;  /* 0xffffd808281a7981 */ /* 0x000f62000c1e1b00 */
[----:B------:R-:W-:-:S03]  /*b840*/  IMAD.IADD R21, R18, 0x1, R19 ;  /* 0x0000000112157824 */ /* 0x000fc600078e0213 */
[----:B------:R-:W5:Y:S01]  /*b850*/  LDG.E.64 R24, desc[UR8][R24.64] ;  /* 0x0000000818187981 */ /* 0x000f62000c1e1b00 */
[----:B------:R-:W-:Y:S01]  /*b860*/  IMAD.WIDE R20, R21, 0x8, R42 ;  /* 0x0000000815147825 */ /* 0x000fe200078e022a */
[----:B------:R-:W-:Y:S02]  /*b870*/  IADD3 R19, PT, PT, R18, -R9, R19 ;  /* 0x8000000912137210 */ /* 0x000fe40007ffe013 */
[----:B------:R-:W5:Y:S04]  /*b880*/  LDG.E.64 R22, desc[UR8][R40.64+-0x30] ;  /* 0xffffd00828167981 */ /* 0x000f68000c1e1b00 */
[----:B------:R-:W5:Y:S01]  /*b890*/  LDG.E.64 R20, desc[UR8][R20.64] ;  /* 0x0000000814147981 */ /* 0x000f62000c1e1b00 */
[----:B------:R-:W-:-:S03]  /*b8a0*/  IMAD.WIDE R42, R19, 0x8, R42 ;  /* 0x00000008132a7825 */ /* 0x000fc600078e022a */
[----:B------:R-:W5:Y:S04]  /*b8b0*/  LDG.E.64 R44, desc[UR8][R40.64+-0x38] ;  /* 0xffffc808282c7981 */ /* 0x000f68000c1e1b00 */
[----:B------:R-:W5:Y:S01]  /*b8c0*/  LDG.E.64 R42, desc[UR8][R42.64] ;  /* 0x000000082a2a7981 */ /* 0x000f62000c1e1b00 */
[----:B------:R-:W-:-:S04]  /*b8d0*/  UIADD3 UR5, UPT, UPT, UR5, 0x8, URZ ;  /* 0x0000000805057890 */ /* 0x000fc8000fffe0ff */
[----:B------:R-:W-:Y:S01]  /*b8e0*/  UISETP.NE.AND UP0, UPT, UR5, UR7, UPT ;  /* 0x000000070500728c */ /* 0x000fe2000bf05270 */
[----:B------:R-:W-:Y:S01]  /*b8f0*/  IADD3 R4, PT, PT, R4, -0x8, RZ ;  /* 0xfffffff804047810 */ /* 0x000fe20007ffe0ff */
[----:B--2---:R-:W-:-:S08]  /*b900*/  DFMA R12, R32, R12, R2 ;  /* 0x0000000c200c722b */ /* 0x004fd00000000002 */
[----:B---3--:R-:W-:-:S08]  /*b910*/  DFMA R10, R38, R10, R12 ;  /* 0x0000000a260a722b */ /* 0x008fd0000000000c */
[----:B----4-:R-:W-:-:S08]  /*b920*/  DFMA R10, R36, R14, R10 ;  /* 0x0000000e240a722b */ /* 0x010fd0000000000a */
[----:B-----5:R-:W-:-:S08]  /*b930*/  DFMA R10, R34, R16, R10 ;  /* 0x00000010220a722b */ /* 0x020fd0000000000a */
[----:B------:R-:W-:-:S08]  /*b940*/  DFMA R10, R28, R30, R10 ;  /* 0x0000001e1c0a722b */ /* 0x000fd0000000000a */
[----:B------:R-:W-:-:S08]  /*b950*/  DFMA R10, R24, R26, R10 ;  /* 0x0000001a180a722b */ /* 0x000fd0000000000a */
[----:B------:R-:W-:-:S08]  /*b960*/  DFMA R10, R20, R22, R10 ;  /* 0x00000016140a722b */ /* 0x000fd0000000000a */
[----:B------:R-:W-:Y:S01]  /*b970*/  DFMA R2, R42, R44, R10 ;  /* 0x0000002c2a02722b */ /* 0x000fe2000000000a */
[----:B------:R-:W-:Y:S10]  /*b980*/  BRA.U UP0, `(.L_x_169) ;  /* 0xfffffffd00287547 */ /* 0x000ff4000b83ffff */
.L_x_168:
[----:B------:R-:W-:-:S09]  /*b990*/  ULOP3.LUT UP0, URZ, UR4, 0x7, URZ, 0xc0, !UPT ;  /* 0x0000000704ff7892 */ /* 0x000fd2000f80c0ff */
[----:B------:R-:W-:Y:S05]  /*b9a0*/  BRA.U !UP0, `(.L_x_167) ;  /* 0x0000000108f47547 */ /* 0x000fea000b800000 */
[----:B------:R-:W-:-:S04]  /*b9b0*/  LOP3.LUT R11, R6, 0x7, RZ, 0xc0, !PT ;  /* 0x00000007060b7812 */ /* 0x000fc800078ec0ff */
[C---:B------:R-:W-:Y:S01]  /*b9c0*/  LOP3.LUT P1, RZ, R11.reuse, 0x3, RZ, 0xc0, !PT ;  /* 0x000000030bff7812 */ /* 0x040fe2000782c0ff */
[----:B------:R-:W-:-:S05]  /*b9d0*/  VIADD R10, R11, 0xffffffff ;  /* 0xffffffff0b0a7836 */ /* 0x000fca0000000000 */
[----:B------:R-:W-:-:S13]  /*b9e0*/  ISETP.GE.U32.AND P0, PT, R10, 0x3, PT ;  /* 0x000000030a00780c */ /* 0x000fda0003f06070 */
[----:B------:R-:W-:Y:S05]  /*b9f0*/  @!P0 BRA `(.L_x_170) ;  /* 0x00000000006c8947 */ /* 0x000fea0003800000 */
        /* <DEDUP_REMOVED lines=11> */
[----:B------:R-:W-:-:S03]  /*bab0*/  IMAD.WIDE R16, R17, 0x8, R26 ;  /* 0x0000000811107825 */ /* 0x000fc600078e021a */
[----:B------:R-:W3:Y:S01]  /*bac0*/  LDG.E.64 R20, desc[UR8][R12.64+-0x8] ;  /* 0xfffff8080c147981 */ /* 0x000ee2000c1e1b00 */
[----:B------:R-:W-:-:S03]  /*bad0*/  IMAD.IADD R23, R18, 0x1, R19 ;  /* 0x0000000112177824 */ /* 0x000fc600078e0213 */
[----:B------:R-:W3:Y:S01]  /*bae0*/  LDG.E.64 R16, desc[UR8][R16.64] ;  /* 0x0000000810107981 */ /* 0x000ee2000c1e1b00 */
[----:B------:R-:W-:Y:S01]  /*baf0*/  IMAD.WIDE R22, R23, 0x8, R26 ;  /* 0x0000000817167825 */ /* 0x000fe200078e021a */
[----:B------:R-:W-:Y:S02]  /*bb00*/  IADD3 R19, PT, PT, R18, -R9, R19 ;  /* 0x8000000912137210 */ /* 0x000fe40007ffe013 */
[----:B------:R-:W4:Y:S04]  /*bb10*/  LDG.E.64 R24, desc[UR8][R12.64+-0x10] ;  /* 0xfffff0080c187981 */ /* 0x000f28000c1e1b00 */
[----:B------:R-:W4:Y:S01]  /*bb20*/  LDG.E.64 R22, desc[UR8][R22.64] ;  /* 0x0000000816167981 */ /* 0x000f22000c1e1b00 */
[----:B------:R-:W-:-:S03]  /*bb30*/  IMAD.WIDE R26, R19, 0x8, R26 ;  /* 0x00000008131a7825 */ /* 0x000fc600078e021a */
[----:B------:R-:W5:Y:S04]  /*bb40*/  LDG.E.64 R28, desc[UR8][R12.64+-0x18] ;  /* 0xffffe8080c1c7981 */ /* 0x000f68000c1e1b00 */
[----:B------:R-:W5:Y:S01]  /*bb50*/  LDG.E.64 R26, desc[UR8][R26.64] ;  /* 0x000000081a1a7981 */ /* 0x000f62000c1e1b00 */
[----:B------:R-:W-:Y:S01]  /*bb60*/  IADD3 R4, PT, PT, R4, -0x4, RZ ;  /* 0xfffffffc04047810 */ /* 0x000fe20007ffe0ff */
[----:B--2---:R-:W-:-:S08]  /*bb70*/  DFMA R10, R10, R14, R2 ;  /* 0x0000000e0a0a722b */ /* 0x004fd00000000002 */
[----:B---3--:R-:W-:-:S08]  /*bb80*/  DFMA R10, R16, R20, R10 ;  /* 0x00000014100a722b */ /* 0x008fd0000000000a */
[----:B----4-:R-:W-:-:S08]  /*bb90*/  DFMA R10, R22, R24, R10 ;  /* 0x00000018160a722b */ /* 0x010fd0000000000a */
[----:B-----5:R-:W-:-:S11]  /*bba0*/  DFMA R2, R26, R28, R10 ;  /* 0x0000001c1a02722b */ /* 0x020fd6000000000a */
.L_x_170:
[----:B------:R-:W-:Y:S05]  /*bbb0*/  @!P1 BRA `(.L_x_167) ;  /* 0x0000000000709947 */ /* 0x000fea0003800000 */
[C---:B------:R-:W-:Y:S02]  /*bbc0*/  LOP3.LUT P0, RZ, R7.reuse, 0x3, RZ, 0xc0, !PT ;  /* 0x0000000307ff7812 */ /* 0x040fe4000780c0ff */
[----:B------:R-:W-:-:S04]  /*bbd0*/  LOP3.LUT R14, R7, 0x1, RZ, 0xc0, !PT ;  /* 0x00000001070e7812 */ /* 0x000fc800078ec0ff */
[----:B------:R-:W-:-:S07]  /*bbe0*/  ISETP.NE.U32.AND P1, PT, R14, 0x1, PT ;  /* 0x000000010e00780c */ /* 0x000fce0003f25070 */
[----:B------:R-:W0:Y:S01]  /*bbf0*/  @P0 LDC.64 R10, c[0x0][0x3a8] ;  /* 0x0000ea00ff0a0b82 */ /* 0x000e220000000a00 */
[CC--:B------:R-:W-:Y:S02]  /*bc00*/  @P0 IMAD R15, R4.reuse, R9.reuse, R18 ;  /* 0x00000009040f0224 */ /* 0x0c0fe400078e0212 */
[----:B------:R-:W-:Y:S02]  /*bc10*/  @P0 IMAD.IADD R17, R5, 0x1, R4 ;  /* 0x0000000105110824 */ /* 0x000fe400078e0204 */
[C---:B------:R-:W-:Y:S02]  /*bc20*/  @P0 IMAD R19, R4.reuse, R9, -R9 ;  /* 0x0000000904130224 */ /* 0x040fe400078e0a09 */
[----:B------:R-:W-:Y:S01]  /*bc30*/  @P0 VIADD R4, R4, 0xfffffffe ;  /* 0xfffffffe04040836 */ /* 0x000fe20000000000 */
[----:B------:R-:W1:Y:S02]  /*bc40*/  @P0 LDC.64 R12, c[0x0][0x450] ;  /* 0x00011400ff0c0b82 */ /* 0x000e640000000a00 */
[----:B------:R-:W-:-:S06]  /*bc50*/  @P0 IADD3 R19, PT, PT, R18, R19, RZ ;  /* 0x0000001312130210 */ /* 0x000fcc0007ffe0ff */
[----:B------:R-:W2:Y:S08]  /*bc60*/  @P1 LDC.64 R24, c[0x0][0x3a8] ;  /* 0x0000ea00ff181b82 */ /* 0x000eb00000000a00 */
[----:B------:R-:W3:Y:S01]  /*bc70*/  @P1 LDC.64 R26, c[0x0][0x450] ;  /* 0x00011400ff1a1b82 */ /* 0x000ee20000000a00 */
[----:B0-----:R-:W-:-:S04]  /*bc80*/  @P0 IMAD.WIDE R14, R15, 0x8, R10 ;  /* 0x000000080f0e0825 */ /* 0x001fc800078e020a */
[----:B-1----:R-:W-:Y:S02]  /*bc90*/  @P0 IMAD.WIDE R16, R17, 0x8, R12 ;  /* 0x0000000811100825 */ /* 0x002fe400078e020c */
[----:B------:R-:W4:Y:S04]  /*bca0*/  @P0 LDG.E.64 R14, desc[UR8][R14.64] ;  /* 0x000000080e0e0981 */ /* 0x000f28000c1e1b00 */
[----:B------:R-:W4:Y:S01]  /*bcb0*/  @P0 LDG.E.64 R20, desc[UR8][R16.64] ;  /* 0x0000000810140981 */ /* 0x000f22000c1e1b00 */
[----:B------:R-:W-:Y:S01]  /*bcc0*/  @P0 IMAD.WIDE R22, R19, 0x8, R10 ;  /* 0x0000000813160825 */ /* 0x000fe200078e020a */
[----:B------:R-:W-:-:S03]  /*bcd0*/  @P1 IADD3 R13, PT, PT, R5, R4, RZ ;  /* 0x00000004050d1210 */ /* 0x000fc60007ffe0ff */
[----:B------:R-:W-:Y:S02]  /*bce0*/  @P1 IMAD R11, R4, R9, R18 ;  /* 0x00000009040b1224 */ /* 0x000fe400078e0212 */
[----:B------:R-:W5:Y:S02]  /*bcf0*/  @P0 LDG.E.64 R18, desc[UR8][R16.64+-0x8] ;  /* 0xfffff80810120981 */ /* 0x000f64000c1e1b00 */
[----:B--2---:R-:W-:Y:S02]  /*bd00*/  @P1 IMAD.WIDE R10, R11, 0x8, R24 ;  /* 0x000000080b0a1825 */ /* 0x004fe400078e0218 */
[----:B------:R-:W5:Y:S02]  /*bd10*/  @P0 LDG.E.64 R22, desc[UR8][R22.64] ;  /* 0x0000000816160981 */ /* 0x000f64000c1e1b00 */
[----:B---3--:R-:W-:Y:S02]  /*bd20*/  @P1 IMAD.WIDE R12, R13, 0x8, R26 ;  /* 0x000000080d0c1825 */ /* 0x008fe400078e021a */
[----:B------:R-:W2:Y:S04]  /*bd30*/  @P1 LDG.E.64 R10, desc[UR8][R10.64] ;  /* 0x000000080a0a1981 */ /* 0x000ea8000c1e1b00 */
[----:B------:R-:W2:Y:S01]  /*bd40*/  @P1 LDG.E.64 R12, desc[UR8][R12.64] ;  /* 0x000000080c0c1981 */ /* 0x000ea2000c1e1b00 */
[----:B----4-:R-:W-:-:S08]  /*bd50*/  @P0 DFMA R20, R14, R20, R2 ;  /* 0x000000140e14022b */ /* 0x010fd00000000002 */
[----:B-----5:R-:W-:-:S08]  /*bd60*/  @P0 DFMA R2, R22, R18, R20 ;  /* 0x000000121602022b */ /* 0x020fd00000000014 */
[----:B--2---:R-:W-:-:S11]  /*bd70*/  @P1 DFMA R2, R10, R12, R2 ;  /* 0x0000000c0a02122b */ /* 0x004fd60000000002 */
.L_x_167:
[----:B------:R-:W0:Y:S08]  /*bd80*/  LDC R4, c[0x0][0x418] ;  /* 0x00010600ff047b82 */ /* 0x000e300000000800 */
[----:B------:R-:W1:Y:S01]  /*bd90*/  LDC.64 R10, c[0x0][0x3a8] ;  /* 0x0000ea00ff0a7b82 */ /* 0x000e620000000a00 */
[----:B0-----:R-:W-:-:S04]  /*bda0*/  IMAD R9, R5, R4, UR6 ;  /* 0x0000000605097e24 */ /* 0x001fc8000f8e0204 */
[----:B------:R-:W-:-:S04]  /*bdb0*/  IMAD R9, R4, UR6, R9 ;  /* 0x0000000604097c24 */ /* 0x000fc8000f8e0209 */
[----:B-1----:R-:W-:-:S05]  /*bdc0*/  IMAD.WIDE R10, R9, 0x8, R10 ;  /* 0x00000008090a7825 */ /* 0x002fca00078e020a */
[----:B------:R-:W2:Y:S01]  /*bdd0*/  LDG.E.64 R26, desc[UR8][R10.64] ;  /* 0x000000080a1a7981 */ /* 0x000ea2000c1e1b00 */
[----:B------:R-:W-:Y:S01]  /*bde0*/  IMAD.MOV.U32 R12, RZ, RZ, 0x1 ;  /* 0x00000001ff0c7424 */ /* 0x000fe200078e00ff */
[----:B------:R-:W-:Y:S01]  /*bdf0*/  DADD R28, -RZ, -R2 ;  /* 0x00000000ff1c7229 */ /* 0x000fe20000000902 */
[----:B------:R-:W-:Y:S09]  /*be00*/  BSSY.RECONVERGENT B1, `(.L_x_171) ;  /* 0x0000010000017945 */ /* 0x000ff20003800200 */
[----:B------:R-:W-:Y:S01]  /*be10*/  FSETP.GEU.AND P1, PT, |R29|, 6.5827683646048100446e-37, PT ;  /* 0x036000001d00780b */ /* 0x000fe20003f2e200 */
[----:B--2---:R-:W0:Y:S02]  /*be20*/  MUFU.RCP64H R13, R27 ;  /* 0x0000001b000d7308 */ /* 0x004e240000001800 */
[----:B0-----:R-:W-:-:S08]  /*be30*/  DFMA R14, -R26, R12, 1 ;  /* 0x3ff000001a0e742b */ /* 0x001fd0000000010c */
[----:B------:R-:W-:-:S08]  /*be40*/  DFMA R14, R14, R14, R14 ;  /* 0x0000000e0e0e722b */ /* 0x000fd0000000000e */
[----:B------:R-:W-:-:S08]  /*be50*/  DFMA R14, R12, R14, R12 ;  /* 0x0000000e0c0e722b */ /* 0x000fd0000000000c */
[----:B------:R-:W-:-:S08]  /*be60*/  DFMA R12, -R26, R14, 1 ;  /* 0x3ff000001a0c742b */ /* 0x000fd0000000010e */
[----:B------:R-:W-:-:S08]  /*be70*/  DFMA R12, R14, R12, R14 ;  /* 0x0000000c0e0c722b */ /* 0x000fd0000000000e */
[----:B------:R-:W-:-:S08]  /*be80*/  DMUL R32, R12, -R2 ;  /* 0x800000020c207228 */ /* 0x000fd00000000000 */
[----:B------:R-:W-:-:S08]  /*be90*/  DFMA R14, -R26, R32, -R2 ;  /* 0x000000201a0e722b */ /* 0x000fd00000000902 */
[----:B------:R-:W-:-:S10]  /*bea0*/  DFMA R32, R12, R14, R32 ;  /* 0x0000000e0c20722b */ /* 0x000fd40000000020 */
[----:B------:R-:W-:-:S05]  /*beb0*/  FFMA R2, RZ, R27, R33 ;  /* 0x0000001bff027223 */ /* 0x000fca0000000021 */
[----:B------:R-:W-:-:S13]  /*bec0*/  FSETP.GT.AND P0, PT, |R2|, 1.469367938527859385e-39, PT ;  /* 0x001000000200780b */ /* 0x000fda0003f04200 */
[----:B------:R-:W-:Y:S05]  /*bed0*/  @P0 BRA P1, `(.L_x_172) ;  /* 0x0000000000080947 */ /* 0x000fea0000800000 */
[----:B------:R-:W-:-:S07]  /*bee0*/  MOV R2, 0xbf00 ;  /* 0x0000bf0000027802 */ /* 0x000fce0000000f00 */
[----:B------:R-:W-:Y:S05]  /*bef0*/  CALL.REL.NOINC `($__internal_1_$__cuda_sm20_div_rn_f64_full) ;  /* 0x0000009c00b87944 */ /* 0x000fea0003c00000 */
.L_x_172:
[----:B------:R-:W-:Y:S05]  /*bf00*/  BSYNC.RECONVERGENT B1 ;  /* 0x0000000000017941 */ /* 0x000fea0003800200 */
.L_x_171:
[----:B------:R-:W0:Y:S01]  /*bf10*/  LDC.64 R2, c[0x0][0x450] ;  /* 0x00011400ff027b82 */ /* 0x000e220000000a00 */
[----:B------:R-:W-:Y:S01]  /*bf20*/  IADD3 R9, PT, PT, R5, UR6, RZ ;  /* 0x0000000605097c10 */ /* 0x000fe2000fffe0ff */
[----:B------:R-:W-:Y:S01]  /*bf30*/  UISETP.NE.AND UP0, UPT, UR6, URZ, UPT ;  /* 0x000000ff0600728c */ /* 0x000fe2000bf05270 */
[----:B------:R-:W-:Y:S01]  /*bf40*/  VIADD R7, R7, 0x1 ;  /* 0x0000000107077836 */ /* 0x000fe20000000000 */
[----:B------:R-:W-:-:S07]  /*bf50*/  UIADD3 UR5, UPT, UPT, UR6, -0x1, URZ ;  /* 0xffffffff06057890 */ /* 0x000fce000fffe0ff */
[----:B------:R-:W-:Y:S01]  /*bf60*/  UMOV UR6, UR5 ;  /* 0x0000000500067c82 */ /* 0x000fe20008000000 */
[----:B0-----:R-:W-:-:S05]  /*bf70*/  IMAD.WIDE R2, R9, 0x8, R2 ;  /* 0x0000000809027825 */ /* 0x001fca00078e0202 */
[----:B------:R0:W-:Y:S01]  /*bf80*/  STG.E.64 desc[UR8][R2.64], R32 ;  /* 0x0000002002007986 */ /* 0x0001e2000c101b08 */
[----:B------:R-:W-:Y:S05]  /*bf90*/  BRA.U UP0, `(.L_x_173) ;  /* 0xfffffff500647547 */ /* 0x000fea000b83ffff */
.L_x_164:
[----:B------:R-:W5:Y:S02]  /*bfa0*/  LDCU.U8 UR4, c[0x0][0x424] ;  /* 0x00008480ff0477ac */ /* 0x000f640008000000 */
[----:B-----5:R-:W-:-:S04]  /*bfb0*/  UPRMT UR4, UR4, 0x8880, URZ ;  /* 0x0000888004047896 */ /* 0x020fc800080000ff */
[----:B------:R-:W-:-:S09]  /*bfc0*/  UISETP.NE.AND UP0, UPT, UR4, URZ, UPT ;  /* 0x000000ff0400728c */ /* 0x000fd2000bf05270 */
[----:B------:R-:W-:Y:S05]  /*bfd0*/  BRA.U !UP0, `(.L_x_174) ;  /* 0x0000002108747547 */ /* 0x000fea000b800000 */
[----:B------:R-:W5:Y:S02]  /*bfe0*/  LDCU UR5, c[0x0][0x414] ;  /* 0x00008280ff0577ac */ /* 0x000f640008000800 */
[----:B-----5:R-:W-:-:S09]  /*bff0*/  UISETP.GE.AND UP0, UPT, UR5, 0x1, UPT ;  /* 0x000000010500788c */ /* 0x020fd2000bf06270 */
[----:B------:R-:W-:Y:S05]  /*c000*/  BRA.U !UP0, `(.L_x_175) ;  /* 0x0000001508c07547 */ /* 0x000fea000b800000 */
[----:B------:R-:W2:Y:S01]  /*c010*/  LDCU UR4, c[0x0][0x418] ;  /* 0x00008300ff0477ac */ /* 0x000ea20008000800 */
[----:B01----:R-:W0:Y:S01]  /*c020*/  LDC.64 R8, c[0x0][0x3a8] ;  /* 0x0000ea00ff087b82 */ /* 0x003e220000000a00 */
[----:B------:R-:W-:Y:S02]  /*c030*/  UIADD3 UR6, UPT, UPT, UR5, -0x1, URZ ;  /* 0xffffffff05067890 */ /* 0x000fe4000fffe0ff */
[----:B------:R-:W-:Y:S02]  /*c040*/  ULOP3.LUT UR7, UR5, 0x7, URZ, 0xc0, !UPT ;  /* 0x0000000705077892 */ /* 0x000fe4000f8ec0ff */
[----:B------:R-:W-:Y:S01]  /*c050*/  UISETP.GE.U32.AND UP0, UPT, UR6, 0x7, UPT ;  /* 0x000000070600788c */ /* 0x000fe2000bf06070 */
[----:B--2---:R-:W-:-:S04]  /*c060*/  IMAD R6, R0, UR4, RZ ;  /* 0x0000000400067c24 */ /* 0x004fc8000f8e02ff */
[----:B---34-:R-:W-:Y:S01]  /*c070*/  IMAD R3, R6, UR4, RZ ;  /* 0x0000000406037c24 */ /* 0x018fe2000f8e02ff */
[----:B------:R-:W-:-:S03]  /*c080*/  UMOV UR4, URZ ;  /* 0x000000ff00047c82 */ /* 0x000fc60008000000 */
[----:B0-----:R-:W-:Y:S01]  /*c090*/  IMAD.WIDE R8, R3, 0x8, R8 ;  /* 0x0000000803087825 */ /* 0x001fe200078e0208 */
[----:B------:R-:W-:Y:S06]  /*c0a0*/  BRA.U !UP0, `(.L_x_176) ;  /* 0x0000000908cc7547 */ /* 0x000fec000b800000 */
[----:B------:R-:W0:Y:S01]  /*c0b0*/  LDC R5, c[0x0][0x414] ;  /* 0x00010500ff057b82 */ /* 0x000e220000000800 */
[----:B------:R-:W-:-:S03]  /*c0c0*/  ULOP3.LUT UR4, UR5, 0x7ffffff8, URZ, 0xc0, !UPT ;  /* 0x7ffffff805047892 */ /* 0x000fc6000f8ec0ff */
[----:B------:R-:W-:-:S04]  /*c0d0*/  UMOV UR5, URZ ;  /* 0x000000ff00057c82 */ /* 0x000fc80008000000 */
[----:B------:R-:W1:Y:S08]  /*c0e0*/  LDC.64 R14, c[0x0][0x448] ;  /* 0x00011200ff0e7b82 */ /* 0x000e700000000a00 */
[----:B------:R-:W2:Y:S02]  /*c0f0*/  LDC.64 R10, c[0x0][0x438] ;  /* 0x00010e00ff0a7b82 */ /* 0x000ea40000000a00 */
.L_x_193:
[----:B---3--:R-:W3:Y:S01]  /*c100*/  LDG.E.64 R26, desc[UR8][R8.64] ;  /* 0x00000008081a7981 */ /* 0x008ee2000c1e1b00 */
[----:B0-----:R-:W-:-:S04]  /*c110*/  IMAD R7, R6, R5, UR5 ;  /* 0x0000000506077e24 */ /* 0x001fc8000f8e0205 */
[----:B--2---:R-:W-:-:S05]  /*c120*/  IMAD.WIDE R12, R7, 0x8, R10 ;  /* 0x00000008070c7825 */ /* 0x004fca00078e020a */
[----:B------:R-:W2:Y:S01]  /*c130*/  LDG.E.64 R28, desc[UR8][R12.64] ;  /* 0x000000080c1c7981 */ /* 0x000ea2000c1e1b00 */
[----:B------:R-:W-:Y:S01]  /*c140*/  HFMA2 R2, -RZ, RZ, 0, 5.9604644775390625e-08 ;  /* 0x00000001ff027431 */ /* 0x000fe200000001ff */
[----:B------:R-:W-:Y:S01]  /*c150*/  UIADD3 UR5, UPT, UPT, UR5, 0x8, URZ ;  /* 0x0000000805057890 */ /* 0x000fe2000fffe0ff */
[----:B------:R-:W-:Y:S03]  /*c160*/  BSSY.RECONVERGENT B1, `(.L_x_177) ;  /* 0x0000011000017945 */ /* 0x000fe60003800200 */
[----:B------:R-:W-:Y:S01]  /*c170*/  UISETP.NE.AND UP0, UPT, UR5, UR4, UPT ;  /* 0x000000040500728c */ /* 0x000fe2000bf05270 */
[----:B---3--:R-:W0:Y:S01]  /*c180*/  MUFU.RCP64H R3, R27 ;  /* 0x0000001b00037308 */ /* 0x008e220000001800 */
[----:B--2---:R-:W-:Y:S01]  /*c190*/  FSETP.GEU.AND P1, PT, |R29|, 6.5827683646048100446e-37, PT ;  /* 0x036000001d00780b */ /* 0x004fe20003f2e200 */
        /* <DEDUP_REMOVED lines=12> */
[----:B-1----:R-:W-:Y:S05]  /*c260*/  CALL.REL.NOINC `($__internal_1_$__cuda_sm20_div_rn_f64_full) ;  /* 0x0000009800dc7944 */ /* 0x002fea0003c00000 */
.L_x_178:
[----:B------:R-:W-:Y:S05]  /*c270*/  BSYNC.RECONVERGENT B1 ;  /* 0x0000000000017941 */ /* 0x000fea0003800200 */
.L_x_177:
[----:B-1----:R-:W-:-:S05]  /*c280*/  IMAD.WIDE R16, R7, 0x8, R14 ;  /* 0x0000000807107825 */ /* 0x002fca00078e020e */
[----:B------:R0:W-:Y:S04]  /*c290*/  STG.E.64 desc[UR8][R16.64], R32 ;  /* 0x0000002010007986 */ /* 0x0001e8000c101b08 */
[----:B------:R-:W2:Y:S04]  /*c2a0*/  LDG.E.64 R26, desc[UR8][R8.64] ;  /* 0x00000008081a7981 */ /* 0x000ea8000c1e1b00 */
        /* <DEDUP_REMOVED lines=10> */
[----:B------:R-:W-:-:S08]  /*c350*/  DMUL R18, R28, R2 ;  /* 0x000000021c127228 */ /* 0x000fd00000000000 */
[----:B0-----:R-:W-:-:S08]  /*c360*/  DFMA R32, -R26, R18, R28 ;  /* 0x000000121a20722b */ /* 0x001fd0000000011c */
[----:B------:R-:W-:-:S10]  /*c370*/  DFMA R32, R2, R32, R18 ;  /* 0x000000200220722b */ /* 0x000fd40000000012 */
[----:B------:R-:W-:-:S05]  /*c380*/  FFMA R2, RZ, R27, R33 ;  /* 0x0000001bff027223 */ /* 0x000fca0000000021 */
[----:B------:R-:W-:-:S13]  /*c390*/  FSETP.GT.AND P0, PT, |R2|, 1.469367938527859385e-39, PT ;  /* 0x001000000200780b */ /* 0x000fda0003f04200 */
[----:B------:R-:W-:Y:S05]  /*c3a0*/  @P0 BRA P1, `(.L_x_180) ;  /* 0x0000000000080947 */ /* 0x000fea0000800000 */
[----:B------:R-:W-:-:S07]  /*c3b0*/  MOV R2, 0xc3d0 ;  /* 0x0000c3d000027802 */ /* 0x000fce0000000f00 */
[----:B------:R-:W-:Y:S05]  /*c3c0*/  CALL.REL.NOINC `($__internal_1_$__cuda_sm20_div_rn_f64_full) ;  /* 0x0000009800847944 */ /* 0x000fea0003c00000 */
.L_x_180:
[----:B------:R-:W-:Y:S05]  /*c3d0*/  BSYNC.RECONVERGENT B1 ;  /* 0x0000000000017941 */ /* 0x000fea0003800200 */
.L_x_179:
[----:B------:R0:W-:Y:S04]  /*c3e0*/  STG.E.64 desc[UR8][R16.64+0x8], R32 ;  /* 0x0000082010007986 */ /* 0x0001e8000c101b08 */
[----:B------:R-:W2:Y:S04]  /*c3f0*/  LDG.E.64 R26, desc[UR8][R8.64] ;  /* 0x00000008081a7981 */ /* 0x000ea8000c1e1b00 */
        /* <DEDUP_REMOVED lines=18> */
.L_x_182:
[----:B------:R-:W-:Y:S05]  /*c520*/  BSYNC.RECONVERGENT B1 ;  /* 0x0000000000017941 */ /* 0x000fea0003800200 */
.L_x_181:
        /* <DEDUP_REMOVED lines=20> */
.L_x_184:
[----:B------:R-:W-:Y:S05]  /*c670*/  BSYNC.RECONVERGENT B1 ;  /* 0x0000000000017941 */ /* 0x000fea0003800200 */
.L_x_183:
        /* <DEDUP_REMOVED lines=20> */
.L_x_186:
[----:B------:R-:W-:Y:S05]  /*c7c0*/  BSYNC.RECONVERGENT B1 ;  /* 0x0000000000017941 */ /* 0x000fea0003800200 */
.L_x_185:
        /* <DEDUP_REMOVED lines=20> */
.L_x_188:
[----:B------:R-:W-:Y:S05]  /*c910*/  BSYNC.RECONVERGENT B1 ;  /* 0x0000000000017941 */ /* 0x000fea0003800200 */
.L_x_187:
        /* <DEDUP_REMOVED lines=20> */
.L_x_190:
[----:B------:R-:W-:Y:S05]  /*ca60*/  BSYNC.RECONVERGENT B1 ;  /* 0x0000000000017941 */ /* 0x000fea0003800200 */
.L_x_189:
        /* <DEDUP_REMOVED lines=20> */
.L_x_192:
[----:B------:R-:W-:Y:S05]  /*cbb0*/  BSYNC.RECONVERGENT B1 ;  /* 0x0000000000017941 */ /* 0x000fea0003800200 */
.L_x_191:
[----:B------:R3:W-:Y:S01]  /*cbc0*/  STG.E.64 desc[UR8][R16.64+0x38], R32 ;  /* 0x0000382010007986 */ /* 0x0007e2000c101b08 */
[----:B------:R-:W-:Y:S05]  /*cbd0*/  BRA.U UP0, `(.L_x_193) ;  /* 0xfffffff500487547 */ /* 0x000fea000b83ffff */
.L_x_176:
[----:B------:R-:W-:-:S09]  /*cbe0*/  UISETP.NE.AND UP0, UPT, UR7, URZ, UPT ;  /* 0x000000ff0700728c */ /* 0x000fd2000bf05270 */
[----:B------:R-:W-:Y:S05]  /*cbf0*/  BRA.U !UP0, `(.L_x_175) ;  /* 0x0000000908c47547 */ /* 0x000fea000b800000 */
[----:B------:R-:W0:Y:S01]  /*cc00*/  LDC R7, c[0x0][0x414] ;  /* 0x00010500ff077b82 */ /* 0x000e220000000800 */
[----:B------:R-:W-:Y:S01]  /*cc10*/  UISETP.GE.U32.AND UP0, UPT, UR7, 0x4, UPT ;  /* 0x000000040700788c */ /* 0x000fe2000bf06070 */
[----:B0-----:R-:W-:-:S08]  /*cc20*/  LOP3.LUT R5, R7, 0x3, RZ, 0xc0, !PT ;  /* 0x0000000307057812 */ /* 0x001fd000078ec0ff */
[----:B------:R-:W-:Y:S05]  /*cc30*/  BRA.U !UP0, `(.L_x_194) ;  /* 0x0000000508687547 */ /* 0x000fea000b800000 */
[----:B------:R-:W2:Y:S01]  /*cc40*/  LDG.E.64 R26, desc[UR8][R8.64] ;  /* 0x00000008081a7981 */ /* 0x000ea2000c1e1b00 */
[----:B------:R-:W0:Y:S01]  /*cc50*/  LDC.64 R10, c[0x0][0x438] ;  /* 0x00010e00ff0a7b82 */ /* 0x000e220000000a00 */
[----:B------:R-:W-:-:S04]  /*cc60*/  IMAD R7, R6, R7, UR4 ;  /* 0x0000000406077e24 */ /* 0x000fc8000f8e0207 */
[----:B0-----:R-:W-:-:S05]  /*cc70*/  IMAD.WIDE R10, R7, 0x8, R10 ;  /* 0x00000008070a7825 */ /* 0x001fca00078e020a */
[----:B------:R-:W4:Y:S01]  /*cc80*/  LDG.E.64 R28, desc[UR8][R10.64] ;  /* 0x000000080a1c7981 */ /* 0x000f22000c1e1b00 */
[----:B------:R-:W-:Y:S01]  /*cc90*/  MOV R2, 0x1 ;  /* 0x0000000100027802 */ /* 0x000fe20000000f00 */
[----:B------:R-:W-:Y:S01]  /*cca0*/  BSSY.RECONVERGENT B1, `(.L_x_195) ;  /* 0x0000010000017945 */ /* 0x000fe20003800200 */
[----:B--2---:R-:W0:Y:S04]  /*ccb0*/  MUFU.RCP64H R3, R27 ;  /* 0x0000001b00037308 */ /* 0x004e280000001800 */
[----:B0-----:R-:W-:-:S08]  /*ccc0*/  DFMA R12, -R26, R2, 1 ;  /* 0x3ff000001a0c742b */ /* 0x001fd00000000102 */
[----:B------:R-:W-:Y:S01]  /*ccd0*/  DFMA R12, R12, R12, R12 ;  /* 0x0000000c0c0c722b */ /* 0x000fe2000000000c */
[----:B----4-:R-:W-:-:S07]  /*cce0*/  FSETP.GEU.AND P1, PT, |R29|, 6.5827683646048100446e-37, PT ;  /* 0x036000001d00780b */ /* 0x010fce0003f2e200 */
[----:B------:R-:W-:-:S08]  /*ccf0*/  DFMA R12, R2, R12, R2 ;  /* 0x0000000c020c722b */ /* 0x000fd00000000002 */
[----:B------:R-:W-:-:S08]  /*cd00*/  DFMA R2, -R26, R12, 1 ;  /* 0x3ff000001a02742b */ /* 0x000fd0000000010c */
[----:B------:R-:W-:-:S08]  /*cd10*/  DFMA R2, R12, R2, R12 ;  /* 0x000000020c02722b */ /* 0x000fd0000000000c */
[----:B---3--:R-:W-:-:S08]  /*cd20*/  DMUL R32, R28, R2 ;  /* 0x000000021c207228 */ /* 0x008fd00000000000 */
[----:B------:R-:W-:-:S08]  /*cd30*/  DFMA R12, -R26, R32, R28 ;  /* 0x000000201a0c722b */ /* 0x000fd0000000011c */
[----:B------:R-:W-:-:S10]  /*cd40*/  DFMA R32, R2, R12, R32 ;  /* 0x0000000c0220722b */ /* 0x000fd40000000020 */
[----:B------:R-:W-:-:S05]  /*cd50*/  FFMA R2, RZ, R27, R33 ;  /* 0x0000001bff027223 */ /* 0x000fca0000000021 */
[----:B------:R-:W-:-:S13]  /*cd60*/  FSETP.GT.AND P0, PT, |R2|, 1.469367938527859385e-39, PT ;  /* 0x001000000200780b */ /* 0x000fda0003f04200 */
[----:B------:R-:W-:Y:S05]  /*cd70*/  @P0 BRA P1, `(.L_x_196) ;  /* 0x0000000000080947 */ /* 0x000fea0000800000 */
[----:B------:R-:W-:-:S07]  /*cd80*/  MOV R2, 0xcda0 ;  /* 0x0000cda000027802 */ /* 0x000fce0000000f00 */
[----:B------:R-:W-:Y:S05]  /*cd90*/  CALL.REL.NOINC `($__internal_1_$__cuda_sm20_div_rn_f64_full) ;  /* 0x0000009000107944 */ /* 0x000fea0003c00000 */
.L_x_196:
[----:B------:R-:W-:Y:S05]  /*cda0*/  BSYNC.RECONVERGENT B1 ;  /* 0x0000000000017941 */ /* 0x000fea0003800200 */
.L_x_195:
[----:B------:R-:W0:Y:S02]  /*cdb0*/  LDC.64 R12, c[0x0][0x448] ;  /* 0x00011200ff0c7b82 */ /* 0x000e240000000a00 */
[----:B0-----:R-:W-:-:S05]  /*cdc0*/  IMAD.WIDE R12, R7, 0x8, R12 ;  /* 0x00000008070c7825 */ /* 0x001fca00078e020c */
        /* <DEDUP_REMOVED lines=20> */
.L_x_198:
[----:B------:R-:W-:Y:S05]  /*cf10*/  BSYNC.RECONVERGENT B1 ;  /* 0x0000000000017941 */ /* 0x000fea0003800200 */
.L_x_197:
        /* <DEDUP_REMOVED lines=20> */
.L_x_200:
[----:B------:R-:W-:Y:S05]  /*d060*/  BSYNC.RECONVERGENT B1 ;  /* 0x0000000000017941 */ /* 0x000fea0003800200 */
.L_x_199:
        /* <DEDUP_REMOVED lines=20> */
.L_x_202:
[----:B------:R-:W-:Y:S05]  /*d1b0*/  BSYNC.RECONVERGENT B1 ;  /* 0x0000000000017941 */ /* 0x000fea0003800200 */
.L_x_201:
[----:B------:R0:W-:Y:S01]  /*d1c0*/  STG.E.64 desc[UR8][R12.64+0x18], R32 ;  /* 0x000018200c007986 */ /* 0x0001e2000c101b08 */
[----:B------:R-:W-:-:S12]  /*d1d0*/  UIADD3 UR4, UPT, UPT, UR4, 0x4, URZ ;  /* 0x0000000404047890 */ /* 0x000fd8000fffe0ff */
.L_x_194:
[----:B------:R-:W-:-:S13]  /*d1e0*/  ISETP.NE.AND P0, PT, R5, RZ, PT ;  /* 0x000000ff0500720c */ /* 0x000fda0003f05270 */
[----:B------:R-:W-:Y:S05]  /*d1f0*/  @!P0 BRA `(.L_x_175) ;  /* 0x0000000400448947 */ /* 0x000fea0003800000 */
[----:B------:R-:W-:-:S13]  /*d200*/  ISETP.NE.AND P0, PT, R5, 0x1, PT ;  /* 0x000000010500780c */ /* 0x000fda0003f05270 */
[----:B------:R-:W-:Y:S05]  /*d210*/  @!P0 BRA `(.L_x_203) ;  /* 0x0000000000c48947 */ /* 0x000fea0003800000 */
[----:B------:R-:W2:Y:S01]  /*d220*/  LDG.E.64 R26, desc[UR8][R8.64] ;  /* 0x00000008081a7981 */ /* 0x000ea2000c1e1b00 */
[----:B------:R-:W1:Y:S08]  /*d230*/  LDC R5, c[0x0][0x414] ;  /* 0x00010500ff057b82 */ /* 0x000e700000000800 */
[----:B------:R-:W4:Y:S01]  /*d240*/  LDC.64 R10, c[0x0][0x438] ;  /* 0x00010e00ff0a7b82 */ /* 0x000f220000000a00 */
[----:B-1----:R-:W-:-:S04]  /*d250*/  IMAD R5, R6, R5, UR4 ;  /* 0x0000000406057e24 */ /* 0x002fc8000f8e0205 */
[----:B----4-:R-:W-:-:S05]  /*d260*/  IMAD.WIDE R10, R5, 0x8, R10 ;  /* 0x00000008050a7825 */ /* 0x010fca00078e020a */
[----:B------:R-:W4:Y:S01]  /*d270*/  LDG.E.64 R28, desc[UR8][R10.64] ;  /* 0x000000080a1c7981 */ /* 0x000f22000c1e1b00 */
[----:B------:R-:W-:Y:S01]  /*d280*/  MOV R2, 0x1 ;  /* 0x0000000100027802 */ /* 0x000fe20000000f00 */
[----:B------:R-:W-:Y:S01]  /*d290*/  BSSY.RECONVERGENT B1, `(.L_x_204) ;  /* 0x0000010000017945 */ /* 0x000fe20003800200 */
[----:B--2---:R-:W0:Y:S04]  /*d2a0*/  MUFU.RCP64H R3, R27 ;  /* 0x0000001b00037308 */ /* 0x004e280000001800 */
[----:B0-----:R-:W-:-:S08]  /*d2b0*/  DFMA R12, -R26, R2, 1 ;  /* 0x3ff000001a0c742b */ /* 0x001fd00000000102 */
[----:B------:R-:W-:-:S08]  /*d2c0*/  DFMA R12, R12, R12, R12 ;  /* 0x0000000c0c0c722b */ /* 0x000fd0000000000c */
[----:B------:R-:W-:Y:S01]  /*d2d0*/  DFMA R12, R2, R12, R2 ;  /* 0x0000000c020c722b */ /* 0x000fe20000000002 */
[----:B----4-:R-:W-:-:S07]  /*d2e0*/  FSETP.GEU.AND P1, PT, |R29|, 6.5827683646048100446e-37, PT ;  /* 0x036000001d00780b */ /* 0x010fce0003f2e200 */
        /* <DEDUP_REMOVED lines=10> */
.L_x_205:
[----:B------:R-:W-:Y:S05]  /*d390*/  BSYNC.RECONVERGENT B1 ;  /* 0x0000000000017941 */ /* 0x000fea0003800200 */
.L_x_204:
        /* <DEDUP_REMOVED lines=22> */
.L_x_207:
[----:B------:R-:W-:Y:S05]  /*d500*/  BSYNC.RECONVERGENT B1 ;  /* 0x0000000000017941 */ /* 0x000fea0003800200 */
.L_x_206:
[----:B------:R1:W-:Y:S01]  /*d510*/  STG.E.64 desc[UR8][R12.64+0x8], R32 ;  /* 0x000008200c007986 */ /* 0x0003e2000c101b08 */
[----:B------:R-:W-:-:S12]  /*d520*/  UIADD3 UR4, UPT, UPT, UR4, 0x2, URZ ;  /* 0x0000000204047890 */ /* 0x000fd8000fffe0ff */
.L_x_203:
[----:B------:R-:W2:Y:S02]  /*d530*/  LDC R5, c[0x0][0x414] ;  /* 0x00010500ff057b82 */ /* 0x000ea40000000800 */
[----:B--2---:R-:W-:-:S04]  /*d540*/  LOP3.LUT R2, R5, 0x1, RZ, 0xc0, !PT ;  /* 0x0000000105027812 */ /* 0x004fc800078ec0ff */
[----:B------:R-:W-:-:S13]  /*d550*/  ISETP.NE.U32.AND P0, PT, R2, 0x1, PT ;  /* 0x000000010200780c */ /* 0x000fda0003f05070 */
[----:B------:R-:W-:Y:S05]  /*d560*/  @P0 BRA `(.L_x_175) ;  /* 0x0000000000680947 */ /* 0x000fea0003800000 */
[----:B------:R-:W2:Y:S01]  /*d570*/  LDG.E.64 R26, desc[UR8][R8.64] ;  /* 0x00000008081a7981 */ /* 0x000ea2000c1e1b00 */
[----:B------:R-:W4:Y:S01]  /*d580*/  LDC.64 R2, c[0x0][0x438] ;  /* 0x00010e00ff027b82 */ /* 0x000f220000000a00 */
[----:B------:R-:W-:-:S04]  /*d590*/  IMAD R6, R6, R5, UR4 ;  /* 0x0000000406067e24 */ /* 0x000fc8000f8e0205 */
[----:B----4-:R-:W-:-:S05]  /*d5a0*/  IMAD.WIDE R2, R6, 0x8, R2 ;  /* 0x0000000806027825 */ /* 0x010fca00078e0202 */
[----:B------:R-:W4:Y:S01]  /*d5b0*/  LDG.E.64 R28, desc[UR8][R2.64] ;  /* 0x00000008021c7981 */ /* 0x000f22000c1e1b00 */
[----:B------:R-:W-:Y:S01]  /*d5c0*/  MOV R4, 0x1 ;  /* 0x0000000100047802 */ /* 0x000fe20000000f00 */
[----:B------:R-:W-:Y:S01]  /*d5d0*/  BSSY.RECONVERGENT B1, `(.L_x_208) ;  /* 0x0000010000017945 */ /* 0x000fe20003800200 */
[----:B--2---:R-:W2:Y:S04]  /*d5e0*/  MUFU.RCP64H R5, R27 ;  /* 0x0000001b00057308 */ /* 0x004ea80000001800 */
[----:B--2---:R-:W-:-:S08]  /*d5f0*/  DFMA R10, -R26, R4, 1 ;  /* 0x3ff000001a0a742b */ /* 0x004fd00000000104 */
[----:B------:R-:W-:Y:S01]  /*d600*/  DFMA R10, R10, R10, R10 ;  /* 0x0000000a0a0a722b */ /* 0x000fe2000000000a */
[----:B----4-:R-:W-:-:S07]  /*d610*/  FSETP.GEU.AND P1, PT, |R29|, 6.5827683646048100446e-37, PT ;  /* 0x036000001d00780b */ /* 0x010fce0003f2e200 */
[----:B------:R-:W-:-:S08]  /*d620*/  DFMA R10, R4, R10, R4 ;  /* 0x0000000a040a722b */ /* 0x000fd00000000004 */
[----:B------:R-:W-:-:S08]  /*d630*/  DFMA R4, -R26, R10, 1 ;  /* 0x3ff000001a04742b */ /* 0x000fd0000000010a */
[----:B------:R-:W-:-:S08]  /*d640*/  DFMA R4, R10, R4, R10 ;  /* 0x000000040a04722b */ /* 0x000fd0000000000a */
[----:B01-3--:R-:W-:-:S08]  /*d650*/  DMUL R32, R28, R4 ;  /* 0x000000041c207228 */ /* 0x00bfd00000000000 */
[----:B------:R-:W-:-:S08]  /*d660*/  DFMA R8, -R26, R32, R28 ;  /* 0x000000201a08722b */ /* 0x000fd0000000011c */
[----:B------:R-:W-:-:S10]  /*d670*/  DFMA R32, R4, R8, R32 ;  /* 0x000000080420722b */ /* 0x000fd40000000020 */
[----:B------:R-:W-:-:S05]  /*d680*/  FFMA R2, RZ, R27, R33 ;  /* 0x0000001bff027223 */ /* 0x000fca0000000021 */
[----:B------:R-:W-:-:S13]  /*d690*/  FSETP.GT.AND P0, PT, |R2|, 1.469367938527859385e-39, PT ;  /* 0x001000000200780b */ /* 0x000fda0003f04200 */
[----:B------:R-:W-:Y:S05]  /*d6a0*/  @P0 BRA P1, `(.L_x_209) ;  /* 0x0000000000080947 */ /* 0x000fea0000800000 */
[----:B------:R-:W-:-:S07]  /*d6b0*/  MOV R2, 0xd6d0 ;  /* 0x0000d6d000027802 */ /* 0x000fce0000000f00 */
[----:B------:R-:W-:Y:S05]  /*d6c0*/  CALL.REL.NOINC `($__internal_1_$__cuda_sm20_div_rn_f64_full) ;  /* 0x0000008400c47944 */ /* 0x000fea0003c00000 */
.L_x_209:
[----:B------:R-:W-:Y:S05]  /*d6d0*/  BSYNC.RECONVERGENT B1 ;  /* 0x0000000000017941 */ /* 0x000fea0003800200 */
.L_x_208:
[----:B------:R-:W0:Y:S02]  /*d6e0*/  LDC.64 R2, c[0x0][0x448] ;  /* 0x00011200ff027b82 */ /* 0x000e240000000a00 */
[----:B0-----:R-:W-:-:S05]  /*d6f0*/  IMAD.WIDE R6, R6, 0x8, R2 ;  /* 0x0000000806067825 */ /* 0x001fca00078e0202 */
[----:B------:R0:W-:Y:S02]  /*d700*/  STG.E.64 desc[UR8][R6.64], R32 ;  /* 0x0000002006007986 */ /* 0x0001e4000c101b08 */
.L_x_175:
[----:B------:R-:W5:Y:S01]  /*d710*/  LDCU UR5, c[0x0][0x414] ;  /* 0x00008280ff0577ac */ /* 0x000f620008000800 */
[----:B------:R-:W1:Y:S01]  /*d720*/  LDCU UR4, c[0x0][0x418] ;  /* 0x00008300ff0477ac */ /* 0x000e620008000800 */
[----:B-----5:R-:W-:-:S04]  /*d730*/  UISETP.GE.AND UP0, UPT, UR5, 0x1, UPT ;  /* 0x000000010500788c */ /* 0x020fc8000bf06270 */
[----:B-1----:R-:W-:-:S09]  /*d740*/  UISETP.LT.OR UP0, UPT, UR4, 0x2, !UP0 ;  /* 0x000000020400788c */ /* 0x002fd2000c701670 */
[----:B------:R-:W-:Y:S05]  /*d750*/  BRA.U UP0, `(.L_x_174) ;  /* 0x0000000900947547 */ /* 0x000fea000b800000 */
[----:B0-2---:R-:W-:Y:S01]  /*d760*/  PRMT R10, RZ, 0x7610, R10 ;  /* 0x00007610ff0a7816 */ /* 0x005fe2000000000a */
[----:B------:R-:W-:Y:S01]  /*d770*/  UMOV UR7, 0x1 ;  /* 0x0000000100077882 */ /* 0x000fe20000000000 */
[----:B------:R-:W-:Y:S01]  /*d780*/  PRMT R9, RZ, 0x7610, R9 ;  /* 0x00007610ff097816 */ /* 0x000fe20000000009 */
[----:B------:R-:W-:-:S06]  /*d790*/  UMOV UR4, URZ ;  /* 0x000000ff00047c82 */ /* 0x000fcc0008000000 */
.L_x_217:
[----:B0--3--:R-:W0:Y:S01]  /*d7a0*/  LDC R5, c[0x0][0x418] ;  /* 0x00010600ff057b82 */ /* 0x009e220000000800 */
[----:B------:R-:W-:Y:S01]  /*d7b0*/  VIADD R9, R9, 0x1 ;  /* 0x0000000109097836 */ /* 0x000fe20000000000 */
[----:B------:R-:W-:Y:S01]  /*d7c0*/  UMOV UR10, UR7 ;  /* 0x00000007000a7c82 */ /* 0x000fe20008000000 */
[----:B------:R-:W-:Y:S01]  /*d7d0*/  ULOP3.LUT UR11, UR7, 0x7ffffff8, URZ, 0xc0, !UPT ;  /* 0x7ffffff8070b7892 */ /* 0x000fe2000f8ec0ff */
[----:B------:R-:W-:Y:S02]  /*d7e0*/  UMOV UR5, URZ ;  /* 0x000000ff00057c82 */ /* 0x000fe40008000000 */
[----:B------:R-:W-:Y:S02]  /*d7f0*/  LOP3.LUT R8, R9, 0xffff, RZ, 0xc0, !PT ;  /* 0x0000ffff09087812 */ /* 0x000fe400078ec0ff */
[----:B------:R-:W1:Y:S02]  /*d800*/  LDC.64 R12, c[0x0][0x3a8] ;  /* 0x0000ea00ff0c7b82 */ /* 0x000e640000000a00 */
[----:B------:R-:W-:-:S04]  /*d810*/  LOP3.LUT R7, R8, 0x7, RZ, 0xc0, !PT ;  /* 0x0000000708077812 */ /* 0x000fc800078ec0ff */
[----:B------:R-:W-:Y:S01]  /*d820*/  IADD3 R7, PT, PT, R7, -0x1, RZ ;  /* 0xffffffff07077810 */ /* 0x000fe20007ffe0ff */
[----:B0-----:R-:W-:-:S04]  /*d830*/  IMAD R6, R0, R5, UR7 ;  /* 0x0000000700067e24 */ /* 0x001fc8000f8e0205 */
[----:B----4-:R-:W-:Y:S01]  /*d840*/  IMAD R3, R6, R5, UR7 ;  /* 0x0000000706037e24 */ /* 0x010fe2000f8e0205 */
[----:B------:R-:W-:-:S03]  /*d850*/  UIADD3 UR7, UPT, UPT, UR7, 0x1, URZ ;  /* 0x0000000107077890 */ /* 0x000fc6000fffe0ff */
[----:B-1----:R-:W-:-:S03]  /*d860*/  IMAD.WIDE R12, R3, 0x8, R12 ;  /* 0x00000008030c7825 */ /* 0x002fc600078e020c */
[----:B------:R-:W-:-:S13]  /*d870*/  ISETP.NE.AND P1, PT, R5, UR7, PT ;  /* 0x0000000705007c0c */ /* 0x000fda000bf25270 */
.L_x_216:
[----:B------:R-:W-:Y:S01]  /*d880*/  UISETP.GE.U32.AND UP0, UPT, UR4, 0x7, UPT ;  /* 0x000000070400788c */ /* 0x000fe2000bf06070 */
[----:B------:R-:W-:Y:S01]  /*d890*/  IMAD.MOV.U32 R5, RZ, RZ, RZ ;  /* 0x000000ffff057224 */ /* 0x000fe200078e00ff */
[----:B0-----:R-:W-:-:S07]  /*d8a0*/  CS2R R2, SRZ ;  /* 0x0000000000027805 */ /* 0x001fce000001ff00 */
[----:B------:R-:W-:Y:S05]  /*d8b0*/  BRA.U !UP0, `(.L_x_210) ;  /* 0x0000000108b87547 */ /* 0x000fea000b800000 */
[----:B------:R-:W-:Y:S01]  /*d8c0*/  CS2R R2, SRZ ;  /* 0x0000000000027805 */ /* 0x000fe2000001ff00 */
[----:B------:R-:W-:-:S06]  /*d8d0*/  UMOV UR6, URZ ;  /* 0x000000ff00067c82 */ /* 0x000fcc0008000000 */
.L_x_211:
[----:B------:R-:W0:Y:S08]  /*d8e0*/  LDC R5, c[0x0][0x418] ;  /* 0x00010600ff057b82 */ /* 0x000e300000000800 */
[----:B------:R-:W1:Y:S08]  /*d8f0*/  LDC R11, c[0x0][0x414] ;  /* 0x00010500ff0b7b82 */ /* 0x000e700000000800 */
[----:B------:R-:W2:Y:S08]  /*d900*/  LDC.64 R40, c[0x0][0x3a8] ;  /* 0x0000ea00ff287b82 */ /* 0x000eb00000000a00 */
[----:B------:R-:W3:Y:S01]  /*d910*/  LDC.64 R28, c[0x0][0x448] ;  /* 0x00011200ff1c7b82 */ /* 0x000ee20000000a00 */
[----:B0-----:R-:W-:-:S02]  /*d920*/  IMAD R4, R0, R5, UR6 ;  /* 0x0000000600047e24 */ /* 0x001fc4000f8e0205 */
[----:B------:R-:W-:Y:S02]  /*d930*/  IMAD R5, R6, R5, UR6 ;  /* 0x0000000606057e24 */ /* 0x000fe4000f8e0205 */
[----:B-1----:R-:W-:Y:S02]  /*d940*/  IMAD R15, R4, R11, UR5 ;  /* 0x00000005040f7e24 */ /* 0x002fe4000f8e020b */
[----:B--2---:R-:W-:-:S05]  /*d950*/  IMAD.WIDE R40, R5, 0x8, R40 ;  /* 0x0000000805287825 */ /* 0x004fca00078e0228 */
[----:B------:R-:W2:Y:S01]  /*d960*/  LDG.E.64 R18, desc[UR8][R40.64+0x8] ;  /* 0x0000080828127981 */ /* 0x000ea2000c1e1b00 */
[----:B---3--:R-:W-:-:S03]  /*d970*/  IMAD.WIDE R28, R15, 0x8, R28 ;  /* 0x000000080f1c7825 */ /* 0x008fc600078e021c */
[----:B------:R-:W3:Y:S04]  /*d980*/  LDG.E.64 R24, desc[UR8][R40.64+0x10] ;  /* 0x0000100828187981 */ /* 0x000ee8000c1e1b00 */
[----:B------:R-:W4:Y:S01]  /*d990*/  LDG.E.64 R14, desc[UR8][R40.64] ;  /* 0x00000008280e7981 */ /* 0x000f22000c1e1b00 */
[----:B------:R-:W-:-:S03]  /*d9a0*/  IMAD.WIDE.U32 R32, R11, 0x8, R28 ;  /* 0x000000080b207825 */ /* 0x000fc600078e001c */
[----:B------:R-:W4:Y:S04]  /*d9b0*/  LDG.E.64 R4, desc[UR8][R28.64] ;  /* 0x000000081c047981 */ /* 0x000f28000c1e1b00 */
[----:B------:R-:W2:Y:S01]  /*d9c0*/  LDG.E.64 R16, desc[UR8][R32.64] ;  /* 0x0000000820107981 */ /* 0x000ea2000c1e1b00 */
[----:B------:R-:W-:-:S03]  /*d9d0*/  IMAD.WIDE.U32 R34, R11, 0x8, R32 ;  /* 0x000000080b227825 */ /* 0x000fc600078e0020 */
[----:B------:R-:W5:Y:S04]  /*d9e0*/  LDG.E.64 R20, desc[UR8][R40.64+0x18] ;  /* 0x0000180828147981 */ /* 0x000f68000c1e1b00 */
[----:B------:R-:W3:Y:S01]  /*d9f0*/  LDG.E.64 R26, desc[UR8][R34.64] ;  /* 0x00000008221a7981 */ /* 0x000ee2000c1e1b00 */
[----:B------:R-:W-:-:S03]  /*da00*/  IMAD.WIDE.U32 R42, R11, 0x8, R34 ;  /* 0x000000080b2a7825 */ /* 0x000fc600078e0022 */
[----:B------:R-:W5:Y:S04]  /*da10*/  LDG.E.64 R28, desc[UR8][R40.64+0x20] ;  /* 0x00002008281c7981 */ /* 0x000f68000c1e1b00 */
[----:B------:R-:W5:Y:S01]  /*da20*/  LDG.E.64 R22, desc[UR8][R42.64] ;  /* 0x000000082a167981 */ /* 0x000f62000c1e1b00 */
        /* <DEDUP_REMOVED lines=9> */
[----:B------:R-:W-:-:S06]  /*dac0*/  IMAD.WIDE.U32 R44, R11, 0x8, R50 ;  /* 0x000000080b2c7825 */ /* 0x000fcc00078e0032 */
[----:B------:R-:W5:Y:S01]  /*dad0*/  LDG.E.64 R44, desc[UR8][R44.64] ;  /* 0x000000082c2c7981 */ /* 0x000f62000c1e1b00 */
[----:B------:R-:W-:-:S04]  /*dae0*/  UIADD3 UR6, UPT, UPT, UR6, 0x8, URZ ;  /* 0x0000000806067890 */ /* 0x000fc8000fffe0ff */
[----:B------:R-:W-:Y:S01]  /*daf0*/  UISETP.NE.AND UP0, UPT, UR6, UR11, UPT ;  /* 0x0000000b0600728c */ /* 0x000fe2000bf05270 */
[----:B----4-:R-:W-:-:S08]  /*db00*/  DFMA R4, R14, R4, R2 ;  /* 0x000000040e04722b */ /* 0x010fd00000000002 */
[----:B--2---:R-:W-:-:S08]  /*db10*/  DFMA R4, R18, R16, R4 ;  /* 0x000000101204722b */ /* 0x004fd00000000004 */
[----:B---3--:R-:W-:-:S08]  /*db20*/  DFMA R4, R24, R26, R4 ;  /* 0x0000001a1804722b */ /* 0x008fd00000000004 */
[----:B-----5:R-:W-:-:S08]  /*db30*/  DFMA R4, R20, R22, R4 ;  /* 0x000000161404722b */ /* 0x020fd00000000004 */
[----:B------:R-:W-:-:S08]  /*db40*/  DFMA R4, R28, R30, R4 ;  /* 0x0000001e1c04722b */ /* 0x000fd00000000004 */
[----:B------:R-:W-:-:S08]  /*db50*/  DFMA R4, R36, R38, R4 ;  /* 0x000000262404722b */ /* 0x000fd00000000004 */
[----:B------:R-:W-:-:S08]  /*db60*/  DFMA R4, R32, R34, R4 ;  /* 0x000000222004722b */ /* 0x000fd00000000004 */
[----:B------:R-:W-:Y:S01]  /*db70*/  DFMA R2, R42, R44, R4 ;  /* 0x0000002c2a02722b */ /* 0x000fe20000000004 */
[----:B------:R-:W-:Y:S10]  /*db80*/  BRA.U UP0, `(.L_x_211) ;  /* 0xfffffffd00547547 */ /* 0x000ff4000b83ffff */
[----:B------:R-:W-:-:S07]  /*db90*/  MOV R5, UR11 ;  /* 0x0000000b00057c02 */ /* 0x000fce0008000f00 */
.L_x_210:
[----:B------:R-:W-:-:S09]  /*dba0*/  ULOP3.LUT UP0, URZ, UR10, 0x7, URZ, 0xc0, !UPT ;  /* 0x000000070aff7892 */ /* 0x000fd2000f80c0ff */
[----:B------:R-:W-:Y:S05]  /*dbb0*/  BRA.U !UP0, `(.L_x_212) ;  /* 0x0000000108f07547 */ /* 0x000fea000b800000 */
[----:B------:R-:W-:Y:S02]  /*dbc0*/  ISETP.GE.U32.AND P0, PT, R7, 0x3, PT ;  /* 0x000000030700780c */ /* 0x000fe40003f06070 */
[----:B------:R-:W-:-:S11]  /*dbd0*/  LOP3.LUT P2, RZ, R8, 0x3, RZ, 0xc0, !PT ;  /* 0x0000000308ff7812 */ /* 0x000fd6000784c0ff */
[----:B------:R-:W-:Y:S05]  /*dbe0*/  @!P0 BRA `(.L_x_213) ;  /* 0x0000000000648947 */ /* 0x000fea0003800000 */
[----:B------:R-:W0:Y:S01]  /*dbf0*/  LDC R37, c[0x0][0x414] ;  /* 0x00010500ff257b82 */ /* 0x000e220000000800 */
[----:B------:R-:W1:Y:S07]  /*dc00*/  LDCU UR6, c[0x0][0x418] ;  /* 0x00008300ff0677ac */ /* 0x000e6e0008000800 */
[----:B------:R-:W2:Y:S08]  /*dc10*/  LDC.64 R14, c[0x0][0x3a8] ;  /* 0x0000ea00ff0e7b82 */ /* 0x000eb00000000a00 */
[----:B------:R-:W3:Y:S01]  /*dc20*/  LDC.64 R18, c[0x0][0x448] ;  /* 0x00011200ff127b82 */ /* 0x000ee20000000a00 */
[----:B-1----:R-:W-:-:S02]  /*dc30*/  IMAD R4, R0, UR6, R5 ;  /* 0x0000000600047c24 */ /* 0x002fc4000f8e0205 */
[----:B------:R-:W-:Y:S02]  /*dc40*/  IMAD R11, R6, UR6, R5 ;  /* 0x00000006060b7c24 */ /* 0x000fe4000f8e0205 */
[----:B0-----:R-:W-:Y:S02]  /*dc50*/  IMAD R17, R4, R37, UR5 ;  /* 0x0000000504117e24 */ /* 0x001fe4000f8e0225 */
        /* <DEDUP_REMOVED lines=11> */
[----:B------:R-:W-:-:S06]  /*dd10*/  IMAD.WIDE.U32 R36, R37, 0x8, R30 ;  /* 0x0000000825247825 */ /* 0x000fcc00078e001e */
[----:B------:R-:W5:Y:S01]  /*dd20*/  LDG.E.64 R36, desc[UR8][R36.64] ;  /* 0x0000000824247981 */ /* 0x000f62000c1e1b00 */
[----:B------:R-:W-:Y:S01]  /*dd30*/  VIADD R5, R5, 0x4 ;  /* 0x0000000405057836 */ /* 0x000fe20000000000 */
[----:B----4-:R-:W-:-:S08]  /*dd40*/  DFMA R16, R16, R20, R2 ;  /* 0x000000141010722b */ /* 0x010fd00000000002 */
[----:B--2---:R-:W-:-:S08]  /*dd50*/  DFMA R16, R22, R26, R16 ;  /* 0x0000001a1610722b */ /* 0x004fd00000000010 */
[----:B---3--:R-:W-:-:S08]  /*dd60*/  DFMA R16, R28, R32, R16 ;  /* 0x000000201c10722b */ /* 0x008fd00000000010 */
[----:B-----5:R-:W-:-:S11]  /*dd70*/  DFMA R2, R34, R36, R16 ;  /* 0x000000242202722b */ /* 0x020fd60000000010 */
.L_x_213:
[----:B------:R-:W-:Y:S05]  /*dd80*/  @!P2 BRA `(.L_x_212) ;  /* 0x00000000007ca947 */ /* 0x000fea0003800000 */
[C---:B------:R-:W-:Y:S02]  /*dd90*/  LOP3.LUT P2, RZ, R10.reuse, 0x3, RZ, 0xc0, !PT ;  /* 0x000000030aff7812 */ /* 0x040fe4000784c0ff */
[----:B------:R-:W-:-:S11]  /*dda0*/  LOP3.LUT P0, RZ, R10, 0x1, RZ, 0xc0, !PT ;  /* 0x000000010aff7812 */ /* 0x000fd6000780c0ff */
[----:B------:R-:W0:Y:S08]  /*ddb0*/  @P2 LDC R4, c[0x0][0x418] ;  /* 0x00010600ff042b82 */ /* 0x000e300000000800 */
[----:B------:R-:W1:Y:S08]  /*ddc0*/  @P2 LDC R27, c[0x0][0x414] ;  /* 0x00010500ff1b2b82 */ /* 0x000e700000000800 */
[----:B------:R-:W2:Y:S08]  /*ddd0*/  @P2 LDC.64 R16, c[0x0][0x3a8] ;  /* 0x0000ea00ff102b82 */ /* 0x000eb00000000a00 */
[----:B------:R-:W3:Y:S01]  /*dde0*/  @P2 LDC.64 R18, c[0x0][0x448] ;  /* 0x00011200ff122b82 */ /* 0x000ee20000000a00 */
[----:B0-----:R-:W-:-:S02]  /*ddf0*/  @P2 IMAD R20, R0, R4, R5 ;  /* 0x0000000400142224 */ /* 0x001fc400078e0205 */
[----:B------:R-:W-:Y:S01]  /*de00*/  @P2 IMAD R11, R6, R4, R5 ;  /* 0x00000004060b2224 */ /* 0x000fe200078e0205 */
[----:B------:R-:W-:-:S04]  /*de10*/  @P2 IADD3 R5, PT, PT, R5, 0x2, RZ ;  /* 0x0000000205052810 */ /* 0x000fc80007ffe0ff */
[----:B------:R-:W0:Y:S01]  /*de20*/  @!P0 LDC R24, c[0x0][0x418] ;  /* 0x00010600ff188b82 */ /* 0x000e220000000800 */
[----:B-1----:R-:W-:-:S07]  /*de30*/  @P2 IMAD R21, R20, R27, UR5 ;  /* 0x0000000514152e24 */ /* 0x002fce000f8e021b */
[----:B------:R-:W1:Y:S01]  /*de40*/  @!P0 LDC R25, c[0x0][0x414] ;  /* 0x00010500ff198b82 */ /* 0x000e620000000800 */
[----:B--2---:R-:W-:-:S07]  /*de50*/  @P2 IMAD.WIDE R16, R11, 0x8, R16 ;  /* 0x000000080b102825 */ /* 0x004fce00078e0210 */
[----:B------:R-:W2:Y:S01]  /*de60*/  @!P0 LDC.64 R28, c[0x0][0x3a8] ;  /* 0x0000ea00ff1c8b82 */ /* 0x000ea20000000a00 */
[----:B---3--:R-:W-:Y:S02]  /*de70*/  @P2 IMAD.WIDE R20, R21, 0x8, R18 ;  /* 0x0000000815142825 */ /* 0x008fe400078e0212 */
[----:B------:R-:W3:Y:S04]  /*de80*/  @P2 LDG.E.64 R18, desc[UR8][R16.64] ;  /* 0x0000000810122981 */ /* 0x000ee8000c1e1b00 */
[----:B------:R-:W3:Y:S01]  /*de90*/  @P2 LDG.E.64 R22, desc[UR8][R20.64] ;  /* 0x0000000814162981 */ /* 0x000ee2000c1e1b00 */
[----:B------:R-:W4:Y:S01]  /*dea0*/  @!P0 LDC.64 R14, c[0x0][0x448] ;  /* 0x00011200ff0e8b82 */ /* 0x000f220000000a00 */
[----:B0-----:R-:W-:Y:S02]  /*deb0*/  @!P0 IMAD R4, R0, R24, R5 ;  /* 0x0000001800048224 */ /* 0x001fe400078e0205 */
[----:B------:R-:W-:-:S04]  /*dec0*/  @P2 IMAD.WIDE.U32 R26, R27, 0x8, R20 ;  /* 0x000000081b1a2825 */ /* 0x000fc800078e0014 */
[----:B------:R-:W-:Y:S02]  /*ded0*/  @!P0 IMAD R5, R6, R24, R5 ;  /* 0x0000001806058224 */ /* 0x000fe400078e0205 */
[----:B-1----:R-:W-:Y:S01]  /*dee0*/  @!P0 IMAD R11, R4, R25, UR5 ;  /* 0x00000005040b8e24 */ /* 0x002fe2000f8e0219 */
[----:B------:R-:W5:Y:S04]  /*def0*/  @P2 LDG.E.64 R26, desc[UR8][R26.64] ;  /* 0x000000081a1a2981 */ /* 0x000f68000c1e1b00 */
[----:B------:R-:W5:Y:S01]  /*df00*/  @P2 LDG.E.64 R24, desc[UR8][R16.64+0x8] ;  /* 0x0000080810182981 */ /* 0x000f62000c1e1b00 */
[----:B--2---:R-:W-:-:S06]  /*df10*/  @!P0 IMAD.WIDE R4, R5, 0x8, R28 ;  /* 0x0000000805048825 */ /* 0x004fcc00078e021c */
[----:B------:R-:W2:Y:S01]  /*df20*/  @!P0 LDG.E.64 R4, desc[UR8][R4.64] ;  /* 0x0000000804048981 */ /* 0x000ea2000c1e1b00 */
[----:B----4-:R-:W-:-:S06]  /*df30*/  @!P0 IMAD.WIDE R14, R11, 0x8, R14 ;  /* 0x000000080b0e8825 */ /* 0x010fcc00078e020e */
[----:B------:R-:W2:Y:S01]  /*df40*/  @!P0 LDG.E.64 R14, desc[UR8][R14.64] ;  /* 0x000000080e0e8981 */ /* 0x000ea2000c1e1b00 */
[----:B---3--:R-:W-:-:S08]  /*df50*/  @P2 DFMA R18, R18, R22, R2 ;  /* 0x000000161212222b */ /* 0x008fd00000000002 */
[----:B-----5:R-:W-:-:S08]  /*df60*/  @P2 DFMA R2, R24, R26, R18 ;  /* 0x0000001a1802222b */ /* 0x020fd00000000012 */
[----:B--2---:R-:W-:-:S11]  /*df70*/  @!P0 DFMA R2, R4, R14, R2 ;  /* 0x0000000e0402822b */ /* 0x004fd60000000002 */
.L_x_212:
[----:B------:R-:W2:Y:S01]  /*df80*/  LDG.E.64 R26, desc[UR8][R12.64] ;  /* 0x000000080c1a7981 */ /* 0x000ea2000c1e1b00 */
[----:B------:R-:W0:Y:S08]  /*df90*/  LDC R5, c[0x0][0x414] ;  /* 0x00010500ff057b82 */ /* 0x000e300000000800 */
[----:B------:R-:W1:Y:S01]  /*dfa0*/  LDC.64 R14, c[0x0][0x438] ;  /* 0x00010e00ff0e7b82 */ /* 0x000e620000000a00 */
[----:B0-----:R-:W-:-:S04]  /*dfb0*/  IMAD R5, R6, R5, UR5 ;  /* 0x0000000506057e24 */ /* 0x001fc8000f8e0205 */
[----:B-1----:R-:W-:-:S06]  /*dfc0*/  IMAD.WIDE R14, R5, 0x8, R14 ;  /* 0x00000008050e7825 */ /* 0x002fcc00078e020e */
[----:B------:R-:W3:Y:S01]  /*dfd0*/  LDG.E.64 R14, desc[UR8][R14.64] ;  /* 0x000000080e0e7981 */ /* 0x000ee2000c1e1b00 */
[----:B------:R-:W-:Y:S01]  /*dfe0*/  IMAD.MOV.U32 R16, RZ, RZ, 0x1 ;  /* 0x00000001ff107424 */ /* 0x000fe200078e00ff */
[----:B------:R-:W-:Y:S01]  /*dff0*/  BSSY.RECONVERGENT B1, `(.L_x_214) ;  /* 0x0000011000017945 */ /* 0x000fe20003800200 */
[----:B--2---:R-:W0:Y:S04]  /*e000*/  MUFU.RCP64H R17, R27 ;  /* 0x0000001b00117308 */ /* 0x004e280000001800 */
[----:B0-----:R-:W-:-:S08]  /*e010*/  DFMA R18, -R26, R16, 1 ;  /* 0x3ff000001a12742b */ /* 0x001fd00000000110 */
[----:B------:R-:W-:-:S08]  /*e020*/  DFMA R18, R18, R18, R18 ;  /* 0x000000121212722b */ /* 0x000fd00000000012 */
[----:B------:R-:W-:Y:S02]  /*e030*/  DFMA R18, R16, R18, R16 ;  /* 0x000000121012722b */ /* 0x000fe40000000010 */
[----:B---3--:R-:W-:-:S06]  /*e040*/  DADD R28, R14, -R2 ;  /* 0x000000000e1c7229 */ /* 0x008fcc0000000802 */
[----:B------:R-:W-:-:S08]  /*e050*/  DFMA R16, -R26, R18, 1 ;  /* 0x3ff000001a10742b */ /* 0x000fd00000000112 */
[----:B------:R-:W-:Y:S01]  /*e060*/  DFMA R16, R18, R16, R18 ;  /* 0x000000101210722b */ /* 0x000fe20000000012 */
[----:B------:R-:W-:-:S07]  /*e070*/  FSETP.GEU.AND P2, PT, |R29|, 6.5827683646048100446e-37, PT ;  /* 0x036000001d00780b */ /* 0x000fce0003f4e200 */
        /* <DEDUP_REMOVED lines=8> */
.L_x_215:
[----:B------:R-:W-:Y:S05]  /*e100*/  BSYNC.RECONVERGENT B1 ;  /* 0x0000000000017941 */ /* 0x000fea0003800200 */
.L_x_214:
[----:B------:R-:W0:Y:S01]  /*e110*/  LDC.64 R2, c[0x0][0x448] ;  /* 0x00011200ff027b82 */ /* 0x000e220000000a00 */
[----:B------:R-:W1:Y:S01]  /*e120*/  LDCU UR6, c[0x0][0x414] ;  /* 0x00008280ff0677ac */ /* 0x000e620008000800 */
[----:B------:R-:W-:-:S04]  /*e130*/  UIADD3 UR5, UPT, UPT, UR5, 0x1, URZ ;  /* 0x0000000105057890 */ /* 0x000fc8000fffe0ff */
[----:B-1----:R-:W-:Y:S01]  /*e140*/  UISETP.NE.AND UP0, UPT, UR5, UR6, UPT ;  /* 0x000000060500728c */ /* 0x002fe2000bf05270 */
[----:B0-----:R-:W-:-:S05]  /*e150*/  IMAD.WIDE R2, R5, 0x8, R2 ;  /* 0x0000000805027825 */ /* 0x001fca00078e0202 */
[----:B------:R0:W-:Y:S03]  /*e160*/  STG.E.64 desc[UR8][R2.64], R32 ;  /* 0x0000002002007986 */ /* 0x0001e6000c101b08 */
[----:B------:R-:W-:Y:S05]  /*e170*/  BRA.U UP0, `(.L_x_216) ;  /* 0xfffffff500c07547 */ /* 0x000fea000b83ffff */
[----:B------:R-:W-:Y:S01]  /*e180*/  UMOV UR4, UR10 ;  /* 0x0000000a00047c82 */ /* 0x000fe20008000000 */
[----:B------:R-:W-:Y:S01]  /*e190*/  IADD3 R10, PT, PT, R10, 0x1, RZ ;  /* 0x000000010a0a7810 */ /* 0x000fe20007ffe0ff */
[----:B------:R-:W-:Y:S06]  /*e1a0*/  @P1 BRA `(.L_x_217) ;  /* 0xfffffff4007c1947 */ /* 0x000fec000383ffff */
.L_x_174:
[----:B------:R-:W0:Y:S02]  /*e1b0*/  LDCU UR4, c[0x0][0x418] ;  /* 0x00008300ff0477ac */ /* 0x000e240008000800 */
[----:B0-----:R-:W-:-:S05]  /*e1c0*/  IMAD.U32 R13, RZ, RZ, UR4 ;  /* 0x00000004ff0d7e24 */ /* 0x001fca000f8e00ff */
[----:B------:R-:W-:-:S13]  /*e1d0*/  ISETP.GE.AND P0, PT, R13, 0x1, PT ;  /* 0x000000010d00780c */ /* 0x000fda0003f06270 */
[----:B------:R-:W-:Y:S05]  /*e1e0*/  @!P0 BRA `(.L_x_218) ;  /* 0x0000000400208947 */ /* 0x000fea0003800000 */
[----:B-1----:R-:W-:Y:S01]  /*e1f0*/  HFMA2 R8, -RZ, RZ, 0, 0 ;  /* 0x00000000ff087431 */ /* 0x002fe200000001ff */
[----:B------:R-:W-:Y:S01]  /*e200*/  PRMT R9, RZ, 0x7610, R9 ;  /* 0x00007610ff097816 */ /* 0x000fe20000000009 */
[----:B------:R-:W0:Y:S01]  /*e210*/  LDCU.U16 UR4, c[0x0][0x418] ;  /* 0x00008300ff0477ac */ /* 0x000e220008000400 */
[----:B--2---:R-:W-:-:S07]  /*e220*/  PRMT R10, RZ, 0x7610, R10 ;  /* 0x00007610ff0a7816 */ /* 0x004fce000000000a */
.L_x_223:
[----:B------:R-:W1:Y:S01]  /*e230*/  LDC R13, c[0x0][0x418] ;  /* 0x00010600ff0d7b82 */ /* 0x000e620000000800 */
[----:B0-234-:R-:W-:Y:S01]  /*e240*/  VIADD R2, R8, 0x1 ;  /* 0x0000000108027836 */ /* 0x01dfe20000000000 */
[----:B------:R-:W-:-:S03]  /*e250*/  MOV R3, R8 ;  /* 0x0000000800037202 */ /* 0x000fc60000000f00 */
[----:B------:R-:W-:Y:S01]  /*e260*/  IMAD.MOV.U32 R8, RZ, RZ, R2 ;  /* 0x000000ffff087224 */ /* 0x000fe200078e0002 */
[CC--:B-1----:R-:W-:Y:S02]  /*e270*/  ISETP.GE.AND P1, PT, R2.reuse, R13.reuse, PT ;  /* 0x0000000d0200720c */ /* 0x0c2fe40003f26270 */
[----:B------:R-:W-:-:S11]  /*e280*/  ISETP.NE.AND P0, PT, R2, R13, PT ;  /* 0x0000000d0200720c */ /* 0x000fd60003f05270 */
[----:B------:R-:W-:Y:S05]  /*e290*/  @P1 BRA `(.L_x_219) ;  /* 0x0000000000e81947 */ /* 0x000fea0003800000 */
[----:B------:R-:W-:Y:S01]  /*e2a0*/  IADD3 R4, PT, PT, -R3, -0x2, R13 ;  /* 0xfffffffe03047810 */ /* 0x000fe20007ffe10d */
[----:B------:R-:W-:Y:S01]  /*e2b0*/  IMAD R14, R0, R13, R3 ;  /* 0x0000000d000e7224 */ /* 0x000fe200078e0203 */
[----:B------:R-:W-:Y:S01]  /*e2c0*/  LOP3.LUT R12, RZ, R3, RZ, 0x33, !PT ;  /* 0x00000003ff0c7212 */ /* 0x000fe200078e33ff */
[----:B------:R-:W-:Y:S01]  /*e2d0*/  IMAD.MOV.U32 R11, RZ, RZ, R8 ;  /* 0x000000ffff0b7224 */ /* 0x000fe200078e0008 */
[----:B------:R-:W-:Y:S02]  /*e2e0*/  ISETP.GE.U32.AND P1, PT, R4, 0x7, PT ;  /* 0x000000070400780c */ /* 0x000fe40003f26070 */
[----:B------:R-:W-:-:S04]  /*e2f0*/  IADD3 R2, PT, PT, R12, R13, RZ ;  /* 0x0000000d0c027210 */ /* 0x000fc80007ffe0ff */
[----:B------:R-:W-:-:S07]  /*e300*/  LOP3.LUT P2, RZ, R2, 0x7, RZ, 0xc0, !PT ;  /* 0x0000000702ff7812 */ /* 0x000fce000784c0ff */
[----:B------:R-:W-:Y:S06]  /*e310*/  @!P1 BRA `(.L_x_220) ;  /* 0x0000000000449947 */ /* 0x000fec0003800000 */
[----:B------:R-:W1:Y:S01]  /*e320*/  LDC.64 R4, c[0x0][0x3a8] ;  /* 0x0000ea00ff047b82 */ /* 0x000e620000000a00 */
[----:B------:R-:W-:Y:S02]  /*e330*/  LOP3.LUT R7, R2, 0xfffffff8, RZ, 0xc0, !PT ;  /* 0xfffffff802077812 */ /* 0x000fe400078ec0ff */
[----:B------:R-:W-:-:S07]  /*e340*/  MOV R11, R8 ;  /* 0x00000008000b7202 */ /* 0x000fce0000000f00 */
.L_x_221:
[----:B--2---:R-:W-:Y:S02]  /*e350*/  IMAD R3, R14, R13, R11 ;  /* 0x0000000d0e037224 */ /* 0x004fe400078e020b */
[----:B------:R-:W-:Y:S02]  /*e360*/  VIADD R11, R11, 0x8 ;  /* 0x000000080b0b7836 */ /* 0x000fe40000000000 */
[----:B-1----:R-:W-:-:S03]  /*e370*/  IMAD.WIDE R2, R3, 0x8, R4 ;  /* 0x0000000803027825 */ /* 0x002fc600078e0204 */
[----:B------:R-:W-:Y:S02]  /*e380*/  IADD3 R6, PT, PT, R12, R11, RZ ;  /* 0x0000000b0c067210 */ /* 0x000fe40007ffe0ff */
[----:B------:R2:W-:Y:S02]  /*e390*/  STG.E.64 desc[UR8][R2.64], RZ ;  /* 0x000000ff02007986 */ /* 0x0005e4000c101b08 */
[----:B------:R-:W-:Y:S02]  /*e3a0*/  ISETP.NE.AND P1, PT, R6, R7, PT ;  /* 0x000000070600720c */ /* 0x000fe40003f25270 */
[----:B------:R2:W-:Y:S04]  /*e3b0*/  STG.E.64 desc[UR8][R2.64+0x8], RZ ;  /* 0x000008ff02007986 */ /* 0x0005e8000c101b08 */
[----:B------:R2:W-:Y:S04]  /*e3c0*/  STG.E.64 desc[UR8][R2.64+0x10], RZ ;  /* 0x000010ff02007986 */ /* 0x0005e8000c101b08 */
[----:B------:R2:W-:Y:S04]  /*e3d0*/  STG.E.64 desc[UR8][R2.64+0x18], RZ ;  /* 0x000018ff02007986 */ /* 0x0005e8000c101b08 */
[----:B------:R2:W-:Y:S04]  /*e3e0*/  STG.E.64 desc[UR8][R2.64+0x20], RZ ;  /* 0x000020ff02007986 */ /* 0x0005e8000c101b08 */
[----:B------:R2:W-:Y:S04]  /*e3f0*/  STG.E.64 desc[UR8][R2.64+0x28], RZ ;  /* 0x000028ff02007986 */ /* 0x0005e8000c101b08 */
[----:B------:R2:W-:Y:S04]  /*e400*/  STG.E.64 desc[UR8][R2.64+0x30], RZ ;  /* 0x000030ff02007986 */ /* 0x0005e8000c101b08 */
[----:B------:R2:W-:Y:S01]  /*e410*/  STG.E.64 desc[UR8][R2.64+0x38], RZ ;  /* 0x000038ff02007986 */ /* 0x0005e2000c101b08 */
[----:B------:R-:W-:Y:S05]  /*e420*/  @P1 BRA `(.L_x_221) ;  /* 0xfffffffc00c81947 */ /* 0x000fea000383ffff */
.L_x_220:
[----:B------:R-:W-:Y:S05]  /*e430*/  @!P2 BRA `(.L_x_219) ;  /* 0x000000000080a947 */ /* 0x000fea0003800000 */
[----:B--2---:R-:W-:-:S05]  /*e440*/  LOP3.LUT R2, RZ, R10, RZ, 0x33, !PT ;  /* 0x0000000aff027212 */ /* 0x004fca00078e33ff */
[----:B0-----:R-:W-:-:S05]  /*e450*/  VIADD R2, R2, UR4 ;  /* 0x0000000402027c36 */ /* 0x001fca0008000000 */
[----:B------:R-:W-:-:S04]  /*e460*/  LOP3.LUT R2, R2, 0x7, RZ, 0xc0, !PT ;  /* 0x0000000702027812 */ /* 0x000fc800078ec0ff */
[C---:B------:R-:W-:Y:S02]  /*e470*/  IADD3 R3, PT, PT, R2.reuse, -0x1, RZ ;  /* 0xffffffff02037810 */ /* 0x040fe40007ffe0ff */
[----:B------:R-:W-:Y:S02]  /*e480*/  LOP3.LUT P2, RZ, R2, 0x3, RZ, 0xc0, !PT ;  /* 0x0000000302ff7812 */ /* 0x000fe4000784c0ff */
[----:B------:R-:W-:-:S13]  /*e490*/  ISETP.GE.U32.AND P1, PT, R3, 0x3, PT ;  /* 0x000000030300780c */ /* 0x000fda0003f26070 */
[----:B------:R-:W-:Y:S05]  /*e4a0*/  @!P1 BRA `(.L_x_222) ;  /* 0x0000000000209947 */ /* 0x000fea0003800000 */
[----:B------:R-:W0:Y:S01]  /*e4b0*/  LDC.64 R2, c[0x0][0x3a8] ;  /* 0x0000ea00ff027b82 */ /* 0x000e220000000a00 */
[----:B------:R-:W-:Y:S02]  /*e4c0*/  IMAD R5, R14, R13, R11 ;  /* 0x0000000d0e057224 */ /* 0x000fe400078e020b */
[----:B------:R-:W-:Y:S02]  /*e4d0*/  VIADD R11, R11, 0x4 ;  /* 0x000000040b0b7836 */ /* 0x000fe40000000000 */
[----:B0-----:R-:W-:-:S05]  /*e4e0*/  IMAD.WIDE R2, R5, 0x8, R2 ;  /* 0x0000000805027825 */ /* 0x001fca00078e0202 */
[----:B------:R0:W-:Y:S04]  /*e4f0*/  STG.E.64 desc[UR8][R2.64], RZ ;  /* 0x000000ff02007986 */ /* 0x0001e8000c101b08 */
[----:B------:R0:W-:Y:S04]  /*e500*/  STG.E.64 desc[UR8][R2.64+0x8], RZ ;  /* 0x000008ff02007986 */ /* 0x0001e8000c101b08 */
[----:B------:R0:W-:Y:S04]  /*e510*/  STG.E.64 desc[UR8][R2.64+0x10], RZ ;  /* 0x000010ff02007986 */ /* 0x0001e8000c101b08 */
[----:B------:R0:W-:Y:S02]  /*e520*/  STG.E.64 desc[UR8][R2.64+0x18], RZ ;  /* 0x000018ff02007986 */ /* 0x0001e4000c101b08 */
.L_x_222:
[----:B------:R-:W-:Y:S05]  /*e530*/  @!P2 BRA `(.L_x_219) ;  /* 0x000000000040a947 */ /* 0x000fea0003800000 */
[----:B0-----:R-:W-:-:S04]  /*e540*/  LOP3.LUT R2, R9, 0x3, RZ, 0x3c, !PT ;  /* 0x0000000309027812 */ /* 0x001fc800078e3cff */
[----:B------:R-:W-:-:S04]  /*e550*/  IADD3 R2, PT, PT, R2, UR4, RZ ;  /* 0x0000000402027c10 */ /* 0x000fc8000fffe0ff */
[C---:B------:R-:W-:Y:S02]  /*e560*/  LOP3.LUT R3, R2.reuse, 0x3, RZ, 0xc0, !PT ;  /* 0x0000000302037812 */ /* 0x040fe400078ec0ff */
[----:B------:R-:W-:Y:S02]  /*e570*/  LOP3.LUT R2, R2, 0x1, RZ, 0xc0, !PT ;  /* 0x0000000102027812 */ /* 0x000fe400078ec0ff */
[----:B------:R-:W-:Y:S02]  /*e580*/  ISETP.NE.AND P1, PT, R3, 0x1, PT ;  /* 0x000000010300780c */ /* 0x000fe40003f25270 */
[----:B------:R-:W-:-:S11]  /*e590*/  ISETP.NE.U32.AND P2, PT, R2, 0x1, PT ;  /* 0x000000010200780c */ /* 0x000fd60003f45070 */
[----:B------:R-:W0:Y:S01]  /*e5a0*/  @P1 LDC.64 R2, c[0x0][0x3a8] ;  /* 0x0000ea00ff021b82 */ /* 0x000e220000000a00 */
[----:B------:R-:W-:Y:S02]  /*e5b0*/  @P1 IMAD R5, R14, R13, R11 ;  /* 0x0000000d0e051224 */ /* 0x000fe400078e020b */
[----:B------:R-:W-:-:S04]  /*e5c0*/  @P1 VIADD R11, R11, 0x2 ;  /* 0x000000020b0b1836 */ /* 0x000fc80000000000 */
[----:B------:R-:W-:Y:S01]  /*e5d0*/  @!P2 IMAD R11, R14, R13, R11 ;  /* 0x0000000d0e0ba224 */ /* 0x000fe200078e020b */
[----:B------:R-:W1:Y:S01]  /*e5e0*/  @!P2 LDC.64 R6, c[0x0][0x3a8] ;  /* 0x0000ea00ff06ab82 */ /* 0x000e620000000a00 */
[----:B0-----:R-:W-:-:S05]  /*e5f0*/  @P1 IMAD.WIDE R4, R5, 0x8, R2 ;  /* 0x0000000805041825 */ /* 0x001fca00078e0202 */
[----:B------:R3:W-:Y:S01]  /*e600*/  @P1 STG.E.64 desc[UR8][R4.64], RZ ;  /* 0x000000ff04001986 */ /* 0x0007e2000c101b08 */
[----:B-1----:R-:W-:-:S03]  /*e610*/  @!P2 IMAD.WIDE R2, R11, 0x8, R6 ;  /* 0x000000080b02a825 */ /* 0x002fc600078e0206 */
[----:B------:R3:W-:Y:S04]  /*e620*/  @P1 STG.E.64 desc[UR8][R4.64+0x8], RZ ;  /* 0x000008ff04001986 */ /* 0x0007e8000c101b08 */
[----:B------:R3:W-:Y:S02]  /*e630*/  @!P2 STG.E.64 desc[UR8][R2.64], RZ ;  /* 0x000000ff0200a986 */ /* 0x0007e4000c101b08 */
.L_x_219:
[----:B------:R-:W-:Y:S01]  /*e640*/  IADD3 R10, PT, PT, R10, 0x1, RZ ;  /* 0x000000010a0a7810 */ /* 0x000fe20007ffe0ff */
[----:B------:R-:W-:Y:S01]  /*e650*/  VIADD R9, R9, 0x1 ;  /* 0x0000000109097836 */ /* 0x000fe20000000000 */
[----:B------:R-:W-:Y:S06]  /*e660*/  @P0 BRA `(.L_x_223) ;  /* 0xfffffff800f00947 */ /* 0x000fec000383ffff */
.L_x_218:
[----:B------:R-:W5:Y:S01]  /*e670*/  LDC.64 R44, c[0x0][0x3a8] ;  /* 0x0000ea00ff2c7b82 */ /* 0x000f620000000a00 */
[----:B-1-3--:R-:W-:-:S04]  /*e680*/  IMAD R5, R0, R13, RZ ;  /* 0x0000000d00057224 */ /* 0x00afc800078e02ff */
[----:B--2---:R-:W-:-:S03]  /*e690*/  IMAD R6, R5, R13, RZ ;  /* 0x0000000d05067224 */ /* 0x004fc600078e02ff */
[----:B------:R-:W1:Y:S01]  /*e6a0*/  LDC.64 R10, c[0x0][0x430] ;  /* 0x00010c00ff0a7b82 */ /* 0x000e620000000a00 */
[----:B-----5:R-:W-:-:S05]  /*e6b0*/  IMAD.WIDE R44, R6, 0x8, R44 ;  /* 0x00000008062c7825 */ /* 0x020fca00078e022c */
[----:B----4-:R-:W2:Y:S01]  /*e6c0*/  LDG.E.64 R26, desc[UR8][R44.64] ;  /* 0x000000082c1a7981 */ /* 0x010ea2000c1e1b00 */
[----:B-1----:R-:W-:-:S05]  /*e6d0*/  IMAD.WIDE R10, R5, 0x8, R10 ;  /* 0x00000008050a7825 */ /* 0x002fca00078e020a */
[----:B------:R-:W3:Y:S01]  /*e6e0*/  LDG.E.64 R28, desc[UR8][R10.64] ;  /* 0x000000080a1c7981 */ /* 0x000ee2000c1e1b00 */
[----:B0-----:R-:W-:Y:S01]  /*e6f0*/  HFMA2 R2, -RZ, RZ, 0, 5.9604644775390625e-08 ;  /* 0x00000001ff027431 */ /* 0x001fe200000001ff */
        /* <DEDUP_REMOVED lines=16> */
.L_x_225:
[----:B------:R-:W-:Y:S05]  /*e800*/  BSYNC.RECONVERGENT B1 ;  /* 0x0000000000017941 */ /* 0x000fea0003800200 */
.L_x_224:
[----:B------:R-:W0:Y:S01]  /*e810*/  LDC.64 R46, c[0x0][0x440] ;  /* 0x00011000ff2e7b82 */ /* 0x000e220000000a00 */
[----:B------:R-:W1:Y:S02]  /*e820*/  LDCU UR4, c[0x0][0x418] ;  /* 0x00008300ff0477ac */ /* 0x000e640008000800 */
[----:B-1----:R-:W-:Y:S02]  /*e830*/  IMAD.U32 R4, RZ, RZ, UR4 ;  /* 0x00000004ff047e24 */ /* 0x002fe4000f8e00ff */
[----:B0-----:R-:W-:-:S03]  /*e840*/  IMAD.WIDE R46, R5, 0x8, R46 ;  /* 0x00000008052e7825 */ /* 0x001fc600078e022e */
[----:B------:R-:W-:Y:S02]  /*e850*/  ISETP.GE.AND P0, PT, R4, 0x2, PT ;  /* 0x000000020400780c */ /* 0x000fe40003f06270 */
[----:B------:R0:W-:Y:S11]  /*e860*/  STG.E.64 desc[UR8][R46.64], R32 ;  /* 0x000000202e007986 */ /* 0x0001f6000c101b08 */
[----:B------:R-:W-:Y:S05]  /*e870*/  @!P0 BRA `(.L_x_226) ;  /* 0x0000000800d08947 */ /* 0x000fea0003800000 */
[----:B------:R-:W-:Y:S01]  /*e880*/  MOV R13, 0x1 ;  /* 0x00000001000d7802 */ /* 0x000fe20000000f00 */
[----:B------:R-:W-:Y:S01]  /*e890*/  IMAD.MOV.U32 R9, RZ, RZ, RZ ;  /* 0x000000ffff097224 */ /* 0x000fe200078e00ff */
[----:B------:R-:W-:Y:S02]  /*e8a0*/  PRMT R8, RZ, 0x7610, R8 ;  /* 0x00007610ff087816 */ /* 0x000fe40000000008 */
[----:B------:R-:W-:-:S07]  /*e8b0*/  PRMT R7, RZ, 0x7610, R7 ;  /* 0x00007610ff077816 */ /* 0x000fce0000000007 */
.L_x_234:
[----:B------:R-:W1:Y:S01]  /*e8c0*/  LDCU UR4, c[0x0][0x418] ;  /* 0x00008300ff0477ac */ /* 0x000e620008000800 */
[----:B------:R-:W-:Y:S01]  /*e8d0*/  ISETP.GE.U32.AND P0, PT, R9, 0xf, PT ;  /* 0x0000000f0900780c */ /* 0x000fe20003f06070 */
[----:B------:R-:W-:Y:S01]  /*e8e0*/  VIADD R8, R8, 0x1 ;  /* 0x0000000108087836 */ /* 0x000fe20000000000 */
[----:B------:R-:W-:Y:S01]  /*e8f0*/  MOV R9, R13 ;  /* 0x0000000d00097202 */ /* 0x000fe20000000f00 */
[----:B------:R-:W-:Y:S01]  /*e900*/  IMAD.MOV.U32 R3, RZ, RZ, RZ ;  /* 0x000000ffff037224 */ /* 0x000fe200078e00ff */
[----:B------:R-:W-:Y:S02]  /*e910*/  IADD3 R7, PT, PT, R7, 0x1, RZ ;  /* 0x0000000107077810 */ /* 0x000fe40007ffe0ff */
[----:B0-----:R-:W-:Y:S02]  /*e920*/  CS2R R32, SRZ ;  /* 0x0000000000207805 */ /* 0x001fe4000001ff00 */
[----:B------:R-:W-:Y:S01]  /*e930*/  LOP3.LUT P1, RZ, R9, 0xf, RZ, 0xc0, !PT ;  /* 0x0000000f09ff7812 */ /* 0x000fe2000782c0ff */
[----:B-1----:R-:W-:-:S04]  /*e940*/  IMAD R2, R13, UR4, R6 ;  /* 0x000000040d027c24 */ /* 0x002fc8000f8e0206 */
[----:B------:R-:W-:Y:S08]  /*e950*/  @!P0 BRA `(.L_x_227) ;  /* 0x0000000000e88947 */ /* 0x000ff00003800000 */
[----:B------:R-:W-:Y:S01]  /*e960*/  HFMA2 R4, -RZ, RZ, 0, 0 ;  /* 0x00000000ff047431 */ /* 0x000fe200000001ff */
[----:B------:R-:W-:Y:S02]  /*e970*/  LOP3.LUT R3, R9, 0x7ffffff0, RZ, 0xc0, !PT ;  /* 0x7ffffff009037812 */ /* 0x000fe400078ec0ff */
[----:B------:R-:W-:-:S07]  /*e980*/  CS2R R32, SRZ ;  /* 0x0000000000207805 */ /* 0x000fce000001ff00 */
.L_x_228:
[----:B------:R-:W0:Y:S01]  /*e990*/  LDC.64 R12, c[0x0][0x3a8] ;  /* 0x0000ea00ff0c7b82 */ /* 0x000e220000000a00 */
[----:B------:R-:W-:Y:S02]  /*e9a0*/  IMAD.IADD R15, R2, 0x1, R4 ;  /* 0x00000001020f7824 */ /* 0x000fe400078e0204 */
[----:B------:R-:W-:-:S05]  /*e9b0*/  IMAD.WIDE.U32 R58, R4, 0x8, R46 ;  /* 0x00000008043a7825 */ /* 0x000fca00078e002e */
[----:B------:R-:W2:Y:S04]  /*e9c0*/  LDG.E.64 R26, desc[UR8][R58.64] ;  /* 0x000000083a1a7981 */ /* 0x000ea8000c1e1b00 */
[----:B------:R-:W3:Y:S04]  /*e9d0*/  LDG.E.64 R36, desc[UR8][R58.64+0x8] ;  /* 0x000008083a247981 */ /* 0x000ee8000c1e1b00 */
[----:B------:R-:W4:Y:S04]  /*e9e0*/  LDG.E.64 R40, desc[UR8][R58.64+0x10] ;  /* 0x000010083a287981 */ /* 0x000f28000c1e1b00 */
[----:B------:R-:W5:Y:S01]  /*e9f0*/  LDG.E.64 R48, desc[UR8][R58.64+0x18] ;  /* 0x000018083a307981 */ /* 0x000f62000c1e1b00 */
[----:B0-----:R-:W-:-:S03]  /*ea00*/  IMAD.WIDE R12, R15, 0x8, R12 ;  /* 0x000000080f0c7825 */ /* 0x001fc600078e020c */
[----:B------:R-:W5:Y:S04]  /*ea10*/  LDG.E.64 R54, desc[UR8][R58.64+0x20] ;  /* 0x000020083a367981 */ /* 0x000f68000c1e1b00 */
        /* <DEDUP_REMOVED lines=36> */
[----:B------:R-:W-:-:S04]  /*ec60*/  IADD3 R4, PT, PT, R4, 0x10, RZ ;  /* 0x0000001004047810 */ /* 0x000fc80007ffe0ff */
[----:B------:R-:W-:-:S03]  /*ec70*/  ISETP.NE.AND P0, PT, R4, R3, PT ;  /* 0x000000030400720c */ /* 0x000fc60003f05270 */
[----:B--2---:R-:W-:-:S08]  /*ec80*/  DFMA R14, R28, R26, R14 ;  /* 0x0000001a1c0e722b */ /* 0x004fd0000000000e */
[----:B---3--:R-:W-:-:S08]  /*ec90*/  DFMA R14, R32, R30, R14 ;  /* 0x0000001e200e722b */ /* 0x008fd0000000000e */
[----:B----4-:R-:W-:-:S08]  /*eca0*/  DFMA R14, R36, R34, R14 ;  /* 0x00000022240e722b */ /* 0x010fd0000000000e */
[----:B-----5:R-:W-:-:S08]  /*ecb0*/  DFMA R14, R40, R38, R14 ;  /* 0x00000026280e722b */ /* 0x020fd0000000000e */
[----:B------:R-:W-:-:S08]  /*ecc0*/  DFMA R14, R48, R42, R14 ;  /* 0x0000002a300e722b */ /* 0x000fd0000000000e */
[----:B------:R-:W-:-:S08]  /*ecd0*/  DFMA R14, R54, R52, R14 ;  /* 0x00000034360e722b */ /* 0x000fd0000000000e */
[----:B------:R-:W-:Y:S01]  /*ece0*/  DFMA R32, R60, R56, R14 ;  /* 0x000000383c20722b */ /* 0x000fe2000000000e */
[----:B------:R-:W-:Y:S10]  /*ecf0*/  @P0 BRA `(.L_x_228) ;  /* 0xfffffffc00240947 */ /* 0x000ff4000383ffff */
.L_x_227:
[----:B------:R-:W-:Y:S05]  /*ed00*/  @!P1 BRA `(.L_x_229) ;  /* 0x0000000400309947 */ /* 0x000fea0003800000 */
[----:B------:R-:W-:-:S04]  /*ed10*/  LOP3.LUT R12, R7, 0xf, RZ, 0xc0, !PT ;  /* 0x0000000f070c7812 */ /* 0x000fc800078ec0ff */
[C---:B------:R-:W-:Y:S01]  /*ed20*/  LOP3.LUT P1, RZ, R12.reuse, 0x7, RZ, 0xc0, !PT ;  /* 0x000000070cff7812 */ /* 0x040fe2000782c0ff */
[----:B------:R-:W-:-:S05]  /*ed30*/  VIADD R4, R12, 0xffffffff ;  /* 0xffffffff0c047836 */ /* 0x000fca0000000000 */
[----:B------:R-:W-:-:S13]  /*ed40*/  ISETP.GE.U32.AND P0, PT, R4, 0x7, PT ;  /* 0x000000070400780c */ /* 0x000fda0003f06070 */
[----:B------:R-:W-:Y:S05]  /*ed50*/  @!P0 BRA `(.L_x_230) ;  /* 0x0000000000748947 */ /* 0x000fea0003800000 */
[----:B------:R-:W0:Y:S01]  /*ed60*/  LDC.64 R42, c[0x0][0x3a8] ;  /* 0x0000ea00ff2a7b82 */ /* 0x000e220000000a00 */
[----:B------:R-:W-:Y:S01]  /*ed70*/  IADD3 R13, PT, PT, R2, R3, RZ ;  /* 0x00000003020d7210 */ /* 0x000fe20007ffe0ff */
[----:B------:R-:W-:-:S05]  /*ed80*/  IMAD.WIDE.U32 R50, R3, 0x8, R46 ;  /* 0x0000000803327825 */ /* 0x000fca00078e002e */
[----:B------:R-:W2:Y:S04]  /*ed90*/  LDG.E.64 R52, desc[UR8][R50.64] ;  /* 0x0000000832347981 */ /* 0x000ea8000c1e1b00 */
[----:B------:R-:W3:Y:S04]  /*eda0*/  LDG.E.64 R36, desc[UR8][R50.64+0x8] ;  /* 0x0000080832247981 */ /* 0x000ee8000c1e1b00 */
[----:B------:R-:W4:Y:S04]  /*edb0*/  LDG.E.64 R30, desc[UR8][R50.64+0x10] ;  /* 0x00001008321e7981 */ /* 0x000f28000c1e1b00 */
[----:B------:R-:W5:Y:S04]  /*edc0*/  LDG.E.64 R26, desc[UR8][R50.64+0x18] ;  /* 0x00001808321a7981 */ /* 0x000f68000c1e1b00 */
        /* <DEDUP_REMOVED lines=12> */
[----:B------:R-:W5:Y:S01]  /*ee90*/  LDG.E.64 R40, desc[UR8][R42.64+0x38] ;  /* 0x000038082a287981 */ /* 0x000f62000c1e1b00 */
[----:B------:R-:W-:Y:S01]  /*eea0*/  VIADD R3, R3, 0x8 ;  /* 0x0000000803037836 */ /* 0x000fe20000000000 */
        /* <DEDUP_REMOVED lines=8> */
.L_x_230:
[----:B------:R-:W-:Y:S05]  /*ef30*/  @!P1 BRA `(.L_x_229) ;  /* 0x0000000000a49947 */ /* 0x000fea0003800000 */
[----:B------:R-:W-:-:S04]  /*ef40*/  LOP3.LUT R4, R8, 0xffff, RZ, 0xc0, !PT ;  /* 0x0000ffff08047812 */ /* 0x000fc800078ec0ff */
[C---:B------:R-:W-:Y:S02]  /*ef50*/  LOP3.LUT R12, R4.reuse, 0x7, RZ, 0xc0, !PT ;  /* 0x00000007040c7812 */ /* 0x040fe400078ec0ff */
[----:B------:R-:W-:Y:S02]  /*ef60*/  LOP3.LUT R4, R4, 0x3, RZ, 0xc0, !PT ;  /* 0x0000000304047812 */ /* 0x000fe400078ec0ff */
[----:B------:R-:W-:Y:S02]  /*ef70*/  IADD3 R12, PT, PT, R12, -0x1, RZ ;  /* 0xffffffff0c0c7810 */ /* 0x000fe40007ffe0ff */
[----:B------:R-:W-:Y:S02]  /*ef80*/  ISETP.NE.AND P1, PT, R4, RZ, PT ;  /* 0x000000ff0400720c */ /* 0x000fe40003f25270 */
[----:B------:R-:W-:-:S13]  /*ef90*/  ISETP.GE.U32.AND P0, PT, R12, 0x3, PT ;  /* 0x000000030c00780c */ /* 0x000fda0003f06070 */
[----:B------:R-:W-:Y:S05]  /*efa0*/  @!P0 BRA `(.L_x_231) ;  /* 0x0000000000448947 */ /* 0x000fea0003800000 */
[----:B------:R-:W0:Y:S01]  /*efb0*/  LDC.64 R12, c[0x0][0x3a8] ;  /* 0x0000ea00ff0c7b82 */ /* 0x000e220000000a00 */
[----:B------:R-:W-:Y:S02]  /*efc0*/  IMAD.IADD R15, R2, 0x1, R3 ;  /* 0x00000001020f7824 */ /* 0x000fe400078e0203 */
[----:B------:R-:W-:-:S05]  /*efd0*/  IMAD.WIDE.U32 R16, R3, 0x8, R46 ;  /* 0x0000000803107825 */ /* 0x000fca00078e002e */
[----:B------:R-:W2:Y:S04]  /*efe0*/  LDG.E.64 R18, desc[UR8][R16.64] ;  /* 0x0000000810127981 */ /* 0x000ea8000c1e1b00 */
[----:B------:R-:W3:Y:S04]  /*eff0*/  LDG.E.64 R22, desc[UR8][R16.64+0x8] ;  /* 0x0000080810167981 */ /* 0x000ee8000c1e1b00 */
[----:B------:R-:W4:Y:S04]  /*f000*/  LDG.E.64 R26, desc[UR8][R16.64+0x10] ;  /* 0x00001008101a7981 */ /* 0x000f28000c1e1b00 */
[----:B------:R-:W5:Y:S01]  /*f010*/  LDG.E.64 R30, desc[UR8][R16.64+0x18] ;  /* 0x00001808101e7981 */ /* 0x000f62000c1e1b00 */
[----:B0-----:R-:W-:-:S05]  /*f020*/  IMAD.WIDE R12, R15, 0x8, R12 ;  /* 0x000000080f0c7825 */ /* 0x001fca00078e020c */
[----:B------:R-:W2:Y:S04]  /*f030*/  LDG.E.64 R14, desc[UR8][R12.64] ;  /* 0x000000080c0e7981 */ /* 0x000ea8000c1e1b00 */
[----:B------:R-:W3:Y:S04]  /*f040*/  LDG.E.64 R20, desc[UR8][R12.64+0x8] ;  /* 0x000008080c147981 */ /* 0x000ee8000c1e1b00 */
[----:B------:R-:W4:Y:S04]  /*f050*/  LDG.E.64 R24, desc[UR8][R12.64+0x10] ;  /* 0x000010080c187981 */ /* 0x000f28000c1e1b00 */
[----:B------:R-:W5:Y:S01]  /*f060*/  LDG.E.64 R28, desc[UR8][R12.64+0x18] ;  /* 0x000018080c1c7981 */ /* 0x000f62000c1e1b00 */
[----:B------:R-:W-:Y:S01]  /*f070*/  IADD3 R3, PT, PT, R3, 0x4, RZ ;  /* 0x0000000403037810 */ /* 0x000fe20007ffe0ff */
[----:B--2---:R-:W-:-:S08]  /*f080*/  DFMA R14, R14, R18, R32 ;  /* 0x000000120e0e722b */ /* 0x004fd00000000020 */
[----:B---3--:R-:W-:-:S08]  /*f090*/  DFMA R14, R20, R22, R14 ;  /* 0x00000016140e722b */ /* 0x008fd0000000000e */
[----:B----4-:R-:W-:-:S08]  /*f0a0*/  DFMA R14, R24, R26, R14 ;  /* 0x0000001a180e722b */ /* 0x010fd0000000000e */
[----:B-----5:R-:W-:-:S11]  /*f0b0*/  DFMA R32, R28, R30, R14 ;  /* 0x0000001e1c20722b */ /* 0x020fd6000000000e */
.L_x_231:
[----:B------:R-:W-:Y:S05]  /*f0c0*/  @!P1 BRA `(.L_x_229) ;  /* 0x0000000000409947 */ /* 0x000fea0003800000 */
[----:B------:R-:W0:Y:S01]  /*f0d0*/  LDC.64 R20, c[0x0][0x3a8] ;  /* 0x0000ea00ff147b82 */ /* 0x000e220000000a00 */
[----:B------:R-:W-:Y:S02]  /*f0e0*/  IMAD.IADD R13, R2, 0x1, R3 ;  /* 0x00000001020d7824 */ /* 0x000fe400078e0203 */
[----:B------:R-:W-:-:S05]  /*f0f0*/  IMAD.WIDE.U32 R22, R3, 0x8, R46 ;  /* 0x0000000803167825 */ /* 0x000fca00078e002e */
[----:B------:R-:W2:Y:S01]  /*f100*/  LDG.E.64 R14, desc[UR8][R22.64] ;  /* 0x00000008160e7981 */ /* 0x000ea2000c1e1b00 */
[----:B0-----:R-:W-:-:S05]  /*f110*/  IMAD.WIDE R20, R13, 0x8, R20 ;  /* 0x000000080d147825 */ /* 0x001fca00078e0214 */
        /* <DEDUP_REMOVED lines=11> */
.L_x_229:
[----:B------:R-:W0:Y:S01]  /*f1d0*/  LDC.64 R12, c[0x0][0x3a8] ;  /* 0x0000ea00ff0c7b82 */ /* 0x000e220000000a00 */
[----:B------:R-:W-:-:S05]  /*f1e0*/  IADD3 R3, PT, PT, R9, R2, RZ ;  /* 0x0000000209037210 */ /* 0x000fca0007ffe0ff */
[----:B0-----:R-:W-:-:S05]  /*f1f0*/  IMAD.WIDE R12, R3, 0x8, R12 ;  /* 0x00000008030c7825 */ /* 0x001fca00078e020c */
[----:B------:R-:W2:Y:S01]  /*f200*/  LDG.E.64 R26, desc[UR8][R12.64] ;  /* 0x000000080c1a7981 */ /* 0x000ea2000c1e1b00 */
[----:B------:R-:W-:-:S06]  /*f210*/  IMAD.WIDE.U32 R2, R9, 0x8, R10 ;  /* 0x0000000809027825 */ /* 0x000fcc00078e000a */
[----:B------:R-:W3:Y:S01]  /*f220*/  LDG.E.64 R2, desc[UR8][R2.64] ;  /* 0x0000000802027981 */ /* 0x000ee2000c1e1b00 */
[----:B------:R-:W-:Y:S01]  /*f230*/  IMAD.MOV.U32 R14, RZ, RZ, 0x1 ;  /* 0x00000001ff0e7424 */ /* 0x000fe200078e00ff */
[----:B------:R-:W-:Y:S01]  /*f240*/  BSSY.RECONVERGENT B1, `(.L_x_232) ;  /* 0x0000011000017945 */ /* 0x000fe20003800200 */
[----:B--2---:R-:W0:Y:S01]  /*f250*/  MUFU.RCP64H R15, R27 ;  /* 0x0000001b000f7308 */ /* 0x004e220000001800 */
[----:B---3--:R-:W-:-:S03]  /*f260*/  DADD R28, R2, -R32 ;  /* 0x00000000021c7229 */ /* 0x008fc60000000820 */
[----:B0-----:R-:W-:-:S07]  /*f270*/  DFMA R16, -R26, R14, 1 ;  /* 0x3ff000001a10742b */ /* 0x001fce000000010e */
[----:B------:R-:W-:Y:S01]  /*f280*/  FSETP.GEU.AND P1, PT, |R29|, 6.5827683646048100446e-37, PT ;  /* 0x036000001d00780b */ /* 0x000fe20003f2e200 */
        /* <DEDUP_REMOVED lines=12> */
.L_x_233:
[----:B------:R-:W-:Y:S05]  /*f350*/  BSYNC.RECONVERGENT B1 ;  /* 0x0000000000017941 */ /* 0x000fea0003800200 */
.L_x_232:
[----:B------:R-:W0:Y:S01]  /*f360*/  LDC R4, c[0x0][0x418] ;  /* 0x00010600ff047b82 */ /* 0x000e220000000800 */
[C---:B------:R-:W-:Y:S01]  /*f370*/  IMAD.WIDE.U32 R2, R9.reuse, 0x8, R46 ;  /* 0x0000000809027825 */ /* 0x040fe200078e002e */
[----:B------:R-:W-:-:S04]  /*f380*/  IADD3 R13, PT, PT, R9, 0x1, RZ ;  /* 0x00000001090d7810 */ /* 0x000fc80007ffe0ff */
[----:B------:R1:W-:Y:S01]  /*f390*/  STG.E.64 desc[UR8][R2.64], R32 ;  /* 0x0000002002007986 */ /* 0x0003e2000c101b08 */
[----:B0-----:R-:W-:-:S13]  /*f3a0*/  ISETP.NE.AND P0, PT, R13, R4, PT ;  /* 0x000000040d00720c */ /* 0x001fda0003f05270 */
[----:B-1----:R-:W-:Y:S05]  /*f3b0*/  @P0 BRA `(.L_x_234) ;  /* 0xfffffff400400947 */ /* 0x002fea000383ffff */
.L_x_226:
[----:B------:R-:W-:-:S04]  /*f3c0*/  VIADD R8, R4, 0xffffffff ;  /* 0xffffffff04087836 */ /* 0x000fc80000000000 */
[----:B------:R-:W-:-:S04]  /*f3d0*/  IMAD R3, R8, R4, R8 ;  /* 0x0000000408037224 */ /* 0x000fc800078e0208 */
[----:B------:R-:W-:-:S06]  /*f3e0*/  IMAD.WIDE R2, R3, 0x8, R44 ;  /* 0x0000000803027825 */ /* 0x000fcc00078e022c */
[----:B------:R-:W2:Y:S01]  /*f3f0*/  LDG.E.64 R2, desc[UR8][R2.64] ;  /* 0x0000000802027981 */ /* 0x000ea2000c1e1b00 */
[----:B------:R-:W-:Y:S01]  /*f400*/  BSSY.RECONVERGENT B0, `(.L_x_235) ;  /* 0x0000053000007945 */ /* 0x000fe20003800200 */
[----:B--2---:R-:W-:Y:S01]  /*f410*/  ISETP.GT.AND P0, PT, R3, 0xfffff, PT ;  /* 0x000fffff0300780c */ /* 0x004fe20003f04270 */
[----:B------:R-:W-:Y:S01]  /*f420*/  IMAD.MOV.U32 R11, RZ, RZ, R3 ;  /* 0x000000ffff0b7224 */ /* 0x000fe200078e0003 */
[----:B------:R-:W-:Y:S02]  /*f430*/  MOV R10, R2 ;  /* 0x00000002000a7202 */ /* 0x000fe40000000f00 */
[----:B------:R-:W-:-:S09]  /*f440*/  MOV R4, R3 ;  /* 0x0000000300047202 */ /* 0x000fd20000000f00 */
[----:B------:R-:W-:-:S10]  /*f450*/  @!P0 DMUL R10, R10, 1.80143985094819840000e+16 ;  /* 0x435000000a0a8828 */ /* 0x000fd40000000000 */
[----:B------:R-:W-:Y:S02]  /*f460*/  @!P0 IMAD.MOV.U32 R4, RZ, RZ, R11 ;  /* 0x000000ffff048224 */ /* 0x000fe400078e000b */
[----:B------:R-:W-:-:S03]  /*f470*/  @!P0 IMAD.MOV.U32 R2, RZ, RZ, R10 ;  /* 0x000000ffff028224 */ /* 0x000fc600078e000a */
[----:B------:R-:W-:-:S04]  /*f480*/  IADD3 R7, PT, PT, R4, -0x1, RZ ;  /* 0xffffffff04077810 */ /* 0x000fc80007ffe0ff */
[----:B------:R-:W-:Y:S01]  /*f490*/  ISETP.GT.U32.AND P1, PT, R7, 0x7feffffe, PT ;  /* 0x7feffffe0700780c */ /* 0x000fe20003f24070 */
[----:B------:R-:W-:Y:S01]  /*f4a0*/  IMAD.MOV.U32 R7, RZ, RZ, -0x3ff ;  /* 0xfffffc01ff077424 */ /* 0x000fe200078e00ff */
[----:B------:R-:W-:-:S11]  /*f4b0*/  @!P0 MOV R7, 0xfffffbcb ;  /* 0xfffffbcb00078802 */ /* 0x000fd60000000f00 */
[----:B------:R-:W-:Y:S05]  /*f4c0*/  @P1 BRA `(.L_x_236) ;  /* 0x0000000400001947 */ /* 0x000fea0003800000 */
[C---:B------:R-:W-:Y:S01]  /*f4d0*/  LOP3.LUT R3, R4.reuse, 0xfffff, RZ, 0xc0, !PT ;  /* 0x000fffff04037812 */ /* 0x040fe200078ec0ff */
[----:B------:R-:W-:Y:S01]  /*f4e0*/  IMAD.MOV.U32 R18, RZ, RZ, -0x748574fc ;  /* 0x8b7a8b04ff127424 */ /* 0x000fe200078e00ff */
[----:B------:R-:W-:Y:S01]  /*f4f0*/  MOV R14, RZ ;  /* 0x000000ff000e7202 */ /* 0x000fe20000000f00 */
[----:B------:R-:W-:Y:S01]  /*f500*/  UMOV UR4, 0x3ae80f1e ;  /* 0x3ae80f1e00047882 */ /* 0x000fe20000000000 */
[----:B------:R-:W-:Y:S01]  /*f510*/  LOP3.LUT R3, R3, 0x3ff00000, RZ, 0xfc, !PT ;  /* 0x3ff0000003037812 */ /* 0x000fe200078efcff */
[----:B------:R-:W-:Y:S01]  /*f520*/  UMOV UR5, 0x3eb1380b ;  /* 0x3eb1380b00057882 */ /* 0x000fe20000000000 */
[----:B------:R-:W-:Y:S01]  /*f530*/  MOV R19, 0x3ed0ee25 ;  /* 0x3ed0ee2500137802 */ /* 0x000fe20000000f00 */
[----:B------:R-:W-:Y:S01]  /*f540*/  UMOV UR6, 0x80000000 ;  /* 0x8000000000067882 */ /* 0x000fe20000000000 */
[----:B------:R-:W-:Y:S01]  /*f550*/  ISETP.GE.U32.AND P0, PT, R3, 0x3ff6a09f, PT ;  /* 0x3ff6a09f0300780c */ /* 0x000fe20003f06070 */
[----:B------:R-:W-:Y:S01]  /*f560*/  UMOV UR7, 0x43300000 ;  /* 0x4330000000077882 */ /* 0x000fe20000000000 */
[----:B------:R-:W-:-:S02]  /*f570*/  LEA.HI R4, R4, R7, RZ, 0xc ;  /* 0x0000000704047211 */ /* 0x000fc400078f60ff */
[----:B------:R-:W-:-:S09]  /*f580*/  MOV R21, 0x43300000 ;  /* 0x4330000000157802 */ /* 0x000fd20000000f00 */
[----:B------:R-:W-:Y:S01]  /*f590*/  @P0 IADD3 R9, PT, PT, R3, -0x100000, RZ ;  /* 0xfff0000003090810 */ /* 0x000fe20007ffe0ff */
[----:B------:R-:W-:-:S04]  /*f5a0*/  @P0 VIADD R4, R4, 0x1 ;  /* 0x0000000104040836 */ /* 0x000fc80000000000 */
[----:B------:R-:W-:Y:S01]  /*f5b0*/  @P0 IMAD.MOV.U32 R3, RZ, RZ, R9 ;  /* 0x000000ffff030224 */ /* 0x000fe200078e0009 */
[----:B------:R-:W-:-:S05]  /*f5c0*/  LOP3.LUT R20, R4, 0x80000000, RZ, 0x3c, !PT ;  /* 0x8000000004147812 */ /* 0x000fca00078e3cff */
[----:B------:R-:W-:Y:S02]  /*f5d0*/  DADD R12, R2, 1 ;  /* 0x3ff00000020c7429 */ /* 0x000fe40000000000 */
[----:B------:R-:W-:Y:S01]  /*f5e0*/  DADD R20, R20, -UR6 ;  /* 0x8000000614147e29 */ /* 0x000fe20008000000 */
[----:B------:R-:W-:Y:S01]  /*f5f0*/  UMOV UR6, 0xfefa39ef ;  /* 0xfefa39ef00067882 */ /* 0x000fe20000000000 */
[----:B------:R-:W-:Y:S02]  /*f600*/  UMOV UR7, 0x3fe62e42 ;  /* 0x3fe62e4200077882 */ /* 0x000fe40000000000 */
[----:B------:R-:W1:Y:S02]  /*f610*/  MUFU.RCP64H R15, R13 ;  /* 0x0000000d000f7308 */ /* 0x000e640000001800 */
[----:B-1----:R-:W-:-:S08]  /*f620*/  DFMA R10, -R12, R14, 1 ;  /* 0x3ff000000c0a742b */ /* 0x002fd0000000010e */
[----:B------:R-:W-:Y:S02]  /*f630*/  DFMA R16, R10, R10, R10 ;  /* 0x0000000a0a10722b */ /* 0x000fe4000000000a */
[----:B------:R-:W-:-:S06]  /*f640*/  DADD R10, R2, -1 ;  /* 0xbff00000020a7429 */ /* 0x000fcc0000000000 */
[----:B------:R-:W-:-:S08]  /*f650*/  DFMA R16, R14, R16, R14 ;  /* 0x000000100e10722b */ /* 0x000fd0000000000e */
[----:B------:R-:W-:-:S08]  /*f660*/  DMUL R2, R10, R16 ;  /* 0x000000100a027228 */ /* 0x000fd00000000000 */
[----:B------:R-:W-:-:S08]  /*f670*/  DFMA R2, R10, R16, R2 ;  /* 0x000000100a02722b */ /* 0x000fd00000000002 */
[----:B------:R-:W-:-:S08]  /*f680*/  DMUL R14, R2, R2 ;  /* 0x00000002020e7228 */ /* 0x000fd00000000000 */
[----:B------:R-:W-:Y:S01]  /*f690*/  DFMA R12, R14, UR4, R18 ;  /* 0x000000040e0c7c2b */ /* 0x000fe20008000012 */
[----:B------:R-:W-:Y:S01]  /*f6a0*/  UMOV UR4, 0x9f02676f ;  /* 0x9f02676f00047882 */ /* 0x000fe20000000000 */
[----:B------:R-:W-:Y:S01]  /*f6b0*/  UMOV UR5, 0x3ef3b266 ;  /* 0x3ef3b26600057882 */ /* 0x000fe20000000000 */
[----:B------:R-:W-:-:S05]  /*f6c0*/  DADD R18, R10, -R2 ;  /* 0x000000000a127229 */ /* 0x000fca0000000802 */
[----:B------:R-:W-:Y:S01]  /*f6d0*/  DFMA R12, R14, R12, UR4 ;  /* 0x000000040e0c7e2b */ /* 0x000fe2000800000c */
[----:B------:R-:W-:Y:S01]  /*f6e0*/  UMOV UR4, 0xa9ab0956 ;  /* 0xa9ab095600047882 */ /* 0x000fe20000000000 */
[----:B------:R-:W-:Y:S01]  /*f6f0*/  UMOV UR5, 0x3f1745cb ;  /* 0x3f1745cb00057882 */ /* 0x000fe20000000000 */
[----:B------:R-:W-:-:S05]  /*f700*/  DADD R18, R18, R18 ;  /* 0x0000000012127229 */ /* 0x000fca0000000012 */
[----:B------:R-:W-:Y:S01]  /*f710*/  DFMA R12, R14, R12, UR4 ;  /* 0x000000040e0c7e2b */ /* 0x000fe2000800000c */
[----:B------:R-:W-:Y:S01]  /*f720*/  UMOV UR4, 0x2d1b5154 ;  /* 0x2d1b515400047882 */ /* 0x000fe20000000000 */
[----:B------:R-:W-:Y:S01]  /*f730*/  UMOV UR5, 0x3f3c71c7 ;  /* 0x3f3c71c700057882 */ /* 0x000fe20000000000 */
[----:B------:R-:W-:Y:S02]  /*f740*/  DFMA R18, R10, -R2, R18 ;  /* 0x800000020a12722b */ /* 0x000fe40000000012 */
[----:B------:R-:W-:-:S03]  /*f750*/  DFMA R10, R20, UR6, R2 ;  /* 0x00000006140a7c2b */ /* 0x000fc60008000002 */
[----:B------:R-:W-:Y:S01]  /*f760*/  DFMA R12, R14, R12, UR4 ;  /* 0x000000040e0c7e2b */ /* 0x000fe2000800000c */
[----:B------:R-:W-:Y:S01]  /*f770*/  UMOV UR4, 0x923be72d ;  /* 0x923be72d00047882 */ /* 0x000fe20000000000 */
[----:B------:R-:W-:Y:S01]  /*f780*/  UMOV UR5, 0x3f624924 ;  /* 0x3f62492400057882 */ /* 0x000fe20000000000 */
[----:B------:R-:W-:-:S05]  /*f790*/  DMUL R18, R16, R18 ;  /* 0x0000001210127228 */ /* 0x000fca0000000000 */
        /* <DEDUP_REMOVED lines=8> */
[----:B------:R-:W-:Y:S02]  /*f820*/  UMOV UR5, 0x3fe62e42 ;  /* 0x3fe62e4200057882 */ /* 0x000fe40000000000 */
[----:B------:R-:W-:Y:S01]  /*f830*/  DFMA R22, R20, -UR4, R10 ;  /* 0x8000000414167c2b */ /* 0x000fe2000800000a */
[----:B------:R-:W-:Y:S01]  /*f840*/  UMOV UR4, 0x3b39803f ;  /* 0x3b39803f00047882 */ /* 0x000fe20000000000 */
[----:B------:R-:W-:Y:S02]  /*f850*/  UMOV UR5, 0x3c7abc9e ;  /* 0x3c7abc9e00057882 */ /* 0x000fe40000000000 */
[----:B------:R-:W-:-:S04]  /*f860*/  DMUL R12, R14, R12 ;  /* 0x0000000c0e0c7228 */ /* 0x000fc80000000000 */
[----:B------:R-:W-:-:S04]  /*f870*/  DADD R22, -R2, R22 ;  /* 0x0000000002167229 */ /* 0x000fc80000000116 */
[----:B------:R-:W-:-:S08]  /*f880*/  DFMA R12, R2, R12, R18 ;  /* 0x0000000c020c722b */ /* 0x000fd00000000012 */
[----:B------:R-:W-:-:S08]  /*f890*/  DADD R12, R12, -R22 ;  /* 0x000000000c0c7229 */ /* 0x000fd00000000816 */
[----:B------:R-:W-:-:S08]  /*f8a0*/  DFMA R12, R20, UR4, R12 ;  /* 0x00000004140c7c2b */ /* 0x000fd0000800000c */
[----:B------:R-:W-:Y:S01]  /*f8b0*/  DADD R10, R10, R12 ;  /* 0x000000000a0a7229 */ /* 0x000fe2000000000c */
[----:B------:R-:W-:Y:S10]  /*f8c0*/  BRA `(.L_x_237) ;  /* 0x0000000000187947 */ /* 0x000ff40003800000 */
.L_x_236:
[----:B------:R-:W-:Y:S01]  /*f8d0*/  IMAD.MOV.U32 R2, RZ, RZ, 0x0 ;  /* 0x00000000ff027424 */ /* 0x000fe200078e00ff */
[----:B------:R-:W-:Y:S02]  /*f8e0*/  MOV R3, 0x7ff00000 ;  /* 0x7ff0000000037802 */ /* 0x000fe40000000f00 */
[----:B------:R-:W-:-:S04]  /*f8f0*/  LOP3.LUT P0, RZ, R11, 0x7fffffff, RZ, 0xc0, !PT ;  /* 0x7fffffff0bff7812 */ /* 0x000fc8000780c0ff */
[----:B------:R-:W-:-:S10]  /*f900*/  DFMA R2, R10, R2, +INF ;  /* 0x7ff000000a02742b */ /* 0x000fd40000000002 */
[----:B------:R-:W-:Y:S02]  /*f910*/  FSEL R10, R2, RZ, P0 ;  /* 0x000000ff020a7208 */ /* 0x000fe40000000000 */
[----:B------:R-:W-:-:S07]  /*f920*/  FSEL R11, R3, -QNAN , P0 ;  /* 0xfff00000030b7808 */ /* 0x000fce0000000000 */
.L_x_237:
[----:B------:R-:W-:Y:S05]  /*f930*/  BSYNC.RECONVERGENT B0 ;  /* 0x0000000000007941 */ /* 0x000fea0003800200 */
.L_x_235:
[----:B------:R-:W1:Y:S01]  /*f940*/  LDC.64 R2, c[0x0][0x3b0] ;  /* 0x0000ec00ff027b82 */ /* 0x000e620000000a00 */
[----:B------:R-:W-:Y:S01]  /*f950*/  DADD R10, R10, R10 ;  /* 0x000000000a0a7229 */ /* 0x000fe2000000000a */
[----:B------:R-:W-:Y:S01]  /*f960*/  IMAD.WIDE R54, R8, 0x8, R46 ;  /* 0x0000000808367825 */ /* 0x000fe200078e022e */
[----:B------:R-:W2:Y:S01]  /*f970*/  LDCU UR5, c[0x0][0x414] ;  /* 0x00008280ff0577ac */ /* 0x000ea20008000800 */
[----:B------:R-:W3:Y:S04]  /*f980*/  LDCU.U8 UR4, c[0x0][0x424] ;  /* 0x00008480ff0477ac */ /* 0x000ee80008000000 */
[----:B------:R-:W4:Y:S01]  /*f990*/  LDC.64 R14, c[0x0][0x3b8] ;  /* 0x0000ee00ff0e7b82 */ /* 0x000f220000000a00 */
[----:B-1----:R-:W-:-:S05]  /*f9a0*/  IMAD.WIDE R2, R0, 0x8, R2 ;  /* 0x0000000800027825 */ /* 0x002fca00078e0202 */
[----:B------:R1:W-:Y:S04]  /*f9b0*/  STG.E.64 desc[UR8][R2.64], R10 ;  /* 0x0000000a02007986 */ /* 0x0003e8000c101b08 */
[----:B------:R-:W5:Y:S01]  /*f9c0*/  LDG.E.64 R12, desc[UR8][R54.64] ;  /* 0x00000008360c7981 */ /* 0x000f62000c1e1b00 */
[----:B----4-:R-:W-:Y:S01]  /*f9d0*/  IMAD.WIDE R14, R0, 0x8, R14 ;  /* 0x00000008000e7825 */ /* 0x010fe200078e020e */
[----:B---3--:R-:W-:Y:S01]  /*f9e0*/  UPRMT UR4, UR4, 0x8880, URZ ;  /* 0x0000888004047896 */ /* 0x008fe200080000ff */
[----:B------:R-:W-:Y:S02]  /*f9f0*/  IADD3 R7, PT, PT, R5, R8, RZ ;  /* 0x0000000805077210 */ /* 0x000fe40007ffe0ff */
[----:B--2---:R-:W-:-:S05]  /*fa00*/  IMAD.U32 R4, RZ, RZ, UR5 ;  /* 0x00000005ff047e24 */ /* 0x004fca000f8e00ff */
[----:B------:R-:W-:-:S04]  /*fa10*/  ISETP.GE.AND P0, PT, R4, 0x1, PT ;  /* 0x000000010400780c */ /* 0x000fc80003f06270 */
[----:B------:R-:W-:Y:S01]  /*fa20*/  ISETP.EQ.OR P0, PT, RZ, UR4, !P0 ;  /* 0x00000004ff007c0c */ /* 0x000fe2000c702670 */
[----:B-----5:R-:W-:-:S07]  /*fa30*/  DMUL R12, R12, R12 ;  /* 0x0000000c0c0c7228 */ /* 0x020fce0000000000 */
[----:B------:R1:W-:Y:S05]  /*fa40*/  STG.E.64 desc[UR8][R14.64], R12 ;  /* 0x0000000c0e007986 */ /* 0x0003ea000c101b08 */
[----:B------:R-:W-:Y:S05]  /*fa50*/  @P0 BRA `(.L_x_238) ;  /* 0x00000008004c0947 */ /* 0x000fea0003800000 */
[----:B-1----:R1:W5:Y:S01]  /*fa60*/  LDG.E.64 R2, desc[UR8][R54.64] ;  /* 0x0000000836027981 */ /* 0x002362000c1e1b00 */
[-C--:B------:R-:W-:Y:S01]  /*fa70*/  IMAD R9, R0, R4.reuse, RZ ;  /* 0x0000000400097224 */ /* 0x080fe200078e02ff */
[----:B------:R-:W-:Y:S01]  /*fa80*/  PRMT R20, RZ, 0x7610, R20 ;  /* 0x00007610ff147816 */ /* 0x000fe20000000014 */
[----:B------:R-:W-:Y:S01]  /*fa90*/  UMOV UR4, URZ ;  /* 0x000000ff00047c82 */ /* 0x000fe20008000000 */
[----:B------:R-:W-:Y:S01]  /*faa0*/  PRMT R24, RZ, 0x7610, R24 ;  /* 0x00007610ff187816 */ /* 0x000fe20000000018 */
[----:B------:R-:W-:-:S07]  /*fab0*/  IMAD R21, R9, R4, RZ ;  /* 0x0000000409157224 */ /* 0x000fce00078e02ff */
.L_x_243:
[----:B--2---:R-:W2:Y:S08]  /*fac0*/  LDC R4, c[0x0][0x414] ;  /* 0x00010500ff047b82 */ /* 0x004eb00000000800 */
[----:B---3--:R-:W3:Y:S01]  /*fad0*/  LDC.64 R10, c[0x0][0x448] ;  /* 0x00011200ff0a7b82 */ /* 0x008ee20000000a00 */
[----:B--2---:R-:W-:-:S04]  /*fae0*/  IMAD R13, R7, R4, UR4 ;  /* 0x00000004070d7e24 */ /* 0x004fc8000f8e0204 */
[----:B---3--:R-:W-:-:S05]  /*faf0*/  IMAD.WIDE R12, R13, 0x8, R10 ;  /* 0x000000080d0c7825 */ /* 0x008fca00078e020a */
[----:B-----5:R2:W5:Y:S01]  /*fb00*/  LDG.E.64 R14, desc[UR8][R12.64] ;  /* 0x000000080c0e7981 */ /* 0x020562000c1e1b00 */
[----:B------:R-:W-:Y:S02]  /*fb10*/  UISETP.GE.U32.AND UP0, UPT, UR4, 0x7, UPT ;  /* 0x000000070400788c */ /* 0x000fe4000bf06070 */
[----:B------:R-:W-:Y:S01]  /*fb20*/  VIADD R23, R21, UR4 ;  /* 0x0000000415177c36 */ /* 0x000fe20008000000 */
[----:B------:R-:W-:Y:S02]  /*fb30*/  UIADD3 UR5, UPT, UPT, UR4, 0x1, URZ ;  /* 0x0000000104057890 */ /* 0x000fe4000fffe0ff */
[----:B------:R-:W-:Y:S01]  /*fb40*/  IMAD R22, R4, UR4, R21 ;  /* 0x0000000404167c24 */ /* 0x000fe2000f8e0215 */
[----:B------:R-:W-:Y:S01]  /*fb50*/  UMOV UR6, UR4 ;  /* 0x0000000400067c82 */ /* 0x000fe20008000000 */
[----:B------:R-:W-:Y:S01]  /*fb60*/  IADD3 R24, PT, PT, R24, 0x1, RZ ;  /* 0x0000000118187810 */ /* 0x000fe20007ffe0ff */
[----:B------:R-:W-:Y:S01]  /*fb70*/  IMAD.MOV.U32 R25, RZ, RZ, RZ ;  /* 0x000000ffff197224 */ /* 0x000fe200078e00ff */
[----:B------:R-:W-:Y:S01]  /*fb80*/  ISETP.NE.AND P2, PT, R4, UR5, PT ;  /* 0x0000000504007c0c */ /* 0x000fe2000bf45270 */
[----:B------:R-:W-:-:S02]  /*fb90*/  UMOV UR4, UR5 ;  /* 0x0000000500047c82 */ /* 0x000fc40008000000 */
[----:B------:R-:W-:Y:S01]  /*fba0*/  ULOP3.LUT UP1, URZ, UR4, 0x7, URZ, 0xc0, !UPT ;  /* 0x0000000704ff7892 */ /* 0x000fe2000f82c0ff */
[----:B--2---:R-:W-:Y:S10]  /*fbb0*/  BRA.U !UP0, `(.L_x_239) ;  /* 0x0000000108d07547 */ /* 0x004ff4000b800000 */
[----:B------:R-:W-:-:S06]  /*fbc0*/  ULOP3.LUT UR5, UR4, 0xfffffff8, URZ, 0xc0, !UPT ;  /* 0xfffffff804057892 */ /* 0x000fcc000f8ec0ff */
[----:B------:R-:W-:Y:S01]  /*fbd0*/  MOV R25, UR5 ;  /* 0x0000000500197c02 */ /* 0x000fe20008000f00 */
[----:B------:R-:W-:-:S06]  /*fbe0*/  UMOV UR5, URZ ;  /* 0x000000ff00057c82 */ /* 0x000fcc0008000000 */
.L_x_240:
[----:B------:R-:W-:Y:S01]  /*fbf0*/  IMAD R17, R7, R4, UR5 ;  /* 0x0000000507117e24 */ /* 0x000fe2000f8e0204 */
[----:B---3--:R-:W2:Y:S03]  /*fc00*/  LDC.64 R28, c[0x0][0x3c0] ;  /* 0x0000f000ff1c7b82 */ /* 0x008ea60000000a00 */
[----:B------:R-:W-:-:S05]  /*fc10*/  IMAD.WIDE R16, R17, 0x8, R10 ;  /* 0x0000000811107825 */ /* 0x000fca00078e020a */
[----:B------:R-:W3:Y:S01]  /*fc20*/  LDG.E.64 R18, desc[UR8][R16.64] ;  /* 0x0000000810127981 */ /* 0x000ee2000c1e1b00 */
[----:B------:R-:W-:Y:S02]  /*fc30*/  VIADD R31, R22, UR5 ;  /* 0x00000005161f7c36 */ /* 0x000fe40008000000 */
[----:B0-----:R-:W-:Y:S01]  /*fc40*/  IMAD R33, R4, UR5, R23 ;  /* 0x0000000504217c24 */ /* 0x001fe2000f8e0217 */
[----:B---3-5:R-:W-:Y:S01]  /*fc50*/  DMUL R26, R14, R18 ;  /* 0x000000120e1a7228 */ /* 0x028fe20000000000 */
[----:B--2---:R-:W-:-:S04]  /*fc60*/  IMAD.WIDE R18, R31, 0x8, R28 ;  /* 0x000000081f127825 */ /* 0x004fc800078e021c */
[----:B------:R-:W-:Y:S02]  /*fc70*/  IMAD.WIDE R28, R33, 0x8, R28 ;  /* 0x00000008211c7825 */ /* 0x000fe400078e021c */
[----:B------:R-:W-:Y:S04]  /*fc80*/  STG.E.64 desc[UR8][R18.64], R26 ;  /* 0x0000001a12007986 */ /* 0x000fe8000c101b08 */
[----:B------:R0:W-:Y:S04]  /*fc90*/  STG.E.64 desc[UR8][R28.64], R26 ;  /* 0x0000001a1c007986 */ /* 0x0001e8000c101b08 */
[----:B------:R-:W2:Y:S01]  /*fca0*/  LDG.E.64 R30, desc[UR8][R16.64+0x8] ;  /* 0x00000808101e7981 */ /* 0x000ea2000c1e1b00 */
[----:B------:R-:W-:Y:S01]  /*fcb0*/  IMAD.WIDE.U32 R32, R4, 0x8, R28 ;  /* 0x0000000804207825 */ /* 0x000fe200078e001c */
[----:B--2---:R-:W-:-:S07]  /*fcc0*/  DMUL R30, R14, R30 ;  /* 0x0000001e0e1e7228 */ /* 0x004fce0000000000 */
[----:B------:R-:W-:Y:S04]  /*fcd0*/  STG.E.64 desc[UR8][R18.64+0x8], R30 ;  /* 0x0000081e12007986 */ /* 0x000fe8000c101b08 */
[----:B------:R2:W-:Y:S04]  /*fce0*/  STG.E.64 desc[UR8][R32.64], R30 ;  /* 0x0000001e20007986 */ /* 0x0005e8000c101b08 */
[----:B------:R-:W3:Y:S01]  /*fcf0*/  LDG.E.64 R34, desc[UR8][R16.64+0x10] ;  /* 0x0000100810227981 */ /* 0x000ee2000c1e1b00 */
[----:B------:R-:W-:Y:S01]  /*fd00*/  IMAD.WIDE.U32 R36, R4, 0x8, R32 ;  /* 0x0000000804247825 */ /* 0x000fe200078e0020 */
[----:B---3--:R-:W-:-:S07]  /*fd10*/  DMUL R34, R14, R34 ;  /* 0x000000220e227228 */ /* 0x008fce0000000000 */
[----:B------:R-:W-:Y:S04]  /*fd20*/  STG.E.64 desc[UR8][R18.64+0x10], R34 ;  /* 0x0000102212007986 */ /* 0x000fe8000c101b08 */
[----:B------:R3:W-:Y:S04]  /*fd30*/  STG.E.64 desc[UR8][R36.64], R34 ;  /* 0x0000002224007986 */ /* 0x0007e8000c101b08 */
[----:B0-----:R-:W4:Y:S01]  /*fd40*/  LDG.E.64 R26, desc[UR8][R16.64+0x18] ;  /* 0x00001808101a7981 */ /* 0x001f22000c1e1b00 */
[----:B------:R-:W-:Y:S01]  /*fd50*/  IMAD.WIDE.U32 R28, R4, 0x8, R36 ;  /* 0x00000008041c7825 */ /* 0x000fe200078e0024 */
[----:B----4-:R-:W-:-:S07]  /*fd60*/  DMUL R26, R14, R26 ;  /* 0x0000001a0e1a7228 */ /* 0x010fce0000000000 */
[----:B------:R-:W-:Y:S04]  /*fd70*/  STG.E.64 desc[UR8][R18.64+0x18], R26 ;  /* 0x0000181a12007986 */ /* 0x000fe8000c101b08 */
[----:B------:R0:W-:Y:S04]  /*fd80*/  STG.E.64 desc[UR8][R28.64], R26 ;  /* 0x0000001a1c007986 */ /* 0x0001e8000c101b08 */
[----:B--2---:R-:W2:Y:S01]  /*fd90*/  LDG.E.64 R30, desc[UR8][R16.64+0x20] ;  /* 0x00002008101e7981 */ /* 0x004ea2000c1e1b00 */
[----:B------:R-:W-:Y:S01]  /*fda0*/  IMAD.WIDE.U32 R32, R4, 0x8, R28 ;  /* 0x0000000804207825 */ /* 0x000fe200078e001c */
[----:B--2---:R-:W-:-:S07]  /*fdb0*/  DMUL R30, R14, R30 ;  /* 0x0000001e0e1e7228 */ /* 0x004fce0000000000 */
[----:B------:R-:W-:Y:S04]  /*fdc0*/  STG.E.64 desc[UR8][R18.64+0x20], R30 ;  /* 0x0000201e12007986 */ /* 0x000fe8000c101b08 */
[----:B------:R2:W-:Y:S04]  /*fdd0*/  STG.E.64 desc[UR8][R32.64], R30 ;  /* 0x0000001e20007986 */ /* 0x0005e8000c101b08 */
[----:B---3--:R-:W3:Y:S01]  /*fde0*/  LDG.E.64 R34, desc[UR8][R16.64+0x28] ;  /* 0x0000280810227981 */ /* 0x008ee2000c1e1b00 */
[----:B------:R-:W-:Y:S01]  /*fdf0*/  IMAD.WIDE.U32 R36, R4, 0x8, R32 ;  /* 0x0000000804247825 */ /* 0x000fe200078e0020 */
[----:B---3--:R-:W-:-:S07]  /*fe00*/  DMUL R34, R14, R34 ;  /* 0x000000220e227228 */ /* 0x008fce0000000000 */
[----:B------:R3:W-:Y:S04]  /*fe10*/  STG.E.64 desc[UR8][R18.64+0x28], R34 ;  /* 0x0000282212007986 */ /* 0x0007e8000c101b08 */
[----:B------:R3:W-:Y:S04]  /*fe20*/  STG.E.64 desc[UR8][R36.64], R34 ;  /* 0x0000002224007986 */ /* 0x0007e8000c101b08 */
[----:B0-----:R-:W4:Y:S01]  /*fe30*/  LDG.E.64 R26, desc[UR8][R16.64+0x30] ;  /* 0x00003008101a7981 */ /* 0x001f22000c1e1b00 */
[----:B------:R-:W-:Y:S01]  /*fe40*/  IMAD.WIDE.U32 R28, R4, 0x8, R36 ;  /* 0x00000008041c7825 */ /* 0x000fe200078e0024 */
[----:B----4-:R-:W-:-:S07]  /*fe50*/  DMUL R26, R14, R26 ;  /* 0x0000001a0e1a7228 */ /* 0x010fce0000000000 */
[----:B------:R3:W-:Y:S04]  /*fe60*/  STG.E.64 desc[UR8][R18.64+0x30], R26 ;  /* 0x0000301a12007986 */ /* 0x0007e8000c101b08 */
[----:B------:R3:W-:Y:S04]  /*fe70*/  STG.E.64 desc[UR8][R28.64], R26 ;  /* 0x0000001a1c007986 */ /* 0x0007e8000c101b08 */
[----:B--2---:R-:W2:Y:S01]  /*fe80*/  LDG.E.64 R30, desc[UR8][R16.64+0x38] ;  /* 0x00003808101e7981 */ /* 0x004ea2000c1e1b00 */
[----:B------:R-:W-:Y:S01]  /*fe90*/  IMAD.WIDE.U32 R32, R4, 0x8, R28 ;  /* 0x0000000804207825 */ /* 0x000fe200078e001c */
[----:B------:R-:W-:-:S06]  /*fea0*/  UIADD3 UR5, UPT, UPT, UR5, 0x8, URZ ;  /* 0x0000000805057890 */ /* 0x000fcc000fffe0ff */
[----:B------:R-:W-:Y:S01]  /*feb0*/  ISETP.NE.AND P0, PT, R25, UR5, PT ;  /* 0x0000000519007c0c */ /* 0x000fe2000bf05270 */
[----:B--2---:R-:W-:-:S07]  /*fec0*/  DMUL R30, R14, R30 ;  /* 0x0000001e0e1e7228 */ /* 0x004fce0000000000 */
[----:B------:R3:W-:Y:S04]  /*fed0*/  STG.E.64 desc[UR8][R18.64+0x38], R30 ;  /* 0x0000381e12007986 */ /* 0x0007e8000c101b08 */
[----:B------:R3:W-:Y:S01]  /*fee0*/  STG.E.64 desc[UR8][R32.64], R30 ;  /* 0x0000001e20007986 */ /* 0x0007e2000c101b08 */
[----:B------:R-:W-:Y:S05]  /*fef0*/  @P0 BRA `(.L_x_240) ;  /* 0xfffffffc003c0947 */ /* 0x000fea000383ffff */
.L_x_239:
[----:B------:R-:W-:Y:S05]  /*ff00*/  BRA.U !UP1, `(.L_x_241) ;  /* 0x0000000509007547 */ /* 0x000fea000b800000 */
[----:B------:R-:W-:-:S04]  /*ff10*/  LOP3.LUT R17, R24, 0x7, RZ, 0xc0, !PT ;  /* 0x0000000718117812 */ /* 0x000fc800078ec0ff */
[C---:B------:R-:W-:Y:S02]  /*ff20*/  IADD3 R16, PT, PT, R17.reuse, -0x1, RZ ;  /* 0xffffffff11107810 */ /* 0x040fe40007ffe0ff */
[----:B------:R-:W-:Y:S02]  /*ff30*/  LOP3.LUT P1, RZ, R17, 0x3, RZ, 0xc0, !PT ;  /* 0x0000000311ff7812 */ /* 0x000fe4000782c0ff */
[----:B------:R-:W-:-:S13]  /*ff40*/  ISETP.GE.U32.AND P0, PT, R16, 0x3, PT ;  /* 0x000000031000780c */ /* 0x000fda0003f06070 */
[----:B------:R-:W-:Y:S05]  /*ff50*/  @!P0 BRA `(.L_x_242) ;  /* 0x00000000006c8947 */ /* 0x000fea0003800000 */
[----:B------:R-:W-:Y:S01]  /*ff60*/  IMAD R17, R7, R4, R25 ;  /* 0x0000000407117224 */ /* 0x000fe200078e0219 */
[----:B---3--:R-:W2:Y:S03]  /*ff70*/  LDC.64 R28, c[0x0][0x3c0] ;  /* 0x0000f000ff1c7b82 */ /* 0x008ea60000000a00 */
[----:B------:R-:W-:-:S05]  /*ff80*/  IMAD.WIDE R16, R17, 0x8, R10 ;  /* 0x0000000811107825 */ /* 0x000fca00078e020a */
[----:B------:R-:W3:Y:S01]  /*ff90*/  LDG.E.64 R18, desc[UR8][R16.64] ;  /* 0x0000000810127981 */ /* 0x000ee2000c1e1b00 */
[----:B------:R-:W-:Y:S02]  /*ffa0*/  IMAD.IADD R31, R22, 0x1, R25 ;  /* 0x00000001161f7824 */ /* 0x000fe400078e0219 */
[----:B0-----:R-:W-:Y:S01]  /*ffb0*/  IMAD R33, R25, R4, R23 ;  /* 0x0000000419217224 */ /* 0x001fe200078e0217 */
        /* <DEDUP_REMOVED lines=8> */
[----:B------:R2:W-:Y:S04]  /*10040*/  STG.E.64 desc[UR8][R18.64+0x8], R30 ;  /* 0x0000081e12007986 */ /* 0x0005e8000c101b08 */
[----:B------:R2:W-:Y:S04]  /*10050*/  STG.E.64 desc[UR8][R32.64], R30 ;  /* 0x0000001e20007986 */ /* 0x0005e8000c101b08 */
[----:B------:R-:W3:Y:S01]  /*10060*/  LDG.E.64 R34, desc[UR8][R16.64+0x10] ;  /* 0x0000100810227981 */ /* 0x000ee2000c1e1b00 */
[----:B------:R-:W-:Y:S01]  /*10070*/  IMAD.WIDE.U32 R36, R4, 0x8, R32 ;  /* 0x0000000804247825 */ /* 0x000fe200078e0020 */
[----:B---3--:R-:W-:-:S07]  /*10080*/  DMUL R34, R14, R34 ;  /* 0x000000220e227228 */ /* 0x008fce0000000000 */
[----:B------:R2:W-:Y:S04]  /*10090*/  STG.E.64 desc[UR8][R18.64+0x10], R34 ;  /* 0x0000102212007986 */ /* 0x0005e8000c101b08 */
[----:B------:R2:W-:Y:S04]  /*100a0*/  STG.E.64 desc[UR8][R36.64], R34 ;  /* 0x0000002224007986 */ /* 0x0005e8000c101b08 */
[----:B0-----:R-:W3:Y:S01]  /*100b0*/  LDG.E.64 R26, desc[UR8][R16.64+0x18] ;  /* 0x00001808101a7981 */ /* 0x001ee2000c1e1b00 */
[----:B------:R-:W-:Y:S01]  /*100c0*/  IMAD.WIDE.U32 R28, R4, 0x8, R36 ;  /* 0x00000008041c7825 */ /* 0x000fe200078e0024 */
[----:B------:R-:W-:Y:S01]  /*100d0*/  IADD3 R25, PT, PT, R25, 0x4, RZ ;  /* 0x0000000419197810 */ /* 0x000fe20007ffe0ff */
[----:B---3--:R-:W-:-:S07]  /*100e0*/  DMUL R26, R14, R26 ;  /* 0x0000001a0e1a7228 */ /* 0x008fce0000000000 */
[----:B------:R2:W-:Y:S04]  /*100f0*/  STG.E.64 desc[UR8][R18.64+0x18], R26 ;  /* 0x0000181a12007986 */ /* 0x0005e8000c101b08 */
[----:B------:R2:W-:Y:S02]  /*10100*/  STG.E.64 desc[UR8][R28.64], R26 ;  /* 0x0000001a1c007986 */ /* 0x0005e4000c101b08 */
.L_x_242:
[----:B------:R-:W-:Y:S05]  /*10110*/  @!P1 BRA `(.L_x_241) ;  /* 0x00000000007c9947 */ /* 0x000fea0003800000 */
[----:B------:R-:W-:-:S13]  /*10120*/  LOP3.LUT P0, RZ, R20, 0x3, RZ, 0xc0, !PT ;  /* 0x0000000314ff7812 */ /* 0x000fda000780c0ff */
[----:B--23--:R-:W-:Y:S01]  /*10130*/  @P0 IMAD R29, R7, R4, R25 ;  /* 0x00000004071d0224 */ /* 0x00cfe200078e0219 */
[----:B------:R-:W2:Y:S03]  /*10140*/  @P0 LDC.64 R26, c[0x0][0x3c0] ;  /* 0x0000f000ff1a0b82 */ /* 0x000ea60000000a00 */
[----:B------:R-:W-:-:S05]  /*10150*/  @P0 IMAD.WIDE R28, R29, 0x8, R10 ;  /* 0x000000081d1c0825 */ /* 0x000fca00078e020a */
[----:B------:R-:W3:Y:S01]  /*10160*/  @P0 LDG.E.64 R16, desc[UR8][R28.64] ;  /* 0x000000081c100981 */ /* 0x000ee2000c1e1b00 */
[----:B------:R-:W-:Y:S02]  /*10170*/  @P0 IMAD.IADD R31, R22, 0x1, R25 ;  /* 0x00000001161f0824 */ /* 0x000fe400078e0219 */
[----:B0-----:R-:W-:Y:S01]  /*10180*/  @P0 IMAD R33, R25, R4, R23 ;  /* 0x0000000419210224 */ /* 0x001fe200078e0217 */
[----:B------:R-:W-:Y:S01]  /*10190*/  LOP3.LUT R32, R20, 0x1, RZ, 0xc0, !PT ;  /* 0x0000000114207812 */ /* 0x000fe200078ec0ff */
[----:B---3-5:R-:W-:Y:S01]  /*101a0*/  @P0 DMUL R18, R14, R16 ;  /* 0x000000100e120228 */ /* 0x028fe20000000000 */
[----:B--2---:R-:W-:-:S04]  /*101b0*/  @P0 IMAD.WIDE R16, R31, 0x8, R26 ;  /* 0x000000081f100825 */ /* 0x004fc800078e021a */
[----:B------:R-:W-:Y:S02]  /*101c0*/  @P0 IMAD.WIDE R30, R33, 0x8, R26 ;  /* 0x00000008211e0825 */ /* 0x000fe400078e021a */
[----:B------:R-:W-:Y:S04]  /*101d0*/  @P0 STG.E.64 desc[UR8][R16.64], R18 ;  /* 0x0000001210000986 */ /* 0x000fe8000c101b08 */
[----:B------:R0:W-:Y:S04]  /*101e0*/  @P0 STG.E.64 desc[UR8][R30.64], R18 ;  /* 0x000000121e000986 */ /* 0x0001e8000c101b08 */
[----:B------:R2:W3:Y:S01]  /*101f0*/  @P0 LDG.E.64 R26, desc[UR8][R28.64+0x8] ;  /* 0x000008081c1a0981 */ /* 0x0004e2000c1e1b00 */
[----:B------:R-:W-:Y:S01]  /*10200*/  ISETP.NE.U32.AND P1, PT, R32, 0x1, PT ;  /* 0x000000012000780c */ /* 0x000fe20003f25070 */
[----:B------:R-:W-:Y:S01]  /*10210*/  @P0 IMAD.WIDE.U32 R32, R4, 0x8, R30 ;  /* 0x0000000804200825 */ /* 0x000fe200078e001e */
[----:B------:R-:W-:-:S11]  /*10220*/  @P0 IADD3 R25, PT, PT, R25, 0x2, RZ ;  /* 0x0000000219190810 */ /* 0x000fd60007ffe0ff */
[----:B------:R-:W-:Y:S01]  /*10230*/  @P1 IMAD R35, R7, R4, R25 ;  /* 0x0000000407231224 */ /* 0x000fe200078e0219 */
[----:B--2---:R-:W2:Y:S03]  /*10240*/  @P1 LDC.64 R28, c[0x0][0x3c0] ;  /* 0x0000f000ff1c1b82 */ /* 0x004ea60000000a00 */
[----:B------:R-:W-:Y:S01]  /*10250*/  @P1 IMAD.WIDE R10, R35, 0x8, R10 ;  /* 0x00000008230a1825 */ /* 0x000fe200078e020a */
[----:B---3--:R-:W-:-:S07]  /*10260*/  @P0 DMUL R26, R14, R26 ;  /* 0x0000001a0e1a0228 */ /* 0x008fce0000000000 */
[----:B------:R4:W-:Y:S04]  /*10270*/  @P0 STG.E.64 desc[UR8][R16.64+0x8], R26 ;  /* 0x0000081a10000986 */ /* 0x0009e8000c101b08 */
[----:B------:R4:W-:Y:S04]  /*10280*/  @P0 STG.E.64 desc[UR8][R32.64], R26 ;  /* 0x0000001a20000986 */ /* 0x0009e8000c101b08 */
[----:B------:R-:W3:Y:S01]  /*10290*/  @P1 LDG.E.64 R10, desc[UR8][R10.64] ;  /* 0x000000080a0a1981 */ /* 0x000ee2000c1e1b00 */
[----:B0-----:R-:W-:Y:S02]  /*102a0*/  @P1 IMAD.IADD R19, R22, 0x1, R25 ;  /* 0x0000000116131824 */ /* 0x001fe400078e0219 */
[----:B------:R-:W-:-:S02]  /*102b0*/  @P1 IMAD R23, R25, R4, R23 ;  /* 0x0000000419171224 */ /* 0x000fc400078e0217 */
[----:B--2---:R-:W-:-:S04]  /*102c0*/  @P1 IMAD.WIDE R18, R19, 0x8, R28 ;  /* 0x0000000813121825 */ /* 0x004fc800078e021c */
[----:B------:R-:W-:Y:S01]  /*102d0*/  @P1 IMAD.WIDE R22, R23, 0x8, R28 ;  /* 0x0000000817161825 */ /* 0x000fe200078e021c */
[----:B---3--:R-:W-:-:S07]  /*102e0*/  @P1 DMUL R14, R14, R10 ;  /* 0x0000000a0e0e1228 */ /* 0x008fce0000000000 */
[----:B------:R4:W-:Y:S04]  /*102f0*/  @P1 STG.E.64 desc[UR8][R18.64], R14 ;  /* 0x0000000e12001986 */ /* 0x0009e8000c101b08 */
[----:B------:R4:W-:Y:S02]  /*10300*/  @P1 STG.E.64 desc[UR8][R22.64], R14 ;  /* 0x0000000e16001986 */ /* 0x0009e4000c101b08 */
.L_x_241:
[----:B------:R-:W3:Y:S01]  /*10310*/  LDG.E.64 R12, desc[UR8][R12.64] ;  /* 0x000000080c0c7981 */ /* 0x000ee2000c1e1b00 */
[----:B----45:R-:W4:Y:S01]  /*10320*/  LDC.64 R14, c[0x0][0x3c8] ;  /* 0x0000f200ff0e7b82 */ /* 0x030f220000000a00 */
[----:B------:R-:W-:Y:S01]  /*10330*/  IADD3 R17, PT, PT, R9, UR6, RZ ;  /* 0x0000000609117c10 */ /* 0x000fe2000fffe0ff */
[----:B------:R-:W-:-:S04]  /*10340*/  VIADD R20, R20, 0x1 ;  /* 0x0000000114147836 */ /* 0x000fc80000000000 */
[----:B----4-:R-:W-:Y:S01]  /*10350*/  IMAD.WIDE R14, R17, 0x8, R14 ;  /* 0x00000008110e7825 */ /* 0x010fe200078e020e */
[----:B---3--:R-:W-:-:S07]  /*10360*/  DMUL R10, R2, R12 ;  /* 0x0000000c020a7228 */ /* 0x008fce0000000000 */
[----:B------:R3:W-:Y:S01]  /*10370*/  STG.E.64 desc[UR8][R14.64], R10 ;  /* 0x0000000a0e007986 */ /* 0x0007e2000c101b08 */
[----:B------:R-:W-:Y:S05]  /*10380*/  @P2 BRA `(.L_x_243) ;  /* 0xfffffff400cc2947 */ /* 0x000fea000383ffff */
.L_x_238:
[----:B-1----:R-:W1:Y:S01]  /*10390*/  LDC R2, c[0x0][0x420] ;  /* 0x00010800ff027b82 */ /* 0x002e620000000800 */
[----:B------:R-:W4:Y:S01]  /*103a0*/  LDCU.S8 UR4, c[0x0][0x425] ;  /* 0x000084a0ff0477ac */ /* 0x000f220008000200 */
[----:B-1----:R-:W-:-:S04]  /*103b0*/  ISETP.GE.AND P0, PT, R2, 0x1, PT ;  /* 0x000000010200780c */ /* 0x002fc80003f06270 */
[----:B----4-:R-:W-:-:S13]  /*103c0*/  ISETP.EQ.OR P0, PT, RZ, UR4, !P0 ;  /* 0x00000004ff007c0c */ /* 0x010fda000c702670 */
[----:B------:R-:W-:Y:S05]  /*103d0*/  @P0 EXIT ;  /* 0x000000000000094d */ /* 0x000fea0003800000 */
[----:B------:R-:W1:Y:S01]  /*103e0*/  LDC.64 R50, c[0x0][0x478] ;  /* 0x00011e00ff327b82 */ /* 0x000e620000000a00 */
[C---:B---3--:R-:W-:Y:S01]  /*103f0*/  LOP3.LUT R10, R4.reuse, 0x3, RZ, 0xc0, !PT ;  /* 0x00000003040a7812 */ /* 0x048fe200078ec0ff */
[----:B------:R-:W-:Y:S01]  /*10400*/  UMOV UR4, URZ ;  /* 0x000000ff00047c82 */ /* 0x000fe20008000000 */
[C---:B------:R-:W-:Y:S02]  /*10410*/  IADD3 R9, PT, PT, R4.reuse, -0x1, RZ ;  /* 0xffffffff04097810 */ /* 0x040fe40007ffe0ff */
[----:B------:R-:W-:Y:S01]  /*10420*/  LOP3.LUT R11, R4, 0x7, RZ, 0xc0, !PT ;  /* 0x00000007040b7812 */ /* 0x000fe200078ec0ff */
[----:B------:R-:W-:Y:S01]  /*10430*/  VIADD R14, R10, 0xffffffff ;  /* 0xffffffff0a0e7836 */ /* 0x000fe20000000000 */
[C---:B------:R-:W-:Y:S01]  /*10440*/  LOP3.LUT R12, R4.reuse, 0x7ffffff8, RZ, 0xc0, !PT ;  /* 0x7ffffff8040c7812 */ /* 0x040fe200078ec0ff */
[----:B------:R-:W3:Y:S01]  /*10450*/  LDC R20, c[0x0][0x418] ;  /* 0x00010600ff147b82 */ /* 0x000ee20000000800 */
[----:B------:R-:W-:-:S07]  /*10460*/  LOP3.LUT R13, R4, 0x1, RZ, 0xc0, !PT ;  /* 0x00000001040d7812 */ /* 0x000fce00078ec0ff */
[----:B------:R-:W4:Y:S01]  /*10470*/  LDC.64 R52, c[0x0][0x468] ;  /* 0x00011a00ff347b82 */ /* 0x000f220000000a00 */
[----:B-1----:R-:W-:-:S04]  /*10480*/  IMAD.WIDE R50, R5, 0x8, R50 ;  /* 0x0000000805327825 */ /* 0x002fc800078e0232 */
[----:B------:R-:W-:Y:S01]  /*10490*/  IMAD.WIDE R48, R8, 0x8, R50 ;  /* 0x0000000808307825 */ /* 0x000fe200078e0232 */
[C---:B---3--:R-:W-:Y:S02]  /*104a0*/  LOP3.LUT R15, R20.reuse, 0x7, RZ, 0xc0, !PT ;  /* 0x00000007140f7812 */ /* 0x048fe400078ec0ff */
[C---:B------:R-:W-:Y:S02]  /*104b0*/  LOP3.LUT R16, R20.reuse, 0x3, RZ, 0xc0, !PT ;  /* 0x0000000314107812 */ /* 0x040fe400078ec0ff */
[C---:B------:R-:W-:Y:S02]  /*104c0*/  LOP3.LUT R17, R20.reuse, 0xf, RZ, 0xc0, !PT ;  /* 0x0000000f14117812 */ /* 0x040fe400078ec0ff */
[C---:B--2---:R-:W-:Y:S02]  /*104d0*/  LOP3.LUT R18, R20.reuse, 0x7ffffff8, RZ, 0xc0, !PT ;  /* 0x7ffffff814127812 */ /* 0x044fe400078ec0ff */
[C---:B------:R-:W-:Y:S01]  /*104e0*/  LOP3.LUT R19, R20.reuse, 0x1, RZ, 0xc0, !PT ;  /* 0x0000000114137812 */ /* 0x040fe200078ec0ff */
[----:B----4-:R-:W-:Y:S01]  /*104f0*/  IMAD.WIDE R52, R5, 0x8, R52 ;  /* 0x0000000805347825 */ /* 0x010fe200078e0234 */
[----:B------:R-:W-:-:S02]  /*10500*/  LOP3.LUT R20, R20, 0x7ffffff0, RZ, 0xc0, !PT ;  /* 0x7ffffff014147812 */ /* 0x000fc400078ec0ff */
[----:B------:R-:W-:-:S07]  /*10510*/  IADD3 R21, PT, PT, R15, -0x1, RZ ;  /* 0xffffffff0f157810 */ /* 0x000fce0007ffe0ff */
.L_x_293:
[----:B-1----:R-:W1:Y:S02]  /*10520*/  LDCU UR6, c[0x0][0x418] ;  /* 0x00008300ff0677ac */ /* 0x002e640008000800 */
[----:B-1----:R-:W-:-:S09]  /*10530*/  UISETP.GE.AND UP0, UPT, UR6, 0x1, UPT ;  /* 0x000000010600788c */ /* 0x002fd2000bf06270 */
[----:B0-234-:R-:W-:Y:S05]  /*10540*/  BRA.U !UP0, `(.L_x_244) ;  /* 0x0000000508d47547 */ /* 0x01dfea000b800000 */
[----:B------:R-:W-:-:S07]  /*10550*/  IMAD.MOV.U32 R59, RZ, RZ, RZ ;  /* 0x000000ffff3b7224 */ /* 0x000fce00078e00ff */
.L_x_249:
[C---:B-1----:R-:W-:Y:S01]  /*10560*/  IMAD.WIDE.U32 R2, R59.reuse, 0x8, R52 ;  /* 0x000000083b027825 */ /* 0x042fe200078e0034 */
[----:B------:R-:W1:Y:S01]  /*10570*/  LDCU UR6, c[0x0][0x418] ;  /* 0x00008300ff0677ac */ /* 0x000e620008000800 */
[----:B------:R-:W-:Y:S02]  /*10580*/  ISETP.GE.U32.AND P1, PT, R8, 0x7, PT ;  /* 0x000000070800780c */ /* 0x000fe40003f26070 */
[----:B------:R-:W-:Y:S01]  /*10590*/  CS2R R36, SRZ ;  /* 0x0000000000247805 */ /* 0x000fe2000001ff00 */
[----:B------:R-:W-:Y:S01]  /*105a0*/  IMAD.MOV.U32 R56, RZ, RZ, RZ ;  /* 0x000000ffff387224 */ /* 0x000fe200078e00ff */
[----:B------:R2:W-:Y:S01]  /*105b0*/  STG.E.64 desc[UR8][R2.64], RZ ;  /* 0x000000ff02007986 */ /* 0x0005e2000c101b08 */
[C---:B-1----:R-:W-:Y:S01]  /*105c0*/  IMAD R4, R59.reuse, UR6, R6 ;  /* 0x000000063b047c24 */ /* 0x042fe2000f8e0206 */
[----:B------:R-:W-:-:S04]  /*105d0*/  IADD3 R59, PT, PT, R59, 0x1, RZ ;  /* 0x000000013b3b7810 */ /* 0x000fc80007ffe0ff */
[----:B------:R-:W-:-:S03]  /*105e0*/  ISETP.NE.AND P0, PT, R59, UR6, PT ;  /* 0x000000063b007c0c */ /* 0x000fc6000bf05270 */
[----:B--2---:R-:W-:Y:S10]  /*105f0*/  @!P1 BRA `(.L_x_245) ;  /* 0x0000000000b49947 */ /* 0x004ff40003800000 */
[----:B------:R-:W-:Y:S01]  /*10600*/  CS2R R36, SRZ ;  /* 0x0000000000247805 */ /* 0x000fe2000001ff00 */
[----:B------:R-:W-:-:S06]  /*10610*/  UMOV UR5, URZ ;  /* 0x000000ff00057c82 */ /* 0x000fcc0008000000 */
.L_x_246:
[----:B------:R-:W1:Y:S01]  /*10620*/  LDC R31, c[0x0][0x420] ;  /* 0x00010800ff1f7b82 */ /* 0x000e620000000800 */
[----:B------:R-:W-:Y:S01]  /*10630*/  IADD3 R22, PT, PT, R4, UR5, RZ ;  /* 0x0000000504167c10 */ /* 0x000fe2000fffe0ff */
[----:B------:R-:W-:-:S06]  /*10640*/  VIADD R25, R5, UR5 ;  /* 0x0000000505197c36 */ /* 0x000fcc0008000000 */
[----:B------:R-:W2:Y:S08]  /*10650*/  LDC.64 R56, c[0x0][0x450] ;  /* 0x00011400ff387b82 */ /* 0x000eb00000000a00 */
[----:B------:R-:W3:Y:S01]  /*10660*/  LDC.64 R60, c[0x0][0x428] ;  /* 0x00010a00ff3c7b82 */ /* 0x000ee20000000a00 */
[----:B-1----:R-:W-:Y:S02]  /*10670*/  IMAD R23, R22, R31, UR4 ;  /* 0x0000000416177e24 */ /* 0x002fe4000f8e021f */
[----:B--2---:R-:W-:-:S05]  /*10680*/  IMAD.WIDE R56, R25, 0x8, R56 ;  /* 0x0000000819387825 */ /* 0x004fca00078e0238 */
[----:B------:R-:W2:Y:S01]  /*10690*/  LDG.E.64 R28, desc[UR8][R56.64] ;  /* 0x00000008381c7981 */ /* 0x000ea2000c1e1b00 */
[----:B---3--:R-:W-:-:S03]  /*106a0*/  IMAD.WIDE R60, R23, 0x8, R60 ;  /* 0x00000008173c7825 */ /* 0x008fc600078e023c */
[----:B------:R-:W3:Y:S04]  /*106b0*/  LDG.E.64 R24, desc[UR8][R56.64+0x8] ;  /* 0x0000080838187981 */ /* 0x000ee8000c1e1b00 */
[----:B------:R-:W2:Y:S01]  /*106c0*/  LDG.E.64 R34, desc[UR8][R60.64] ;  /* 0x000000083c227981 */ /* 0x000ea2000c1e1b00 */
[----:B------:R-:W-:-:S03]  /*106d0*/  IMAD.WIDE.U32 R22, R31, 0x8, R60 ;  /* 0x000000081f167825 */ /* 0x000fc600078e003c */
[----:B------:R-:W4:Y:S04]  /*106e0*/  LDG.E.64 R42, desc[UR8][R56.64+0x10] ;  /* 0x00001008382a7981 */ /* 0x000f28000c1e1b00 */
[----:B------:R-:W3:Y:S01]  /*106f0*/  LDG.E.64 R26, desc[UR8][R22.64] ;  /* 0x00000008161a7981 */ /* 0x000ee2000c1e1b00 */
[----:B0-----:R-:W-:-:S03]  /*10700*/  IMAD.WIDE.U32 R32, R31, 0x8, R22 ;  /* 0x000000081f207825 */ /* 0x001fc600078e0016 */
[----:B------:R-:W5:Y:S04]  /*10710*/  LDG.E.64 R38, desc[UR8][R56.64+0x18] ;  /* 0x0000180838267981 */ /* 0x000f68000c1e1b00 */
[----:B------:R0:W4:Y:S02]  /*10720*/  LDG.E.64 R22, desc[UR8][R32.64] ;  /* 0x0000000820167981 */ /* 0x000124000c1e1b00 */
[----:B0-----:R-:W-:-:S05]  /*10730*/  IMAD.WIDE.U32 R32, R31, 0x8, R32 ;  /* 0x000000081f207825 */ /* 0x001fca00078e0020 */
[----:B------:R-:W5:Y:S01]  /*10740*/  LDG.E.64 R40, desc[UR8][R32.64] ;  /* 0x0000000820287981 */ /* 0x000f62000c1e1b00 */
[----:B------:R-:W-:Y:S01]  /*10750*/  IMAD.WIDE.U32 R60, R31, 0x8, R32 ;  /* 0x000000081f3c7825 */ /* 0x000fe200078e0020 */
[----:B--2---:R-:W-:Y:S02]  /*10760*/  DFMA R28, R34, R28, R36 ;  /* 0x0000001c221c722b */ /* 0x004fe40000000024 */
[----:B------:R-:W2:Y:S04]  /*10770*/  LDG.E.64 R34, desc[UR8][R56.64+0x20] ;  /* 0x0000200838227981 */ /* 0x000ea8000c1e1b00 */
[----:B------:R0:W2:Y:S02]  /*10780*/  LDG.E.64 R36, desc[UR8][R60.64] ;  /* 0x000000083c247981 */ /* 0x0000a4000c1e1b00 */
[----:B---3--:R-:W-:-:S02]  /*10790*/  DFMA R24, R26, R24, R28 ;  /* 0x000000181a18722b */ /* 0x008fc4000000001c */
[----:B------:R-:W3:Y:S04]  /*107a0*/  LDG.E.64 R26, desc[UR8][R56.64+0x30] ;  /* 0x00003008381a7981 */ /* 0x000ee8000c1e1b00 */
[----:B------:R-:W3:Y:S01]  /*107b0*/  LDG.E.64 R28, desc[UR8][R56.64+0x38] ;  /* 0x00003808381c7981 */ /* 0x000ee2000c1e1b00 */
[C---:B0-----:R-:W-:Y:S01]  /*107c0*/  IMAD.WIDE.U32 R60, R31.reuse, 0x8, R60 ;  /* 0x000000081f3c7825 */ /* 0x041fe200078e003c */
[----:B----4-:R-:W-:Y:S02]  /*107d0*/  DFMA R42, R22, R42, R24 ;  /* 0x0000002a162a722b */ /* 0x010fe40000000018 */
[----:B------:R-:W4:Y:S01]  /*107e0*/  LDG.E.64 R22, desc[UR8][R56.64+0x28] ;  /* 0x0000280838167981 */ /* 0x000f22000c1e1b00 */
[----:B------:R-:W-:-:S03]  /*107f0*/  IMAD.WIDE.U32 R24, R31, 0x8, R60 ;  /* 0x000000081f187825 */ /* 0x000fc600078e003c */
[----:B------:R-:W4:Y:S01]  /*10800*/  LDG.E.64 R32, desc[UR8][R60.64] ;  /* 0x000000083c207981 */ /* 0x000f22000c1e1b00 */
[----:B------:R-:W-:-:S03]  /*10810*/  IMAD.WIDE.U32 R30, R31, 0x8, R24 ;  /* 0x000000081f1e7825 */ /* 0x000fc600078e0018 */
[----:B------:R-:W3:Y:S04]  /*10820*/  LDG.E.64 R24, desc[UR8][R24.64] ;  /* 0x0000000818187981 */ /* 0x000ee8000c1e1b00 */
[----:B------:R-:W3:Y:S01]  /*10830*/  LDG.E.64 R30, desc[UR8][R30.64] ;  /* 0x000000081e1e7981 */ /* 0x000ee2000c1e1b00 */
[----:B-----5:R-:W-:Y:S01]  /*10840*/  DFMA R38, R40, R38, R42 ;  /* 0x000000262826722b */ /* 0x020fe2000000002a */
[----:B------:R-:W-:-:S06]  /*10850*/  UIADD3 UR5, UPT, UPT, UR5, 0x8, URZ ;  /* 0x0000000805057890 */ /* 0x000fcc000fffe0ff */
[----:B------:R-:W-:Y:S01]  /*10860*/  ISETP.NE.AND P1, PT, R18, UR5, PT ;  /* 0x0000000512007c0c */ /* 0x000fe2000bf25270 */
[----:B--2---:R-:W-:-:S08]  /*10870*/  DFMA R34, R36, R34, R38 ;  /* 0x000000222422722b */ /* 0x004fd00000000026 */
[----:B----4-:R-:W-:-:S08]  /*10880*/  DFMA R22, R32, R22, R34 ;  /* 0x000000162016722b */ /* 0x010fd00000000022 */
[----:B---3--:R-:W-:-:S08]  /*10890*/  DFMA R22, R24, R26, R22 ;  /* 0x0000001a1816722b */ /* 0x008fd00000000016 */
[----:B------:R-:W-:Y:S01]  /*108a0*/  DFMA R36, R30, R28, R22 ;  /* 0x0000001c1e24722b */ /* 0x000fe20000000016 */
[----:B------:R-:W-:Y:S10]  /*108b0*/  @P1 BRA `(.L_x_246) ;  /* 0xfffffffc00581947 */ /* 0x000ff4000383ffff */
[----:B------:R-:W-:-:S07]  /*108c0*/  MOV R56, R18 ;  /* 0x0000001200387202 */ /* 0x000fce0000000f00 */
.L_x_245:
[----:B------:R-:W-:-:S13]  /*108d0*/  ISETP.NE.AND P1, PT, R15, RZ, PT ;  /* 0x000000ff0f00720c */ /* 0x000fda0003f25270 */
[----:B------:R-:W-:Y:S05]  /*108e0*/  @!P1 BRA `(.L_x_247) ;  /* 0x0000000000e49947 */ /* 0x000fea0003800000 */
[----:B------:R-:W-:Y:S02]  /*108f0*/  ISETP.GE.U32.AND P1, PT, R21, 0x3, PT ;  /* 0x000000031500780c */ /* 0x000fe40003f26070 */
[----:B------:R-:W-:-:S11]  /*10900*/  ISETP.NE.AND P2, PT, R16, RZ, PT ;  /* 0x000000ff1000720c */ /* 0x000fd60003f45270 */
[----:B------:R-:W-:Y:S05]  /*10910*/  @!P1 BRA `(.L_x_248) ;  /* 0x0000000000609947 */ /* 0x000fea0003800000 */
[----:B------:R-:W1:Y:S01]  /*10920*/  LDC R25, c[0x0][0x420] ;  /* 0x00010800ff197b82 */ /* 0x000e620000000800 */
[----:B------:R-:W-:Y:S01]  /*10930*/  IMAD.IADD R22, R4, 0x1, R56 ;  /* 0x0000000104167824 */ /* 0x000fe200078e0238 */
[----:B------:R-:W-:-:S06]  /*10940*/  IADD3 R27, PT, PT, R5, R56, RZ ;  /* 0x00000038051b7210 */ /* 0x000fcc0007ffe0ff */
[----:B------:R-:W2:Y:S08]  /*10950*/  LDC.64 R40, c[0x0][0x450] ;  /* 0x00011400ff287b82 */ /* 0x000eb00000000a00 */
[----:B------:R-:W3:Y:S01]  /*10960*/  LDC.64 R60, c[0x0][0x428] ;  /* 0x00010a00ff3c7b82 */ /* 0x000ee20000000a00 */
[----:B-1----:R-:W-:Y:S02]  /*10970*/  IMAD R23, R22, R25, UR4 ;  /* 0x0000000416177e24 */ /* 0x002fe4000f8e0219 */
[----:B--2---:R-:W-:-:S05]  /*10980*/  IMAD.WIDE R40, R27, 0x8, R40 ;  /* 0x000000081b287825 */ /* 0x004fca00078e0228 */
[----:B------:R-:W2:Y:S01]  /*10990*/  LDG.E.64 R34, desc[UR8][R40.64] ;  /* 0x0000000828227981 */ /* 0x000ea2000c1e1b00 */
[----:B---3--:R-:W-:-:S03]  /*109a0*/  IMAD.WIDE R60, R23, 0x8, R60 ;  /* 0x00000008173c7825 */ /* 0x008fc600078e023c */
[----:B------:R-:W3:Y:S04]  /*109b0*/  LDG.E.64 R30, desc[UR8][R40.64+0x8] ;  /* 0x00000808281e7981 */ /* 0x000ee8000c1e1b00 */
[----:B------:R1:W2:Y:S04]  /*109c0*/  LDG.E.64 R38, desc[UR8][R60.64] ;  /* 0x000000083c267981 */ /* 0x0002a8000c1e1b00 */
[----:B------:R-:W4:Y:S04]  /*109d0*/  LDG.E.64 R26, desc[UR8][R40.64+0x10] ;  /* 0x00001008281a7981 */ /* 0x000f28000c1e1b00 */
[----:B------:R-:W5:Y:S01]  /*109e0*/  LDG.E.64 R22, desc[UR8][R40.64+0x18] ;  /* 0x0000180828167981 */ /* 0x000f62000c1e1b00 */
[----:B-1----:R-:W-:-:S05]  /*109f0*/  IMAD.WIDE.U32 R60, R25, 0x8, R60 ;  /* 0x00000008193c7825 */ /* 0x002fca00078e003c */
[----:B0-----:R-:W3:Y:S01]  /*10a00*/  LDG.E.64 R32, desc[UR8][R60.64] ;  /* 0x000000083c207981 */ /* 0x001ee2000c1e1b00 */
[----:B------:R-:W-:-:S05]  /*10a10*/  IMAD.WIDE.U32 R42, R25, 0x8, R60 ;  /* 0x00000008192a7825 */ /* 0x000fca00078e003c */
[----:B------:R-:W4:Y:S01]  /*10a20*/  LDG.E.64 R28, desc[UR8][R42.64] ;  /* 0x000000082a1c7981 */ /* 0x000f22000c1e1b00 */
[----:B------:R-:W-:-:S06]  /*10a30*/  IMAD.WIDE.U32 R24, R25, 0x8, R42 ;  /* 0x0000000819187825 */ /* 0x000fcc00078e002a */
[----:B------:R-:W5:Y:S01]  /*10a40*/  LDG.E.64 R24, desc[UR8][R24.64] ;  /* 0x0000000818187981 */ /* 0x000f62000c1e1b00 */
[----:B------:R-:W-:Y:S01]  /*10a50*/  VIADD R56, R56, 0x4 ;  /* 0x0000000438387836 */ /* 0x000fe20000000000 */
[----:B--2---:R-:W-:-:S08]  /*10a60*/  DFMA R34, R38, R34, R36 ;  /* 0x000000222622722b */ /* 0x004fd00000000024 */
[----:B---3--:R-:W-:-:S08]  /*10a70*/  DFMA R30, R32, R30, R34 ;  /* 0x0000001e201e722b */ /* 0x008fd00000000022 */
[----:B----4-:R-:W-:-:S08]  /*10a80*/  DFMA R26, R28, R26, R30 ;  /* 0x0000001a1c1a722b */ /* 0x010fd0000000001e */
[----:B-----5:R-:W-:-:S11]  /*10a90*/  DFMA R36, R24, R22, R26 ;  /* 0x000000161824722b */ /* 0x020fd6000000001a */
.L_x_248:
[----:B------:R-:W-:Y:S05]  /*10aa0*/  @!P2 BRA `(.L_x_247) ;  /* 0x000000000074a947 */ /* 0x000fea0003800000 */
[----:B------:R-:W-:Y:S02]  /*10ab0*/  ISETP.NE.AND P1, PT, R16, 0x1, PT ;  /* 0x000000011000780c */ /* 0x000fe40003f25270 */
[----:B------:R-:W-:-:S11]  /*10ac0*/  ISETP.NE.AND P2, PT, R19, RZ, PT ;  /* 0x000000ff1300720c */ /* 0x000fd60003f45270 */
[----:B------:R-:W1:Y:S01]  /*10ad0*/  @P1 LDC R35, c[0x0][0x420] ;  /* 0x00010800ff231b82 */ /* 0x000e620000000800 */
[----:B------:R-:W-:Y:S01]  /*10ae0*/  @P1 IADD3 R26, PT, PT, R4, R56, RZ ;  /* 0x00000038041a1210 */ /* 0x000fe20007ffe0ff */
[----:B------:R-:W-:Y:S01]  /*10af0*/  @P1 IMAD.IADD R31, R5, 0x1, R56 ;  /* 0x00000001051f1824 */ /* 0x000fe200078e0238 */
[----:B------:R-:W-:-:S05]  /*10b00*/  @P1 IADD3 R56, PT, PT, R56, 0x2, RZ ;  /* 0x0000000238381810 */ /* 0x000fca0007ffe0ff */
[----:B------:R-:W2:Y:S08]  /*10b10*/  @P1 LDC.64 R28, c[0x0][0x450] ;  /* 0x00011400ff1c1b82 */ /* 0x000eb00000000a00 */
[----:B0-----:R-:W0:Y:S08]  /*10b20*/  @P1 LDC.64 R32, c[0x0][0x428] ;  /* 0x00010a00ff201b82 */ /* 0x001e300000000a00 */
[----:B------:R-:W3:Y:S01]  /*10b30*/  @P2 LDC R38, c[0x0][0x420] ;  /* 0x00010800ff262b82 */ /* 0x000ee20000000800 */
[----:B-1----:R-:W-:-:S07]  /*10b40*/  @P1 IMAD R27, R26, R35, UR4 ;  /* 0x000000041a1b1e24 */ /* 0x002fce000f8e0223 */
[----:B------:R-:W1:Y:S01]  /*10b50*/  @P2 LDC.64 R22, c[0x0][0x450] ;  /* 0x00011400ff162b82 */ /* 0x000e620000000a00 */
[----:B--2---:R-:W-:-:S07]  /*10b60*/  @P1 IMAD.WIDE R28, R31, 0x8, R28 ;  /* 0x000000081f1c1825 */ /* 0x004fce00078e021c */
[----:B------:R-:W2:Y:S01]  /*10b70*/  @P2 LDC.64 R24, c[0x0][0x428] ;  /* 0x00010a00ff182b82 */ /* 0x000ea20000000a00 */
[----:B0-----:R-:W-:Y:S02]  /*10b80*/  @P1 IMAD.WIDE R32, R27, 0x8, R32 ;  /* 0x000000081b201825 */ /* 0x001fe400078e0220 */
[----:B------:R-:W4:Y:S02]  /*10b90*/  @P1 LDG.E.64 R26, desc[UR8][R28.64] ;  /* 0x000000081c1a1981 */ /* 0x000f24000c1e1b00 */
[----:B------:R-:W-:Y:S02]  /*10ba0*/  @P2 IMAD.IADD R39, R4, 0x1, R56 ;  /* 0x0000000104272824 */ /* 0x000fe400078e0238 */
[----:B------:R-:W4:Y:S01]  /*10bb0*/  @P1 LDG.E.64 R30, desc[UR8][R32.64] ;  /* 0x00000008201e1981 */ /* 0x000f22000c1e1b00 */
[----:B------:R-:W-:Y:S01]  /*10bc0*/  @P1 IMAD.WIDE.U32 R34, R35, 0x8, R32 ;  /* 0x0000000823221825 */ /* 0x000fe200078e0020 */
[----:B------:R-:W-:-:S03]  /*10bd0*/  @P2 IADD3 R43, PT, PT, R5, R56, RZ ;  /* 0x00000038052b2210 */ /* 0x000fc60007ffe0ff */
[----:B---3--:R-:W-:Y:S02]  /*10be0*/  @P2 IMAD R41, R39, R38, UR4 ;  /* 0x0000000427292e24 */ /* 0x008fe4000f8e0226 */
[----:B------:R-:W3:Y:S01]  /*10bf0*/  @P1 LDG.E.64 R38, desc[UR8][R28.64+0x8] ;  /* 0x000008081c261981 */ /* 0x000ee2000c1e1b00 */
[----:B-1----:R-:W-:-:S03]  /*10c00*/  @P2 IMAD.WIDE R22, R43, 0x8, R22 ;  /* 0x000000082b162825 */ /* 0x002fc600078e0216 */
[----:B------:R-:W3:Y:S04]  /*10c10*/  @P1 LDG.E.64 R34, desc[UR8][R34.64] ;  /* 0x0000000822221981 */ /* 0x000ee8000c1e1b00 */
[----:B------:R-:W5:Y:S01]  /*10c20*/  @P2 LDG.E.64 R22, desc[UR8][R22.64] ;  /* 0x0000000816162981 */ /* 0x000f62000c1e1b00 */
[----:B--2---:R-:W-:-:S06]  /*10c30*/  @P2 IMAD.WIDE R24, R41, 0x8, R24 ;  /* 0x0000000829182825 */ /* 0x004fcc00078e0218 */
[----:B------:R-:W5:Y:S01]  /*10c40*/  @P2 LDG.E.64 R24, desc[UR8][R24.64] ;  /* 0x0000000818182981 */ /* 0x000f62000c1e1b00 */
[----:B----4-:R-:W-:-:S08]  /*10c50*/  @P1 DFMA R26, R30, R26, R36 ;  /* 0x0000001a1e1a122b */ /* 0x010fd00000000024 */
[----:B---3--:R-:W-:-:S08]  /*10c60*/  @P1 DFMA R36, R34, R38, R26 ;  /* 0x000000262224122b */ /* 0x008fd0000000001a */
[----:B-----5:R-:W-:-:S11]  /*10c70*/  @P2 DFMA R36, R24, R22, R36 ;  /* 0x000000161824222b */ /* 0x020fd60000000024 */
.L_x_247:
[----:B------:R1:W-:Y:S01]  /*10c80*/  STG.E.64 desc[UR8][R2.64], R36 ;  /* 0x0000002402007986 */ /* 0x0003e2000c101b08 */
[----:B------:R-:W-:Y:S05]  /*10c90*/  @P0 BRA `(.L_x_249) ;  /* 0xfffffff800300947 */ /* 0x000fea000383ffff */
.L_x_244:
[----:B------:R-:W2:Y:S04]  /*10ca0*/  LDG.E.64 R26, desc[UR8][R44.64] ;  /* 0x000000082c1a7981 */ /* 0x000ea8000c1e1b00 */
[----:B------:R-:W3:Y:S01]  /*10cb0*/  LDG.E.64 R28, desc[UR8][R52.64] ;  /* 0x00000008341c7981 */ /* 0x000ee2000c1e1b00 */
[----:B-1----:R-:W-:Y:S01]  /*10cc0*/  IMAD.MOV.U32 R2, RZ, RZ, 0x1 ;  /* 0x00000001ff027424 */ /* 0x002fe200078e00ff */
[----:B------:R-:W-:Y:S01]  /*10cd0*/  UISETP.GE.AND UP1, UPT, UR6, 0x2, UPT ;  /* 0x000000020600788c */ /* 0x000fe2000bf26270 */
[----:B------:R-:W-:Y:S01]  /*10ce0*/  BSSY.RECONVERGENT B1, `(.L_x_250) ;  /* 0x0000010000017945 */ /* 0x000fe20003800200 */
[----:B--2---:R-:W1:Y:S01]  /*10cf0*/  MUFU.RCP64H R3, R27 ;  /* 0x0000001b00037308 */ /* 0x004e620000001800 */
[----:B---3--:R-:W-:Y:S02]  /*10d00*/  FSETP.GEU.AND P1, PT, |R29|, 6.5827683646048100446e-37, PT ;  /* 0x036000001d00780b */ /* 0x008fe40003f2e200 */
        /* <DEDUP_REMOVED lines=13> */
.L_x_251:
[----:B------:R-:W-:Y:S05]  /*10de0*/  BSYNC.RECONVERGENT B1 ;  /* 0x0000000000017941 */ /* 0x000fea0003800200 */
.L_x_250:
[----:B------:R0:W-:Y:S01]  /*10df0*/  STG.E.64 desc[UR8][R50.64], R32 ;  /* 0x0000002032007986 */ /* 0x0001e2000c101b08 */
[----:B------:R-:W-:Y:S05]  /*10e00*/  BRA.U !UP1, `(.L_x_252) ;  /* 0x0000000909d47547 */ /* 0x000fea000b800000 */
[----:B------:R-:W-:Y:S01]  /*10e10*/  MOV R27, 0x1 ;  /* 0x00000001001b7802 */ /* 0x000fe20000000f00 */
[----:B------:R-:W-:Y:S01]  /*10e20*/  IMAD.MOV.U32 R22, RZ, RZ, RZ ;  /* 0x000000ffff167224 */ /* 0x000fe200078e00ff */
[----:B------:R-:W-:Y:S02]  /*10e30*/  PRMT R23, RZ, 0x7610, R23 ;  /* 0x00007610ff177816 */ /* 0x000fe40000000017 */
[----:B------:R-:W-:-:S07]  /*10e40*/  PRMT R38, RZ, 0x7610, R38 ;  /* 0x00007610ff267816 */ /* 0x000fce0000000026 */
.L_x_260:
[----:B------:R-:W1:Y:S01]  /*10e50*/  LDCU UR5, c[0x0][0x418] ;  /* 0x00008300ff0577ac */ /* 0x000e620008000800 */
[----:B------:R-:W-:Y:S01]  /*10e60*/  ISETP.GE.U32.AND P0, PT, R22, 0xf, PT ;  /* 0x0000000f1600780c */ /* 0x000fe20003f06070 */
[----:B------:R-:W-:Y:S01]  /*10e70*/  VIADD R23, R23, 0x1 ;  /* 0x0000000117177836 */ /* 0x000fe20000000000 */
[----:B------:R-:W-:Y:S01]  /*10e80*/  MOV R22, R27 ;  /* 0x0000001b00167202 */ /* 0x000fe20000000f00 */
[----:B------:R-:W-:Y:S01]  /*10e90*/  IMAD.MOV.U32 R4, RZ, RZ, RZ ;  /* 0x000000ffff047224 */ /* 0x000fe200078e00ff */
[----:B------:R-:W-:Y:S02]  /*10ea0*/  IADD3 R58, PT, PT, R38, 0x1, RZ ;  /* 0x00000001263a7810 */ /* 0x000fe40007ffe0ff */
[----:B------:R-:W-:Y:S02]  /*10eb0*/  CS2R R24, SRZ ;  /* 0x0000000000187805 */ /* 0x000fe4000001ff00 */
[----:B------:R-:W-:Y:S01]  /*10ec0*/  LOP3.LUT P1, RZ, R22, 0xf, RZ, 0xc0, !PT ;  /* 0x0000000f16ff7812 */ /* 0x000fe2000782c0ff */
[----:B-1----:R-:W-:-:S04]  /*10ed0*/  IMAD R59, R27, UR5, R6 ;  /* 0x000000051b3b7c24 */ /* 0x002fc8000f8e0206 */
[----:B------:R-:W-:Y:S08]  /*10ee0*/  @!P0 BRA `(.L_x_253) ;  /* 0x0000000000e88947 */ /* 0x000ff00003800000 */
[----:B------:R-:W-:Y:S01]  /*10ef0*/  HFMA2 R61, -RZ, RZ, 0, 0 ;  /* 0x00000000ff3d7431 */ /* 0x000fe200000001ff */
[----:B------:R-:W-:Y:S02]  /*10f00*/  LOP3.LUT R4, R22, 0x7ffffff0, RZ, 0xc0, !PT ;  /* 0x7ffffff016047812 */ /* 0x000fe400078ec0ff */
[----:B------:R-:W-:-:S07]  /*10f10*/  CS2R R24, SRZ ;  /* 0x0000000000187805 */ /* 0x000fce000001ff00 */
.L_x_254:
[----:B------:R-:W1:Y:S01]  /*10f20*/  LDC.64 R56, c[0x0][0x3a8] ;  /* 0x0000ea00ff387b82 */ /* 0x000e620000000a00 */
[----:B------:R-:W-:Y:S02]  /*10f30*/  IMAD.IADD R3, R59, 0x1, R61 ;  /* 0x000000013b037824 */ /* 0x000fe400078e023d */
[----:B------:R-:W-:-:S05]  /*10f40*/  IMAD.WIDE.U32 R28, R61, 0x8, R50 ;  /* 0x000000083d1c7825 */ /* 0x000fca00078e0032 */
[----:B0-----:R-:W2:Y:S04]  /*10f50*/  LDG.E.64 R32, desc[UR8][R28.64] ;  /* 0x000000081c207981 */ /* 0x001ea8000c1e1b00 */
[----:B------:R-:W3:Y:S04]  /*10f60*/  LDG.E.64 R26, desc[UR8][R28.64+0x8] ;  /* 0x000008081c1a7981 */ /* 0x000ee8000c1e1b00 */
[----:B------:R-:W4:Y:S04]  /*10f70*/  LDG.E.64 R40, desc[UR8][R28.64+0x10] ;  /* 0x000010081c287981 */ /* 0x000f28000c1e1b00 */
[----:B------:R-:W5:Y:S01]  /*10f80*/  LDG.E.64 R38, desc[UR8][R28.64+0x30] ;  /* 0x000030081c267981 */ /* 0x000f62000c1e1b00 */
[----:B-1----:R-:W-:-:S03]  /*10f90*/  IMAD.WIDE R56, R3, 0x8, R56 ;  /* 0x0000000803387825 */ /* 0x002fc600078e0238 */
[----:B------:R-:W5:Y:S04]  /*10fa0*/  LDG.E.64 R42, desc[UR8][R28.64+0x50] ;  /* 0x000050081c2a7981 */ /* 0x000f68000c1e1b00 */
[----:B------:R-:W2:Y:S04]  /*10fb0*/  LDG.E.64 R34, desc[UR8][R56.64] ;  /* 0x0000000838227981 */ /* 0x000ea8000c1e1b00 */
[----:B------:R-:W3:Y:S04]  /*10fc0*/  LDG.E.64 R30, desc[UR8][R56.64+0x8] ;  /* 0x00000808381e7981 */ /* 0x000ee8000c1e1b00 */
[----:B------:R-:W4:Y:S04]  /*10fd0*/  LDG.E.64 R2, desc[UR8][R56.64+0x10] ;  /* 0x0000100838027981 */ /* 0x000f28000c1e1b00 */
[----:B------:R-:W5:Y:S01]  /*10fe0*/  LDG.E.64 R36, desc[UR8][R56.64+0x18] ;  /* 0x0000180838247981 */ /* 0x000f62000c1e1b00 */
[----:B--2---:R-:W-:-:S03]  /*10ff0*/  DFMA R24, R34, R32, R24 ;  /* 0x000000202218722b */ /* 0x004fc60000000018 */
[----:B------:R-:W5:Y:S04]  /*11000*/  LDG.E.64 R34, desc[UR8][R28.64+0x18] ;  /* 0x000018081c227981 */ /* 0x000f68000c1e1b00 */
[----:B------:R-:W2:Y:S01]  /*11010*/  LDG.E.64 R32, desc[UR8][R56.64+0x20] ;  /* 0x0000200838207981 */ /* 0x000ea2000c1e1b00 */
[----:B---3--:R-:W-:-:S03]  /*11020*/  DFMA R24, R30, R26, R24 ;  /* 0x0000001a1e18722b */ /* 0x008fc60000000018 */
[----:B------:R-:W2:Y:S04]  /*11030*/  LDG.E.64 R30, desc[UR8][R28.64+0x20] ;  /* 0x000020081c1e7981 */ /* 0x000ea8000c1e1b00 */
[----:B------:R-:W3:Y:S01]  /*11040*/  LDG.E.64 R26, desc[UR8][R56.64+0x28] ;  /* 0x00002808381a7981 */ /* 0x000ee2000c1e1b00 */
[----:B----4-:R-:W-:-:S03]  /*11050*/  DFMA R40, R2, R40, R24 ;  /* 0x000000280228722b */ /* 0x010fc60000000018 */
[----:B------:R-:W3:Y:S04]  /*11060*/  LDG.E.64 R24, desc[UR8][R28.64+0x28] ;  /* 0x000028081c187981 */ /* 0x000ee8000c1e1b00 */
[----:B------:R-:W4:Y:S01]  /*11070*/  LDG.E.64 R2, desc[UR8][R56.64+0x30] ;  /* 0x0000300838027981 */ /* 0x000f22000c1e1b00 */
[----:B-----5:R-:W-:-:S03]  /*11080*/  DFMA R34, R36, R34, R40 ;  /* 0x000000222422722b */ /* 0x020fc60000000028 */
[----:B------:R-:W5:Y:S04]  /*11090*/  LDG.E.64 R36, desc[UR8][R56.64+0x38] ;  /* 0x0000380838247981 */ /* 0x000f68000c1e1b00 */
        /* <DEDUP_REMOVED lines=21> */
[----:B------:R-:W3:Y:S04]  /*111f0*/  LDG.E.64 R24, desc[UR8][R28.64+0x70] ;  /* 0x000070081c187981 */ /* 0x000ee8000c1e1b00 */
[----:B------:R-:W3:Y:S01]  /*11200*/  LDG.E.64 R28, desc[UR8][R28.64+0x78] ;  /* 0x000078081c1c7981 */ /* 0x000ee2000c1e1b00 */
[----:B------:R-:W-:-:S04]  /*11210*/  IADD3 R61, PT, PT, R61, 0x10, RZ ;  /* 0x000000103d3d7810 */ /* 0x000fc80007ffe0ff */
[----:B------:R-:W-:Y:S01]  /*11220*/  ISETP.NE.AND P0, PT, R61, R4, PT ;  /* 0x000000043d00720c */ /* 0x000fe20003f05270 */
[----:B-----5:R-:W-:-:S08]  /*11230*/  DFMA R38, R40, R38, R42 ;  /* 0x000000262826722b */ /* 0x020fd0000000002a */
[----:B--2---:R-:W-:-:S08]  /*11240*/  DFMA R34, R36, R34, R38 ;  /* 0x000000222422722b */ /* 0x004fd00000000026 */
[----:B----4-:R-:W-:-:S08]  /*11250*/  DFMA R2, R32, R2, R34 ;  /* 0x000000022002722b */ /* 0x010fd00000000022 */
[----:B---3--:R-:W-:-:S08]  /*11260*/  DFMA R24, R26, R24, R2 ;  /* 0x000000181a18722b */ /* 0x008fd00000000002 */
[----:B------:R-:W-:Y:S01]  /*11270*/  DFMA R24, R30, R28, R24 ;  /* 0x0000001c1e18722b */ /* 0x000fe20000000018 */
[----:B------:R-:W-:Y:S10]  /*11280*/  @P0 BRA `(.L_x_254) ;  /* 0xfffffffc00240947 */ /* 0x000ff4000383ffff */
.L_x_253:
[----:B------:R-:W-:Y:S01]  /*11290*/  PRMT R38, R58, 0x7610, R38 ;  /* 0x000076103a267816 */ /* 0x000fe20000000026 */
[----:B------:R-:W-:Y:S06]  /*112a0*/  @!P1 BRA `(.L_x_255) ;  /* 0x0000000400309947 */ /* 0x000fec0003800000 */
[----:B------:R-:W-:-:S04]  /*112b0*/  LOP3.LUT R3, R38, 0xf, RZ, 0xc0, !PT ;  /* 0x0000000f26037812 */ /* 0x000fc800078ec0ff */
[C---:B------:R-:W-:Y:S01]  /*112c0*/  LOP3.LUT P1, RZ, R3.reuse, 0x7, RZ, 0xc0, !PT ;  /* 0x0000000703ff7812 */ /* 0x040fe2000782c0ff */
[----:B------:R-:W-:-:S05]  /*112d0*/  VIADD R2, R3, 0xffffffff ;  /* 0xffffffff03027836 */ /* 0x000fca0000000000 */
[----:B------:R-:W-:-:S13]  /*112e0*/  ISETP.GE.U32.AND P0, PT, R2, 0x7, PT ;  /* 0x000000070200780c */ /* 0x000fda0003f06070 */
[----:B------:R-:W-:Y:S05]  /*112f0*/  @!P0 BRA `(.L_x_256) ;  /* 0x0000000000748947 */ /* 0x000fea0003800000 */
[----:B------:R-:W1:Y:S01]  /*11300*/  LDC.64 R60, c[0x0][0x3a8] ;  /* 0x0000ea00ff3c7b82 */ /* 0x000e620000000a00 */
[----:B------:R-:W-:Y:S01]  /*11310*/  IADD3 R27, PT, PT, R59, R4, RZ ;  /* 0x000000043b1b7210 */ /* 0x000fe20007ffe0ff */
[----:B------:R-:W-:-:S05]  /*11320*/  IMAD.WIDE.U32 R2, R4, 0x8, R50 ;  /* 0x0000000804027825 */ /* 0x000fca00078e0032 */
[----:B0-----:R-:W2:Y:S04]  /*11330*/  LDG.E.64 R32, desc[UR8][R2.64] ;  /* 0x0000000802207981 */ /* 0x001ea8000c1e1b00 */
[----:B------:R-:W3:Y:S04]  /*11340*/  LDG.E.64 R28, desc[UR8][R2.64+0x8] ;  /* 0x00000808021c7981 */ /* 0x000ee8000c1e1b00 */
[----:B------:R-:W4:Y:S04]  /*11350*/  LDG.E.64 R56, desc[UR8][R2.64+0x10] ;  /* 0x0000100802387981 */ /* 0x000f28000c1e1b00 */
[----:B------:R-:W5:Y:S01]  /*11360*/  LDG.E.64 R40, desc[UR8][R2.64+0x18] ;  /* 0x0000180802287981 */ /* 0x000f62000c1e1b00 */
[----:B-1----:R-:W-:-:S05]  /*11370*/  IMAD.WIDE R60, R27, 0x8, R60 ;  /* 0x000000081b3c7825 */ /* 0x002fca00078e023c */
[----:B------:R-:W2:Y:S04]  /*11380*/  LDG.E.64 R34, desc[UR8][R60.64] ;  /* 0x000000083c227981 */ /* 0x000ea8000c1e1b00 */
[----:B------:R-:W3:Y:S04]  /*11390*/  LDG.E.64 R30, desc[UR8][R60.64+0x8] ;  /* 0x000008083c1e7981 */ /* 0x000ee8000c1e1b00 */
[----:B------:R-:W4:Y:S04]  /*113a0*/  LDG.E.64 R26, desc[UR8][R60.64+0x10] ;  /* 0x000010083c1a7981 */ /* 0x000f28000c1e1b00 */
        /* <DEDUP_REMOVED lines=10> */
[----:B------:R-:W4:Y:S04]  /*11450*/  LDG.E.64 R24, desc[UR8][R60.64+0x38] ;  /* 0x000038083c187981 */ /* 0x000f28000c1e1b00 */
[----:B------:R-:W4:Y:S01]  /*11460*/  LDG.E.64 R2, desc[UR8][R2.64+0x38] ;  /* 0x0000380802027981 */ /* 0x000f22000c1e1b00 */
[----:B-----5:R-:W-:Y:S01]  /*11470*/  DFMA R40, R42, R40, R56 ;  /* 0x000000282a28722b */ /* 0x020fe20000000038 */
[----:B------:R-:W-:-:S07]  /*11480*/  VIADD R4, R4, 0x8 ;  /* 0x0000000804047836 */ /* 0x000fce0000000000 */
[----:B--2---:R-:W-:-:S08]  /*11490*/  DFMA R34, R36, R34, R40 ;  /* 0x000000222422722b */ /* 0x004fd00000000028 */
[----:B---3--:R-:W-:-:S08]  /*114a0*/  DFMA R30, R32, R30, R34 ;  /* 0x0000001e201e722b */ /* 0x008fd00000000022 */
[----:B----4-:R-:W-:-:S08]  /*114b0*/  DFMA R26, R28, R26, R30 ;  /* 0x0000001a1c1a722b */ /* 0x010fd0000000001e */
[----:B------:R-:W-:-:S11]  /*114c0*/  DFMA R24, R24, R2, R26 ;  /* 0x000000021818722b */ /* 0x000fd6000000001a */
.L_x_256:
        /* <DEDUP_REMOVED lines=8> */
[----:B------:R-:W1:Y:S01]  /*11550*/  LDC.64 R42, c[0x0][0x3a8] ;  /* 0x0000ea00ff2a7b82 */ /* 0x000e620000000a00 */
[----:B------:R-:W-:Y:S02]  /*11560*/  IMAD.IADD R3, R59, 0x1, R4 ;  /* 0x000000013b037824 */ /* 0x000fe400078e0204 */
[----:B------:R-:W-:-:S05]  /*11570*/  IMAD.WIDE.U32 R56, R4, 0x8, R50 ;  /* 0x0000000804387825 */ /* 0x000fca00078e0032 */
[----:B------:R-:W2:Y:S04]  /*11580*/  LDG.E.64 R36, desc[UR8][R56.64] ;  /* 0x0000000838247981 */ /* 0x000ea8000c1e1b00 */
[----:B0-----:R-:W3:Y:S04]  /*11590*/  LDG.E.64 R32, desc[UR8][R56.64+0x8] ;  /* 0x0000080838207981 */ /* 0x001ee8000c1e1b00 */
[----:B------:R-:W4:Y:S01]  /*115a0*/  LDG.E.64 R28, desc[UR8][R56.64+0x10] ;  /* 0x00001008381c7981 */ /* 0x000f22000c1e1b00 */
[----:B-1----:R-:W-:-:S03]  /*115b0*/  IMAD.WIDE R42, R3, 0x8, R42 ;  /* 0x00000008032a7825 */ /* 0x002fc600078e022a */
[----:B------:R-:W5:Y:S04]  /*115c0*/  LDG.E.64 R2, desc[UR8][R56.64+0x18] ;  /* 0x0000180838027981 */ /* 0x000f68000c1e1b00 */
        /* <DEDUP_REMOVED lines=9> */
.L_x_257:
[----:B------:R-:W-:Y:S05]  /*11660*/  @!P1 BRA `(.L_x_255) ;  /* 0x0000000000409947 */ /* 0x000fea0003800000 */
[----:B------:R-:W1:Y:S01]  /*11670*/  LDC.64 R26, c[0x0][0x3a8] ;  /* 0x0000ea00ff1a7b82 */ /* 0x000e620000000a00 */
[----:B------:R-:W-:Y:S02]  /*11680*/  IMAD.IADD R29, R59, 0x1, R4 ;  /* 0x000000013b1d7824 */ /* 0x000fe400078e0204 */
[----:B------:R-:W-:-:S04]  /*11690*/  IMAD.WIDE.U32 R2, R4, 0x8, R50 ;  /* 0x0000000804027825 */ /* 0x000fc800078e0032 */
[----:B-1----:R-:W-:Y:S02]  /*116a0*/  IMAD.WIDE R26, R29, 0x8, R26 ;  /* 0x000000081d1a7825 */ /* 0x002fe400078e021a */
        /* <DEDUP_REMOVED lines=8> */
[----:B0-----:R-:W3:Y:S04]  /*11730*/  @P0 LDG.E.64 R32, desc[UR8][R26.64+0x10] ;  /* 0x000010081a200981 */ /* 0x001ee8000c1e1b00 */
[----:B------:R-:W3:Y:S01]  /*11740*/  @P0 LDG.E.64 R34, desc[UR8][R2.64+0x10] ;  /* 0x0000100802220981 */ /* 0x000ee2000c1e1b00 */
[----:B--2---:R-:W-:-:S08]  /*11750*/  DFMA R24, R30, R28, R24 ;  /* 0x0000001c1e18722b */ /* 0x004fd00000000018 */
[----:B---3--:R-:W-:-:S11]  /*11760*/  @P0 DFMA R24, R32, R34, R24 ;  /* 0x000000222018022b */ /* 0x008fd60000000018 */
.L_x_255:
[----:B------:R-:W1:Y:S01]  /*11770*/  LDC.64 R2, c[0x0][0x3a8] ;  /* 0x0000ea00ff027b82 */ /* 0x000e620000000a00 */
[----:B------:R-:W-:-:S05]  /*11780*/  IADD3 R27, PT, PT, R22, R59, RZ ;  /* 0x0000003b161b7210 */ /* 0x000fca0007ffe0ff */
[----:B-1----:R-:W-:-:S06]  /*11790*/  IMAD.WIDE R26, R27, 0x8, R2 ;  /* 0x000000081b1a7825 */ /* 0x002fcc00078e0202 */
[----:B------:R-:W2:Y:S01]  /*117a0*/  LDG.E.64 R26, desc[UR8][R26.64] ;  /* 0x000000081a1a7981 */ /* 0x000ea2000c1e1b00 */
[----:B0-----:R-:W-:-:S05]  /*117b0*/  IMAD.WIDE.U32 R32, R22, 0x8, R52 ;  /* 0x0000000816207825 */ /* 0x001fca00078e0034 */
[----:B------:R-:W3:Y:S01]  /*117c0*/  LDG.E.64 R28, desc[UR8][R32.64] ;  /* 0x00000008201c7981 */ /* 0x000ee2000c1e1b00 */
[----:B------:R-:W-:Y:S01]  /*117d0*/  IMAD.MOV.U32 R30, RZ, RZ, 0x1 ;  /* 0x00000001ff1e7424 */ /* 0x000fe200078e00ff */
[----:B------:R-:W-:Y:S01]  /*117e0*/  BSSY.RECONVERGENT B1, `(.L_x_258) ;  /* 0x0000011000017945 */ /* 0x000fe20003800200 */
[----:B--2---:R-:W0:Y:S01]  /*117f0*/  MUFU.RCP64H R31, R27 ;  /* 0x0000001b001f7308 */ /* 0x004e220000001800 */
[----:B---3--:R-:W-:-:S10]  /*11800*/  DADD R28, R28, -R24 ;  /* 0x000000001c1c7229 */ /* 0x008fd40000000818 */
[----:B------:R-:W-:Y:S01]  /*11810*/  FSETP.GEU.AND P1, PT, |R29|, 6.5827683646048100446e-37, PT ;  /* 0x036000001d00780b */ /* 0x000fe20003f2e200 */
        /* <DEDUP_REMOVED lines=13> */
.L_x_259:
[----:B------:R-:W-:Y:S05]  /*118f0*/  BSYNC.RECONVERGENT B1 ;  /* 0x0000000000017941 */ /* 0x000fea0003800200 */
.L_x_258:
[----:B------:R-:W0:Y:S01]  /*11900*/  LDCU UR5, c[0x0][0x418] ;  /* 0x00008300ff0577ac */ /* 0x000e220008000800 */
[C---:B------:R-:W-:Y:S01]  /*11910*/  IMAD.WIDE.U32 R2, R22.reuse, 0x8, R50 ;  /* 0x0000000816027825 */ /* 0x040fe200078e0032 */
[----:B------:R-:W-:-:S04]  /*11920*/  IADD3 R27, PT, PT, R22, 0x1, RZ ;  /* 0x00000001161b7810 */ /* 0x000fc80007ffe0ff */
[----:B------:R1:W-:Y:S01]  /*11930*/  STG.E.64 desc[UR8][R2.64], R32 ;  /* 0x0000002002007986 */ /* 0x0003e2000c101b08 */
[----:B0-----:R-:W-:-:S13]  /*11940*/  ISETP.NE.AND P0, PT, R27, UR5, PT ;  /* 0x000000051b007c0c */ /* 0x001fda000bf05270 */
[----:B-1----:R-:W-:Y:S05]  /*11950*/  @P0 BRA `(.L_x_260) ;  /* 0xfffffff4003c0947 */ /* 0x002fea000383ffff */
.L_x_252:
[----:B------:R-:W1:Y:S02]  /*11960*/  LDCU UR5, c[0x0][0x414] ;  /* 0x00008280ff0577ac */ /* 0x000e640008000800 */
[----:B-1----:R-:W-:-:S05]  /*11970*/  IMAD.U32 R43, RZ, RZ, UR5 ;  /* 0x00000005ff2b7e24 */ /* 0x002fca000f8e00ff */
[----:B------:R-:W-:-:S13]  /*11980*/  ISETP.GE.AND P0, PT, R43, 0x1, PT ;  /* 0x000000012b00780c */ /* 0x000fda0003f06270 */
[----:B------:R-:W-:Y:S05]  /*11990*/  @!P0 BRA `(.L_x_261) ;  /* 0x0000000800688947 */ /* 0x000fea0003800000 */
[----:B------:R-:W-:Y:S05]  /*119a0*/  BRA.U !UP0, `(.L_x_262) ;  /* 0x0000000508ac7547 */ /* 0x000fea000b800000 */
[----:B------:R-:W-:-:S05]  /*119b0*/  UMOV UR5, URZ ;  /* 0x000000ff00057c82 */ /* 0x000fca0008000000 */
.L_x_267:
[----:B-1----:R-:W1:Y:S01]  /*119c0*/  LDC R43, c[0x0][0x414] ;  /* 0x00010500ff2b7b82 */ /* 0x002e620000000800 */
[----:B------:R-:W-:Y:S01]  /*119d0*/  ISETP.GE.U32.AND P1, PT, R8, 0x7, PT ;  /* 0x000000070800780c */ /* 0x000fe20003f26070 */
[----:B------:R-:W-:Y:S01]  /*119e0*/  HFMA2 R4, -RZ, RZ, 0, 0 ;  /* 0x00000000ff047431 */ /* 0x000fe200000001ff */
[----:B------:R-:W-:-:S05]  /*119f0*/  CS2R R34, SRZ ;  /* 0x0000000000227805 */ /* 0x000fca000001ff00 */
[----:B------:R-:W2:Y:S01]  /*11a00*/  LDC.64 R2, c[0x0][0x470] ;  /* 0x00011c00ff027b82 */ /* 0x000ea20000000a00 */
[----:B-1----:R-:W-:-:S04]  /*11a10*/  IMAD R23, R0, R43, UR5 ;  /* 0x0000000500177e24 */ /* 0x002fc8000f8e022b */
[----:B--2---:R-:W-:-:S05]  /*11a20*/  IMAD.WIDE R2, R23, 0x8, R2 ;  /* 0x0000000817027825 */ /* 0x004fca00078e0202 */
[----:B------:R1:W-:Y:S01]  /*11a30*/  STG.E.64 desc[UR8][R2.64], RZ ;  /* 0x000000ff02007986 */ /* 0x0003e2000c101b08 */
[----:B------:R-:W-:Y:S05]  /*11a40*/  @!P1 BRA `(.L_x_263) ;  /* 0x0000000000a89947 */ /* 0x000fea0003800000 */
[----:B------:R-:W-:Y:S01]  /*11a50*/  IMAD.MOV.U32 R61, RZ, RZ, RZ ;  /* 0x000000ffff3d7224 */ /* 0x000fe200078e00ff */
[----:B------:R-:W-:-:S07]  /*11a60*/  CS2R R34, SRZ ;  /* 0x0000000000227805 */ /* 0x000fce000001ff00 */
.L_x_264:
[----:B------:R-:W2:Y:S01]  /*11a70*/  LDC.64 R36, c[0x0][0x448] ;  /* 0x00011200ff247b82 */ /* 0x000ea20000000a00 */
[----:B------:R-:W-:Y:S01]  /*11a80*/  IADD3 R4, PT, PT, R5, R61, RZ ;  /* 0x0000003d05047210 */ /* 0x000fe20007ffe0ff */
[----:B------:R-:W-:-:S04]  /*11a90*/  IMAD.WIDE.U32 R58, R61, 0x8, R50 ;  /* 0x000000083d3a7825 */ /* 0x000fc800078e0032 */
[----:B------:R-:W-:Y:S01]  /*11aa0*/  IMAD R23, R4, R43, UR5 ;  /* 0x0000000504177e24 */ /* 0x000fe2000f8e022b */
[----:B------:R-:W3:Y:S04]  /*11ab0*/  LDG.E.64 R28, desc[UR8][R58.64] ;  /* 0x000000083a1c7981 */ /* 0x000ee8000c1e1b00 */
[----:B------:R-:W4:Y:S04]  /*11ac0*/  LDG.E.64 R26, desc[UR8][R58.64+0x8] ;  /* 0x000008083a1a7981 */ /* 0x000f28000c1e1b00 */
[----:B------:R-:W5:Y:S04]  /*11ad0*/  LDG.E.64 R56, desc[UR8][R58.64+0x10] ;  /* 0x000010083a387981 */ /* 0x000f68000c1e1b00 */
[----:B------:R-:W5:Y:S01]  /*11ae0*/  LDG.E.64 R38, desc[UR8][R58.64+0x18] ;  /* 0x000018083a267981 */ /* 0x000f62000c1e1b00 */
[----:B--2---:R-:W-:-:S05]  /*11af0*/  IMAD.WIDE R36, R23, 0x8, R36 ;  /* 0x0000000817247825 */ /* 0x004fca00078e0224 */
[----:B------:R2:W3:Y:S02]  /*11b00*/  LDG.E.64 R30, desc[UR8][R36.64] ;  /* 0x00000008241e7981 */ /* 0x0004e4000c1e1b00 */
[----:B--2---:R-:W-:-:S05]  /*11b10*/  IMAD.WIDE.U32 R36, R43, 0x8, R36 ;  /* 0x000000082b247825 */ /* 0x004fca00078e0024 */
[----:B------:R-:W4:Y:S01]  /*11b20*/  LDG.E.64 R22, desc[UR8][R36.64] ;  /* 0x0000000824167981 */ /* 0x000f22000c1e1b00 */
[----:B0-----:R-:W-:-:S05]  /*11b30*/  IMAD.WIDE.U32 R32, R43, 0x8, R36 ;  /* 0x000000082b207825 */ /* 0x001fca00078e0024 */
[----:B------:R0:W5:Y:S02]  /*11b40*/  LDG.E.64 R24, desc[UR8][R32.64] ;  /* 0x0000000820187981 */ /* 0x000164000c1e1b00 */
[----:B0-----:R-:W-:-:S05]  /*11b50*/  IMAD.WIDE.U32 R32, R43, 0x8, R32 ;  /* 0x000000082b207825 */ /* 0x001fca00078e0020 */
[----:B------:R-:W2:Y:S01]  /*11b60*/  LDG.E.64 R40, desc[UR8][R32.64] ;  /* 0x0000000820287981 */ /* 0x000ea2000c1e1b00 */
[----:B---3--:R-:W-:Y:S01]  /*11b70*/  DFMA R28, R30, R28, R34 ;  /* 0x0000001c1e1c722b */ /* 0x008fe20000000022 */
[C---:B------:R-:W-:Y:S02]  /*11b80*/  IMAD.WIDE.U32 R30, R43.reuse, 0x8, R32 ;  /* 0x000000082b1e7825 */ /* 0x040fe400078e0020 */
[----:B------:R-:W3:Y:S04]  /*11b90*/  LDG.E.64 R34, desc[UR8][R58.64+0x20] ;  /* 0x000020083a227981 */ /* 0x000ee8000c1e1b00 */
[----:B------:R-:W3:Y:S01]  /*11ba0*/  LDG.E.64 R36, desc[UR8][R30.64] ;  /* 0x000000081e247981 */ /* 0x000ee2000c1e1b00 */
[----:B----4-:R-:W-:Y:S01]  /*11bb0*/  DFMA R26, R22, R26, R28 ;  /* 0x0000001a161a722b */ /* 0x010fe2000000001c */
[----:B------:R-:W-:-:S02]  /*11bc0*/  IMAD.WIDE.U32 R22, R43, 0x8, R30 ;  /* 0x000000082b167825 */ /* 0x000fc400078e001e */
[----:B------:R-:W4:Y:S04]  /*11bd0*/  LDG.E.64 R30, desc[UR8][R58.64+0x28] ;  /* 0x000028083a1e7981 */ /* 0x000f28000c1e1b00 */
[----:B------:R-:W4:Y:S01]  /*11be0*/  LDG.E.64 R32, desc[UR8][R22.64] ;  /* 0x0000000816207981 */ /* 0x000f22000c1e1b00 */
[----:B-----5:R-:W-:Y:S01]  /*11bf0*/  DFMA R56, R24, R56, R26 ;  /* 0x000000381838722b */ /* 0x020fe2000000001a */
[----:B------:R-:W-:-:S05]  /*11c00*/  IMAD.WIDE.U32 R26, R43, 0x8, R22 ;  /* 0x000000082b1a7825 */ /* 0x000fca00078e0016 */
[----:B------:R-:W5:Y:S01]  /*11c10*/  LDG.E.64 R24, desc[UR8][R26.64] ;  /* 0x000000081a187981 */ /* 0x000f62000c1e1b00 */
[----:B------:R-:W-:-:S03]  /*11c20*/  IMAD.WIDE.U32 R28, R43, 0x8, R26 ;  /* 0x000000082b1c7825 */ /* 0x000fc600078e001a */
[----:B------:R-:W5:Y:S04]  /*11c30*/  LDG.E.64 R22, desc[UR8][R58.64+0x30] ;  /* 0x000030083a167981 */ /* 0x000f68000c1e1b00 */
[----:B------:R-:W5:Y:S04]  /*11c40*/  LDG.E.64 R28, desc[UR8][R28.64] ;  /* 0x000000081c1c7981 */ /* 0x000f68000c1e1b00 */
[----:B------:R-:W5:Y:S01]  /*11c50*/  LDG.E.64 R26, desc[UR8][R58.64+0x38] ;  /* 0x000038083a1a7981 */ /* 0x000f62000c1e1b00 */
[----:B--2---:R-:W-:Y:S01]  /*11c60*/  DFMA R38, R40, R38, R56 ;  /* 0x000000262826722b */ /* 0x004fe20000000038 */
[----:B------:R-:W-:-:S05]  /*11c70*/  VIADD R61, R61, 0x8 ;  /* 0x000000083d3d7836 */ /* 0x000fca0000000000 */
[----:B------:R-:W-:Y:S02]  /*11c80*/  ISETP.NE.AND P1, PT, R61, R18, PT ;  /* 0x000000123d00720c */ /* 0x000fe40003f25270 */
[----:B---3--:R-:W-:-:S08]  /*11c90*/  DFMA R34, R36, R34, R38 ;  /* 0x000000222422722b */ /* 0x008fd00000000026 */
[----:B----4-:R-:W-:-:S08]  /*11ca0*/  DFMA R30, R32, R30, R34 ;  /* 0x0000001e201e722b */ /* 0x010fd00000000022 */
[----:B-----5:R-:W-:-:S08]  /*11cb0*/  DFMA R24, R24, R22, R30 ;  /* 0x000000161818722b */ /* 0x020fd0000000001e */
[----:B------:R-:W-:Y:S01]  /*11cc0*/  DFMA R34, R28, R26, R24 ;  /* 0x0000001a1c22722b */ /* 0x000fe20000000018 */
[----:B------:R-:W-:Y:S10]  /*11cd0*/  @P1 BRA `(.L_x_264) ;  /* 0xfffffffc00641947 */ /* 0x000ff4000383ffff */
[----:B------:R-:W-:-:S07]  /*11ce0*/  MOV R4, R18 ;  /* 0x0000001200047202 */ /* 0x000fce0000000f00 */
.L_x_263:
[----:B------:R-:W-:-:S13]  /*11cf0*/  ISETP.NE.AND P1, PT, R15, RZ, PT ;  /* 0x000000ff0f00720c */ /* 0x000fda0003f25270 */
[----:B------:R-:W-:Y:S05]  /*11d00*/  @!P1 BRA `(.L_x_265) ;  /* 0x0000000000c09947 */ /* 0x000fea0003800000 */
[----:B------:R-:W-:Y:S02]  /*11d10*/  ISETP.GE.U32.AND P1, PT, R21, 0x3, PT ;  /* 0x000000031500780c */ /* 0x000fe40003f26070 */
[----:B------:R-:W-:-:S11]  /*11d20*/  ISETP.NE.AND P2, PT, R16, RZ, PT ;  /* 0x000000ff1000720c */ /* 0x000fd60003f45270 */
[----:B------:R-:W-:Y:S05]  /*11d30*/  @!P1 BRA `(.L_x_266) ;  /* 0x0000000000549947 */ /* 0x000fea0003800000 */
[----:B------:R-:W2:Y:S01]  /*11d40*/  LDC.64 R60, c[0x0][0x448] ;  /* 0x00011200ff3c7b82 */ /* 0x000ea20000000a00 */
[----:B------:R-:W-:Y:S02]  /*11d50*/  IMAD.IADD R22, R5, 0x1, R4 ;  /* 0x0000000105167824 */ /* 0x000fe400078e0204 */
[----:B------:R-:W-:-:S04]  /*11d60*/  IMAD.WIDE.U32 R40, R4, 0x8, R50 ;  /* 0x0000000804287825 */ /* 0x000fc800078e0032 */
[----:B------:R-:W-:Y:S01]  /*11d70*/  IMAD R23, R22, R43, UR5 ;  /* 0x0000000516177e24 */ /* 0x000fe2000f8e022b */
[----:B------:R-:W3:Y:S04]  /*11d80*/  LDG.E.64 R36, desc[UR8][R40.64] ;  /* 0x0000000828247981 */ /* 0x000ee8000c1e1b00 */
[----:B------:R-:W4:Y:S04]  /*11d90*/  LDG.E.64 R30, desc[UR8][R40.64+0x8] ;  /* 0x00000808281e7981 */ /* 0x000f28000c1e1b00 */
[----:B------:R-:W5:Y:S01]  /*11da0*/  LDG.E.64 R24, desc[UR8][R40.64+0x18] ;  /* 0x0000180828187981 */ /* 0x000f62000c1e1b00 */
[----:B--2---:R-:W-:-:S03]  /*11db0*/  IMAD.WIDE R60, R23, 0x8, R60 ;  /* 0x00000008173c7825 */ /* 0x004fc600078e023c */
[----:B------:R-:W2:Y:S04]  /*11dc0*/  LDG.E.64 R22, desc[UR8][R40.64+0x10] ;  /* 0x0000100828167981 */ /* 0x000ea8000c1e1b00 */
[----:B------:R-:W3:Y:S01]  /*11dd0*/  LDG.E.64 R38, desc[UR8][R60.64] ;  /* 0x000000083c267981 */ /* 0x000ee2000c1e1b00 */
[----:B------:R-:W-:-:S05]  /*11de0*/  IMAD.WIDE.U32 R58, R43, 0x8, R60 ;  /* 0x000000082b3a7825 */ /* 0x000fca00078e003c */
[----:B0-----:R-:W4:Y:S01]  /*11df0*/  LDG.E.64 R32, desc[UR8][R58.64] ;  /* 0x000000083a207981 */ /* 0x001f22000c1e1b00 */
[----:B------:R-:W-:-:S05]  /*11e00*/  IMAD.WIDE.U32 R56, R43, 0x8, R58 ;  /* 0x000000082b387825 */ /* 0x000fca00078e003a */
[----:B------:R-:W2:Y:S01]  /*11e10*/  LDG.E.64 R28, desc[UR8][R56.64] ;  /* 0x00000008381c7981 */ /* 0x000ea2000c1e1b00 */
[----:B------:R-:W-:-:S06]  /*11e20*/  IMAD.WIDE.U32 R26, R43, 0x8, R56 ;  /* 0x000000082b1a7825 */ /* 0x000fcc00078e0038 */
[----:B------:R-:W5:Y:S01]  /*11e30*/  LDG.E.64 R26, desc[UR8][R26.64] ;  /* 0x000000081a1a7981 */ /* 0x000f62000c1e1b00 */
[----:B------:R-:W-:Y:S01]  /*11e40*/  IADD3 R4, PT, PT, R4, 0x4, RZ ;  /* 0x0000000404047810 */ /* 0x000fe20007ffe0ff */
[----:B---3--:R-:W-:-:S08]  /*11e50*/  DFMA R36, R38, R36, R34 ;  /* 0x000000242624722b */ /* 0x008fd00000000022 */
[----:B----4-:R-:W-:-:S08]  /*11e60*/  DFMA R30, R32, R30, R36 ;  /* 0x0000001e201e722b */ /* 0x010fd00000000024 */
[----:B--2---:R-:W-:-:S08]  /*11e70*/  DFMA R22, R28, R22, R30 ;  /* 0x000000161c16722b */ /* 0x004fd0000000001e */
[----:B-----5:R-:W-:-:S11]  /*11e80*/  DFMA R34, R26, R24, R22 ;  /* 0x000000181a22722b */ /* 0x020fd60000000016 */
.L_x_266:
[----:B------:R-:W-:Y:S05]  /*11e90*/  @!P2 BRA `(.L_x_265) ;  /* 0x00000000005ca947 */ /* 0x000fea0003800000 */
[----:B------:R-:W-:Y:S02]  /*11ea0*/  ISETP.NE.AND P1, PT, R16, 0x1, PT ;  /* 0x000000011000780c */ /* 0x000fe40003f25270 */
[----:B------:R-:W-:-:S11]  /*11eb0*/  ISETP.NE.AND P2, PT, R19, RZ, PT ;  /* 0x000000ff1300720c */ /* 0x000fd60003f45270 */
[----:B------:R-:W2:Y:S01]  /*11ec0*/  @P1 LDC.64 R36, c[0x0][0x448] ;  /* 0x00011200ff241b82 */ /* 0x000ea20000000a00 */
[----:B------:R-:W-:Y:S02]  /*11ed0*/  @P1 IMAD.IADD R24, R5, 0x1, R4 ;  /* 0x0000000105181824 */ /* 0x000fe400078e0204 */
[C---:B0-----:R-:W-:Y:S01]  /*11ee0*/  @P1 IMAD.WIDE.U32 R32, R4.reuse, 0x8, R50 ;  /* 0x0000000804201825 */ /* 0x041fe200078e0032 */
[----:B------:R-:W-:-:S03]  /*11ef0*/  @P1 IADD3 R4, PT, PT, R4, 0x2, RZ ;  /* 0x0000000204041810 */ /* 0x000fc60007ffe0ff */
[----:B------:R-:W-:Y:S01]  /*11f00*/  @P1 IMAD R25, R24, R43, UR5 ;  /* 0x0000000518191e24 */ /* 0x000fe2000f8e022b */
[----:B------:R-:W0:Y:S01]  /*11f10*/  @P2 LDC.64 R22, c[0x0][0x448] ;  /* 0x00011200ff162b82 */ /* 0x000e220000000a00 */
[----:B------:R-:W3:Y:S01]  /*11f20*/  @P1 LDG.E.64 R28, desc[UR8][R32.64] ;  /* 0x00000008201c1981 */ /* 0x000ee2000c1e1b00 */
[----:B------:R-:W-:Y:S02]  /*11f30*/  @P2 IMAD.IADD R38, R5, 0x1, R4 ;  /* 0x0000000105262824 */ /* 0x000fe400078e0204 */
[----:B--2---:R-:W-:Y:S02]  /*11f40*/  @P1 IMAD.WIDE R36, R25, 0x8, R36 ;  /* 0x0000000819241825 */ /* 0x004fe400078e0224 */
[----:B------:R-:W2:Y:S04]  /*11f50*/  @P1 LDG.E.64 R24, desc[UR8][R32.64+0x8] ;  /* 0x0000080820181981 */ /* 0x000ea8000c1e1b00 */
[----:B------:R-:W3:Y:S01]  /*11f60*/  @P1 LDG.E.64 R30, desc[UR8][R36.64] ;  /* 0x00000008241e1981 */ /* 0x000ee2000c1e1b00 */
[----:B------:R-:W-:-:S04]  /*11f70*/  @P1 IMAD.WIDE.U32 R26, R43, 0x8, R36 ;  /* 0x000000082b1a1825 */ /* 0x000fc800078e0024 */
[----:B------:R-:W-:Y:S02]  /*11f80*/  @P2 IMAD R41, R38, R43, UR5 ;  /* 0x0000000526292e24 */ /* 0x000fe4000f8e022b */
[----:B------:R-:W2:Y:S01]  /*11f90*/  @P1 LDG.E.64 R26, desc[UR8][R26.64] ;  /* 0x000000081a1a1981 */ /* 0x000ea2000c1e1b00 */
[----:B------:R-:W-:-:S04]  /*11fa0*/  @P2 IMAD.WIDE.U32 R38, R4, 0x8, R50 ;  /* 0x0000000804262825 */ /* 0x000fc800078e0032 */
[----:B0-----:R-:W-:Y:S02]  /*11fb0*/  @P2 IMAD.WIDE R22, R41, 0x8, R22 ;  /* 0x0000000829162825 */ /* 0x001fe400078e0216 */
[----:B------:R-:W4:Y:S04]  /*11fc0*/  @P2 LDG.E.64 R38, desc[UR8][R38.64] ;  /* 0x0000000826262981 */ /* 0x000f28000c1e1b00 */
[----:B------:R-:W4:Y:S01]  /*11fd0*/  @P2 LDG.E.64 R22, desc[UR8][R22.64] ;  /* 0x0000000816162981 */ /* 0x000f22000c1e1b00 */
[----:B---3--:R-:W-:-:S08]  /*11fe0*/  @P1 DFMA R28, R30, R28, R34 ;  /* 0x0000001c1e1c122b */ /* 0x008fd00000000022 */
[----:B--2---:R-:W-:-:S08]  /*11ff0*/  @P1 DFMA R34, R26, R24, R28 ;  /* 0x000000181a22122b */ /* 0x004fd0000000001c */
[----:B----4-:R-:W-:-:S11]  /*12000*/  @P2 DFMA R34, R22, R38, R34 ;  /* 0x000000261622222b */ /* 0x010fd60000000022 */
.L_x_265:
[----:B------:R-:W-:Y:S01]  /*12010*/  UIADD3 UR5, UPT, UPT, UR5, 0x1, URZ ;  /* 0x0000000105057890 */ /* 0x000fe2000fffe0ff */
[----:B------:R2:W-:Y:S05]  /*12020*/  STG.E.64 desc[UR8][R2.64], R34 ;  /* 0x0000002202007986 */ /* 0x0005ea000c101b08 */
[----:B------:R-:W-:-:S13]  /*12030*/  ISETP.NE.AND P1, PT, R43, UR5, PT ;  /* 0x000000052b007c0c */ /* 0x000fda000bf25270 */
[----:B--2---:R-:W-:Y:S05]  /*12040*/  @!P1 BRA `(.L_x_261) ;  /* 0x0000000000bc9947 */ /* 0x004fea0003800000 */
[----:B------:R-:W-:Y:S05]  /*12050*/  BRA `(.L_x_267) ;  /* 0xfffffff800587947 */ /* 0x000fea000383ffff */
.L_x_262:
[----:B------:R-:W-:Y:S02]  /*12060*/  ISETP.GE.U32.AND P1, PT, R9, 0x7, PT ;  /* 0x000000070900780c */ /* 0x000fe40003f26070 */
[----:B------:R-:W-:-:S11]  /*12070*/  MOV R4, RZ ;  /* 0x000000ff00047202 */ /* 0x000fd60000000f00 */
[----:B------:R-:W-:Y:S05]  /*12080*/  @!P1 BRA `(.L_x_268) ;  /* 0x0000000000409947 */ /* 0x000fea0003800000 */
[----:B------:R-:W-:-:S05]  /*12090*/  UMOV UR5, URZ ;  /* 0x000000ff00057c82 */ /* 0x000fca0008000000 */
.L_x_269:
[----:B-1----:R-:W1:Y:S01]  /*120a0*/  LDC.64 R2, c[0x0][0x470] ;  /* 0x00011c00ff027b82 */ /* 0x002e620000000a00 */
[----:B------:R-:W-:Y:S01]  /*120b0*/  IMAD R23, R0, R43, UR5 ;  /* 0x0000000500177e24 */ /* 0x000fe2000f8e022b */
[----:B------:R-:W-:-:S06]  /*120c0*/  UIADD3 UR5, UPT, UPT, UR5, 0x8, URZ ;  /* 0x0000000805057890 */ /* 0x000fcc000fffe0ff */
[----:B------:R-:W-:Y:S01]  /*120d0*/  ISETP.NE.AND P1, PT, R12, UR5, PT ;  /* 0x000000050c007c0c */ /* 0x000fe2000bf25270 */
[----:B-1----:R-:W-:-:S05]  /*120e0*/  IMAD.WIDE R2, R23, 0x8, R2 ;  /* 0x0000000817027825 */ /* 0x002fca00078e0202 */
[----:B------:R1:W-:Y:S04]  /*120f0*/  STG.E.64 desc[UR8][R2.64], RZ ;  /* 0x000000ff02007986 */ /* 0x0003e8000c101b08 */
        /* <DEDUP_REMOVED lines=8> */
[----:B------:R-:W-:-:S07]  /*12180*/  IMAD.MOV.U32 R4, RZ, RZ, R12 ;  /* 0x000000ffff047224 */ /* 0x000fce00078e000c */
.L_x_268:
[----:B------:R-:W-:-:S13]  /*12190*/  ISETP.NE.AND P1, PT, R11, RZ, PT ;  /* 0x000000ff0b00720c */ /* 0x000fda0003f25270 */
[----:B------:R-:W-:Y:S05]  /*121a0*/  @!P1 BRA `(.L_x_261) ;  /* 0x0000000000649947 */ /* 0x000fea0003800000 */
[----:B-1----:R-:W-:Y:S02]  /*121b0*/  IADD3 R2, PT, PT, R11, -0x1, RZ ;  /* 0xffffffff0b027810 */ /* 0x002fe40007ffe0ff */
[----:B------:R-:W-:Y:S02]  /*121c0*/  ISETP.NE.AND P2, PT, R10, RZ, PT ;  /* 0x000000ff0a00720c */ /* 0x000fe40003f45270 */
[----:B------:R-:W-:-:S13]  /*121d0*/  ISETP.GE.U32.AND P1, PT, R2, 0x3, PT ;  /* 0x000000030200780c */ /* 0x000fda0003f26070 */
[----:B------:R-:W-:Y:S05]  /*121e0*/  @!P1 BRA `(.L_x_270) ;  /* 0x0000000000209947 */ /* 0x000fea0003800000 */
[----:B------:R-:W1:Y:S01]  /*121f0*/  LDC.64 R2, c[0x0][0x470] ;  /* 0x00011c00ff027b82 */ /* 0x000e620000000a00 */
[----:B------:R-:W-:Y:S02]  /*12200*/  IMAD R23, R0, R43, R4 ;  /* 0x0000002b00177224 */ /* 0x000fe400078e0204 */
[----:B------:R-:W-:Y:S02]  /*12210*/  VIADD R4, R4, 0x4 ;  /* 0x0000000404047836 */ /* 0x000fe40000000000 */
[----:B-1----:R-:W-:-:S05]  /*12220*/  IMAD.WIDE R2, R23, 0x8, R2 ;  /* 0x0000000817027825 */ /* 0x002fca00078e0202 */
[----:B------:R1:W-:Y:S04]  /*12230*/  STG.E.64 desc[UR8][R2.64], RZ ;  /* 0x000000ff02007986 */ /* 0x0003e8000c101b08 */
[----:B------:R1:W-:Y:S04]  /*12240*/  STG.E.64 desc[UR8][R2.64+0x8], RZ ;  /* 0x000008ff02007986 */ /* 0x0003e8000c101b08 */
[----:B------:R1:W-:Y:S04]  /*12250*/  STG.E.64 desc[UR8][R2.64+0x10], RZ ;  /* 0x000010ff02007986 */ /* 0x0003e8000c101b08 */
[----:B------:R1:W-:Y:S02]  /*12260*/  STG.E.64 desc[UR8][R2.64+0x18], RZ ;  /* 0x000018ff02007986 */ /* 0x0003e4000c101b08 */
.L_x_270:
[----:B------:R-:W-:Y:S05]  /*12270*/  @!P2 BRA `(.L_x_261) ;  /* 0x000000000030a947 */ /* 0x000fea0003800000 */
[----:B------:R-:W-:Y:S02]  /*12280*/  ISETP.NE.AND P1, PT, R14, RZ, PT ;  /* 0x000000ff0e00720c */ /* 0x000fe40003f25270 */
[----:B------:R-:W-:-:S11]  /*12290*/  ISETP.NE.AND P2, PT, R13, RZ, PT ;  /* 0x000000ff0d00720c */ /* 0x000fd60003f45270 */
[----:B------:R-:W2:Y:S01]  /*122a0*/  @P1 LDC.64 R22, c[0x0][0x470] ;  /* 0x00011c00ff161b82 */ /* 0x000ea20000000a00 */
[----:B------:R-:W-:Y:S01]  /*122b0*/  @P1 IMAD R27, R0, R43, R4 ;  /* 0x0000002b001b1224 */ /* 0x000fe200078e0204 */
[----:B------:R-:W-:-:S05]  /*122c0*/  @P1 IADD3 R4, PT, PT, R4, 0x2, RZ ;  /* 0x0000000204041810 */ /* 0x000fca0007ffe0ff */
[----:B------:R-:W-:Y:S01]  /*122d0*/  @P2 IMAD R25, R0, R43, R4 ;  /* 0x0000002b00192224 */ /* 0x000fe200078e0204 */
[----:B-1----:R-:W1:Y:S01]  /*122e0*/  @P2 LDC.64 R2, c[0x0][0x470] ;  /* 0x00011c00ff022b82 */ /* 0x002e620000000a00 */
[----:B--2---:R-:W-:-:S05]  /*122f0*/  @P1 IMAD.WIDE R22, R27, 0x8, R22 ;  /* 0x000000081b161825 */ /* 0x004fca00078e0216 */
[----:B------:R2:W-:Y:S01]  /*12300*/  @P1 STG.E.64 desc[UR8][R22.64], RZ ;  /* 0x000000ff16001986 */ /* 0x0005e2000c101b08 */
[----:B-1----:R-:W-:-:S03]  /*12310*/  @P2 IMAD.WIDE R2, R25, 0x8, R2 ;  /* 0x0000000819022825 */ /* 0x002fc600078e0202 */
[----:B------:R2:W-:Y:S04]  /*12320*/  @P1 STG.E.64 desc[UR8][R22.64+0x8], RZ ;  /* 0x000008ff16001986 */ /* 0x0005e8000c101b08 */
[----:B------:R2:W-:Y:S02]  /*12330*/  @P2 STG.E.64 desc[UR8][R2.64], RZ ;  /* 0x000000ff02002986 */ /* 0x0005e4000c101b08 */
.L_x_261:
[----:B------:R-:W-:Y:S01]  /*12340*/  CS2R R40, SRZ ;  /* 0x0000000000287805 */ /* 0x000fe2000001ff00 */
[----:B------:R-:W-:Y:S06]  /*12350*/  BRA.U !UP0, `(.L_x_271) ;  /* 0x0000000508fc7547 */ /* 0x000fec000b800000 */
[----:B------:R-:W-:Y:S01]  /*12360*/  ISETP.GE.U32.AND P1, PT, R8, 0xf, PT ;  /* 0x0000000f0800780c */ /* 0x000fe20003f26070 */
[----:B------:R-:W-:Y:S01]  /*12370*/  IMAD.MOV.U32 R61, RZ, RZ, RZ ;  /* 0x000000ffff3d7224 */ /* 0x000fe200078e00ff */
[----:B------:R-:W-:-:S11]  /*12380*/  CS2R R40, SRZ ;  /* 0x0000000000287805 */ /* 0x000fd6000001ff00 */
[----:B------:R-:W-:Y:S05]  /*12390*/  @!P1 BRA `(.L_x_272) ;  /* 0x0000000000e09947 */ /* 0x000fea0003800000 */
[----:B------:R-:W-:Y:S01]  /*123a0*/  HFMA2 R61, -RZ, RZ, 0, 0 ;  /* 0x00000000ff3d7431 */ /* 0x000fe200000001ff */
[----:B------:R-:W-:-:S07]  /*123b0*/  CS2R R40, SRZ ;  /* 0x0000000000287805 */ /* 0x000fce000001ff00 */
.L_x_273:
[----:B--2---:R-:W-:-:S04]  /*123c0*/  IMAD.WIDE.U32 R22, R61, 0x8, R46 ;  /* 0x000000083d167825 */ /* 0x004fc800078e002e */
[----:B-1----:R-:W-:Y:S01]  /*123d0*/  IMAD.WIDE.U32 R2, R61, 0x8, R50 ;  /* 0x000000083d027825 */ /* 0x002fe200078e0032 */
[----:B------:R-:W2:Y:S04]  /*123e0*/  LDG.E.64 R58, desc[UR8][R22.64] ;  /* 0x00000008163a7981 */ /* 0x000ea8000c1e1b00 */
[----:B------:R-:W2:Y:S04]  /*123f0*/  LDG.E.64 R38, desc[UR8][R2.64] ;  /* 0x0000000802267981 */ /* 0x000ea8000c1e1b00 */
[----:B------:R-:W3:Y:S04]  /*12400*/  LDG.E.64 R36, desc[UR8][R22.64+0x8] ;  /* 0x0000080816247981 */ /* 0x000ee8000c1e1b00 */
[----:B------:R-:W3:Y:S04]  /*12410*/  LDG.E.64 R34, desc[UR8][R2.64+0x8] ;  /* 0x0000080802227981 */ /* 0x000ee8000c1e1b00 */
[----:B0-----:R-:W4:Y:S04]  /*12420*/  LDG.E.64 R32, desc[UR8][R22.64+0x10] ;  /* 0x0000100816207981 */ /* 0x001f28000c1e1b00 */
[----:B------:R-:W4:Y:S04]  /*12430*/  LDG.E.64 R30, desc[UR8][R2.64+0x10] ;  /* 0x00001008021e7981 */ /* 0x000f28000c1e1b00 */
        /* <DEDUP_REMOVED lines=14> */
[----:B------:R-:W4:Y:S04]  /*12520*/  LDG.E.64 R30, desc[UR8][R2.64+0x38] ;  /* 0x00003808021e7981 */ /* 0x000f28000c1e1b00 */
[----:B------:R-:W5:Y:S01]  /*12530*/  LDG.E.64 R28, desc[UR8][R22.64+0x40] ;  /* 0x00004008161c7981 */ /* 0x000f62000c1e1b00 */
[----:B------:R-:W-:-:S03]  /*12540*/  DFMA R56, R24, R56, R26 ;  /* 0x000000381838722b */ /* 0x000fc6000000001a */
        /* <DEDUP_REMOVED lines=16> */
[----:B------:R-:W5:Y:S04]  /*12650*/  LDG.E.64 R26, desc[UR8][R22.64+0x70] ;  /* 0x00007008161a7981 */ /* 0x000f68000c1e1b00 */
[----:B------:R-:W5:Y:S04]  /*12660*/  LDG.E.64 R2, desc[UR8][R2.64+0x78] ;  /* 0x0000780802027981 */ /* 0x000f68000c1e1b00 */
[----:B------:R-:W5:Y:S01]  /*12670*/  LDG.E.64 R22, desc[UR8][R22.64+0x78] ;  /* 0x0000780816167981 */ /* 0x000f62000c1e1b00 */
[----:B------:R-:W-:-:S05]  /*12680*/  VIADD R61, R61, 0x10 ;  /* 0x000000103d3d7836 */ /* 0x000fca0000000000 */
[----:B------:R-:W-:Y:S01]  /*12690*/  ISETP.NE.AND P1, PT, R61, R20, PT ;  /* 0x000000143d00720c */ /* 0x000fe20003f25270 */
[----:B--2---:R-:W-:-:S08]  /*126a0*/  DFMA R40, R56, R40, R58 ;  /* 0x000000283828722b */ /* 0x004fd0000000003a */
[----:B---3--:R-:W-:-:S08]  /*126b0*/  DFMA R36, R38, R36, R40 ;  /* 0x000000242624722b */ /* 0x008fd00000000028 */
[----:B----4-:R-:W-:-:S08]  /*126c0*/  DFMA R32, R34, R32, R36 ;  /* 0x000000202220722b */ /* 0x010fd00000000024 */
[----:B-----5:R-:W-:-:S08]  /*126d0*/  DFMA R24, R30, R24, R32 ;  /* 0x000000181e18722b */ /* 0x020fd00000000020 */
[----:B------:R-:W-:-:S08]  /*126e0*/  DFMA R24, R26, R28, R24 ;  /* 0x0000001c1a18722b */ /* 0x000fd00000000018 */
[----:B------:R-:W-:Y:S01]  /*126f0*/  DFMA R40, R22, R2, R24 ;  /* 0x000000021628722b */ /* 0x000fe20000000018 */
[----:B------:R-:W-:Y:S10]  /*12700*/  @P1 BRA `(.L_x_273) ;  /* 0xfffffffc002c1947 */ /* 0x000ff4000383ffff */
[----:B------:R-:W-:-:S07]  /*12710*/  MOV R61, R20 ;  /* 0x00000014003d7202 */ /* 0x000fce0000000f00 */
.L_x_272:
[----:B------:R-:W-:-:S13]  /*12720*/  ISETP.NE.AND P1, PT, R17, RZ, PT ;  /* 0x000000ff1100720c */ /* 0x000fda0003f25270 */
[----:B------:R-:W-:Y:S05]  /*12730*/  @!P1 BRA `(.L_x_271) ;  /* 0x0000000400049947 */ /* 0x000fea0003800000 */
[----:B-12---:R-:W-:Y:S01]  /*12740*/  VIADD R2, R17, 0xffffffff ;  /* 0xffffffff11027836 */ /* 0x006fe20000000000 */
[----:B------:R-:W-:-:S04]  /*12750*/  ISETP.NE.AND P2, PT, R15, RZ, PT ;  /* 0x000000ff0f00720c */ /* 0x000fc80003f45270 */
[----:B------:R-:W-:-:S13]  /*12760*/  ISETP.GE.U32.AND P1, PT, R2, 0x7, PT ;  /* 0x000000070200780c */ /* 0x000fda0003f26070 */
[----:B------:R-:W-:Y:S05]  /*12770*/  @!P1 BRA `(.L_x_274) ;  /* 0x00000000006c9947 */ /* 0x000fea0003800000 */
[----:B------:R-:W-:-:S04]  /*12780*/  IMAD.WIDE.U32 R30, R61, 0x8, R46 ;  /* 0x000000083d1e7825 */ /* 0x000fc800078e002e */
[----:B------:R-:W-:Y:S01]  /*12790*/  IMAD.WIDE.U32 R28, R61, 0x8, R50 ;  /* 0x000000083d1c7825 */ /* 0x000fe200078e0032 */
[----:B------:R-:W2:Y:S04]  /*127a0*/  LDG.E.64 R36, desc[UR8][R30.64] ;  /* 0x000000081e247981 */ /* 0x000ea8000c1e1b00 */
[----:B------:R-:W2:Y:S04]  /*127b0*/  LDG.E.64 R34, desc[UR8][R28.64] ;  /* 0x000000081c227981 */ /* 0x000ea8000c1e1b00 */
[----:B0-----:R-:W3:Y:S04]  /*127c0*/  LDG.E.64 R32, desc[UR8][R30.64+0x8] ;  /* 0x000008081e207981 */ /* 0x001ee8000c1e1b00 */
[----:B------:R-:W3:Y:S04]  /*127d0*/  LDG.E.64 R58, desc[UR8][R28.64+0x8] ;  /* 0x000008081c3a7981 */ /* 0x000ee8000c1e1b00 */
[----:B------:R-:W4:Y:S04]  /*127e0*/  LDG.E.64 R2, desc[UR8][R30.64+0x10] ;  /* 0x000010081e027981 */ /* 0x000f28000c1e1b00 */
        /* <DEDUP_REMOVED lines=10> */
[----:B------:R-:W3:Y:S04]  /*12890*/  LDG.E.64 R32, desc[UR8][R28.64+0x30] ;  /* 0x000030081c207981 */ /* 0x000ee8000c1e1b00 */
[----:B------:R-:W3:Y:S04]  /*128a0*/  LDG.E.64 R30, desc[UR8][R30.64+0x38] ;  /* 0x000038081e1e7981 */ /* 0x000ee8000c1e1b00 */
[----:B------:R-:W3:Y:S01]  /*128b0*/  LDG.E.64 R28, desc[UR8][R28.64+0x38] ;  /* 0x000038081c1c7981 */ /* 0x000ee2000c1e1b00 */
[----:B----4-:R-:W-:-:S08]  /*128c0*/  DFMA R2, R2, R22, R58 ;  /* 0x000000160202722b */ /* 0x010fd0000000003a */
[----:B-----5:R-:W-:Y:S01]  /*128d0*/  DFMA R2, R24, R26, R2 ;  /* 0x0000001a1802722b */ /* 0x020fe20000000002 */
[----:B------:R-:W-:-:S07]  /*128e0*/  IADD3 R61, PT, PT, R61, 0x8, RZ ;  /* 0x000000083d3d7810 */ /* 0x000fce0007ffe0ff */
[----:B--2---:R-:W-:-:S08]  /*128f0*/  DFMA R2, R56, R40, R2 ;  /* 0x000000283802722b */ /* 0x004fd00000000002 */
[----:B------:R-:W-:-:S08]  /*12900*/  DFMA R2, R38, R36, R2 ;  /* 0x000000242602722b */ /* 0x000fd00000000002 */
[----:B---3--:R-:W-:-:S08]  /*12910*/  DFMA R2, R34, R32, R2 ;  /* 0x000000202202722b */ /* 0x008fd00000000002 */
[----:B------:R-:W-:-:S11]  /*12920*/  DFMA R40, R30, R28, R2 ;  /* 0x0000001c1e28722b */ /* 0x000fd60000000002 */
.L_x_274:
[----:B------:R-:W-:Y:S05]  /*12930*/  @!P2 BRA `(.L_x_271) ;  /* 0x000000000084a947 */ /* 0x000fea0003800000 */
[----:B------:R-:W-:Y:S02]  /*12940*/  ISETP.GE.U32.AND P1, PT, R21, 0x3, PT ;  /* 0x000000031500780c */ /* 0x000fe40003f26070 */
[----:B------:R-:W-:-:S11]  /*12950*/  ISETP.NE.AND P2, PT, R16, RZ, PT ;  /* 0x000000ff1000720c */ /* 0x000fd60003f45270 */
[----:B------:R-:W-:Y:S05]  /*12960*/  @!P1 BRA `(.L_x_275) ;  /* 0x00000000003c9947 */ /* 0x000fea0003800000 */
[----:B------:R-:W-:-:S04]  /*12970*/  IMAD.WIDE.U32 R38, R61, 0x8, R46 ;  /* 0x000000083d267825 */ /* 0x000fc800078e002e */
[C---:B------:R-:W-:Y:S01]  /*12980*/  IMAD.WIDE.U32 R36, R61.reuse, 0x8, R50 ;  /* 0x000000083d247825 */ /* 0x040fe200078e0032 */
[----:B------:R-:W2:Y:S04]  /*12990*/  LDG.E.64 R34, desc[UR8][R38.64] ;  /* 0x0000000826227981 */ /* 0x000ea8000c1e1b00 */
[----:B0-----:R-:W2:Y:S04]  /*129a0*/  LDG.E.64 R32, desc[UR8][R36.64] ;  /* 0x0000000824207981 */ /* 0x001ea8000c1e1b00 */
[----:B------:R-:W3:Y:S04]  /*129b0*/  LDG.E.64 R30, desc[UR8][R38.64+0x8] ;  /* 0x00000808261e7981 */ /* 0x000ee8000c1e1b00 */
[----:B------:R-:W3:Y:S04]  /*129c0*/  LDG.E.64 R28, desc[UR8][R36.64+0x8] ;  /* 0x00000808241c7981 */ /* 0x000ee8000c1e1b00 */
[----:B------:R-:W4:Y:S04]  /*129d0*/  LDG.E.64 R26, desc[UR8][R38.64+0x10] ;  /* 0x00001008261a7981 */ /* 0x000f28000c1e1b00 */
[----:B------:R-:W4:Y:S04]  /*129e0*/  LDG.E.64 R2, desc[UR8][R36.64+0x10] ;  /* 0x0000100824027981 */ /* 0x000f28000c1e1b00 */
[----:B------:R-:W5:Y:S04]  /*129f0*/  LDG.E.64 R22, desc[UR8][R38.64+0x18] ;  /* 0x0000180826167981 */ /* 0x000f68000c1e1b00 */
[----:B------:R-:W5:Y:S01]  /*12a00*/  LDG.E.64 R24, desc[UR8][R36.64+0x18] ;  /* 0x0000180824187981 */ /* 0x000f62000c1e1b00 */
[----:B------:R-:W-:Y:S01]  /*12a10*/  VIADD R61, R61, 0x4 ;  /* 0x000000043d3d7836 */ /* 0x000fe20000000000 */
[----:B--2---:R-:W-:-:S08]  /*12a20*/  DFMA R32, R34, R32, R40 ;  /* 0x000000202220722b */ /* 0x004fd00000000028 */
[----:B---3--:R-:W-:-:S08]  /*12a30*/  DFMA R28, R30, R28, R32 ;  /* 0x0000001c1e1c722b */ /* 0x008fd00000000020 */
[----:B----4-:R-:W-:-:S08]  /*12a40*/  DFMA R2, R26, R2, R28 ;  /* 0x000000021a02722b */ /* 0x010fd0000000001c */
[----:B-----5:R-:W-:-:S11]  /*12a50*/  DFMA R40, R22, R24, R2 ;  /* 0x000000181628722b */ /* 0x020fd60000000002 */
.L_x_275:
[----:B------:R-:W-:Y:S05]  /*12a60*/  @!P2 BRA `(.L_x_271) ;  /* 0x000000000038a947 */ /* 0x000fea0003800000 */
[----:B------:R-:W-:-:S04]  /*12a70*/  IMAD.WIDE.U32 R2, R61, 0x8, R46 ;  /* 0x000000083d027825 */ /* 0x000fc800078e002e */
[----:B------:R-:W-:Y:S01]  /*12a80*/  IMAD.WIDE.U32 R26, R61, 0x8, R50 ;  /* 0x000000083d1a7825 */ /* 0x000fe200078e0032 */
        /* <DEDUP_REMOVED lines=12> */
.L_x_271:
[----:B------:R3:W5:Y:S01]  /*12b50*/  LDG.E.64 R38, desc[UR8][R48.64] ;  /* 0x0000000830267981 */ /* 0x000762000c1e1b00 */
[----:B------:R-:W-:Y:S05]  /*12b60*/  @!P0 BRA `(.L_x_276) ;  /* 0x0000000800ac8947 */ /* 0x000fea0003800000 */
[----:B------:R-:W-:-:S05]  /*12b70*/  UMOV UR5, URZ ;  /* 0x000000ff00057c82 */ /* 0x000fca0008000000 */
.L_x_282:
[----:B----4-:R-:W4:Y:S08]  /*12b80*/  LDC R43, c[0x0][0x414] ;  /* 0x00010500ff2b7b82 */ /* 0x010f300000000800 */
[----:B-12---:R-:W1:Y:S08]  /*12b90*/  LDC.64 R2, c[0x0][0x470] ;  /* 0x00011c00ff027b82 */ /* 0x006e700000000a00 */
[----:B------:R-:W2:Y:S01]  /*12ba0*/  LDC.64 R22, c[0x0][0x448] ;  /* 0x00011200ff167b82 */ /* 0x000ea20000000a00 */
[----:B----4-:R-:W-:-:S02]  /*12bb0*/  IMAD R4, R0, R43, UR5 ;  /* 0x0000000500047e24 */ /* 0x010fc4000f8e022b */
[----:B-----5:R-:W-:Y:S02]  /*12bc0*/  IMAD R27, R7, R43, UR5 ;  /* 0x00000005071b7e24 */ /* 0x020fe4000f8e022b */
[----:B-1----:R-:W-:-:S06]  /*12bd0*/  IMAD.WIDE R24, R4, 0x8, R2 ;  /* 0x0000000804187825 */ /* 0x002fcc00078e0202 */
[----:B-----5:R-:W5:Y:S01]  /*12be0*/  LDG.E.64 R24, desc[UR8][R24.64] ;  /* 0x0000000818187981 */ /* 0x020f62000c1e1b00 */
[----:B--2---:R-:W-:-:S06]  /*12bf0*/  IMAD.WIDE R26, R27, 0x8, R22 ;  /* 0x000000081b1a7825 */ /* 0x004fcc00078e0216 */
[----:B------:R-:W5:Y:S01]  /*12c00*/  LDG.E.64 R26, desc[UR8][R26.64] ;  /* 0x000000081a1a7981 */ /* 0x000f62000c1e1b00 */
[----:B------:R-:W-:Y:S01]  /*12c10*/  ISETP.GE.U32.AND P2, PT, R9, 0x7, PT ;  /* 0x000000070900780c */ /* 0x000fe20003f46070 */
[----:B------:R-:W-:Y:S01]  /*12c20*/  UIADD3 UR5, UPT, UPT, UR5, 0x1, URZ ;  /* 0x0000000105057890 */ /* 0x000fe2000fffe0ff */
[----:B------:R-:W-:-:S05]  /*12c30*/  HFMA2 R42, -RZ, RZ, 0, 0 ;  /* 0x00000000ff2a7431 */ /* 0x000fca00000001ff */
[----:B------:R-:W-:-:S06]  /*12c40*/  ISETP.NE.AND P1, PT, R43, UR5, PT ;  /* 0x000000052b007c0c */ /* 0x000fcc000bf25270 */
[----:B------:R-:W-:Y:S07]  /*12c50*/  @!P2 BRA `(.L_x_277) ;  /* 0x000000040014a947 */ /* 0x000fee0003800000 */
[----:B------:R-:W-:-:S05]  /*12c60*/  UMOV UR6, URZ ;  /* 0x000000ff00067c82 */ /* 0x000fca0008000000 */
.L_x_278:
[-C--:B------:R-:W-:Y:S01]  /*12c70*/  IMAD R37, R7, R43.reuse, UR6 ;  /* 0x0000000607257e24 */ /* 0x080fe2000f8e022b */
[----:B------:R-:W1:Y:S01]  /*12c80*/  LDC R59, c[0x0][0x420] ;  /* 0x00010800ff3b7b82 */ /* 0x000e620000000800 */
[----:B------:R-:W-:Y:S02]  /*12c90*/  IMAD R35, R0, R43, UR6 ;  /* 0x0000000600237e24 */ /* 0x000fe4000f8e022b */
[----:B------:R-:W-:-:S04]  /*12ca0*/  IMAD.WIDE R36, R37, 0x8, R22 ;  /* 0x0000000825247825 */ /* 0x000fc800078e0216 */
[----:B------:R-:W-:Y:S01]  /*12cb0*/  IMAD.WIDE R34, R35, 0x8, R2 ;  /* 0x0000000823227825 */ /* 0x000fe200078e0202 */
[----:B--2---:R-:W2:Y:S01]  /*12cc0*/  LDG.E.64 R28, desc[UR8][R36.64] ;  /* 0x00000008241c7981 */ /* 0x004ea2000c1e1b00 */
[----:B------:R-:W4:Y:S03]  /*12cd0*/  LDC.64 R60, c[0x0][0x3d0] ;  /* 0x0000f400ff3c7b82 */ /* 0x000f260000000a00 */
[----:B------:R-:W2:Y:S02]  /*12ce0*/  LDG.E.64 R30, desc[UR8][R34.64] ;  /* 0x00000008221e7981 */ /* 0x000ea4000c1e1b00 */
[----:B--2---:R-:W-:-:S08]  /*12cf0*/  DFMA R30, -R38, R28, R30 ;  /* 0x0000001c261e722b */ /* 0x004fd0000000011e */
[----:B-----5:R-:W-:-:S08]  /*12d00*/  DMUL R30, R26, R30 ;  /* 0x0000001e1a1e7228 */ /* 0x020fd00000000000 */
[----:B------:R-:W-:Y:S01]  /*12d10*/  DFMA R30, R24, R28, R30 ;  /* 0x0000001c181e722b */ /* 0x000fe2000000001e */
[----:B------:R-:W-:-:S04]  /*12d20*/  IMAD R28, R4, R43, UR6 ;  /* 0x00000006041c7e24 */ /* 0x000fc8000f8e022b */
[----:B-1----:R-:W-:-:S04]  /*12d30*/  IMAD R29, R28, R59, UR4 ;  /* 0x000000041c1d7e24 */ /* 0x002fc8000f8e023b */
[----:B----4-:R-:W-:-:S05]  /*12d40*/  IMAD.WIDE R60, R29, 0x8, R60 ;  /* 0x000000081d3c7825 */ /* 0x010fca00078e023c */
[----:B------:R1:W-:Y:S04]  /*12d50*/  STG.E.64 desc[UR8][R60.64], R30 ;  /* 0x0000001e3c007986 */ /* 0x0003e8000c101b08 */
[----:B------:R-:W2:Y:S04]  /*12d60*/  LDG.E.64 R28, desc[UR8][R36.64+0x8] ;  /* 0x00000808241c7981 */ /* 0x000ea8000c1e1b00 */
[----:B------:R-:W2:Y:S01]  /*12d70*/  LDG.E.64 R56, desc[UR8][R34.64+0x8] ;  /* 0x0000080822387981 */ /* 0x000ea2000c1e1b00 */
[----:B-1----:R-:W-:Y:S01]  /*12d80*/  IMAD.WIDE.U32 R30, R59, 0x8, R60 ;  /* 0x000000083b1e7825 */ /* 0x002fe200078e003c */
[----:B--2---:R-:W-:-:S08]  /*12d90*/  DFMA R56, -R38, R28, R56 ;  /* 0x0000001c2638722b */ /* 0x004fd00000000138 */
[----:B------:R-:W-:-:S08]  /*12da0*/  DMUL R56, R26, R56 ;  /* 0x000000381a387228 */ /* 0x000fd00000000000 */
[----:B------:R-:W-:-:S07]  /*12db0*/  DFMA R56, R24, R28, R56 ;  /* 0x0000001c1838722b */ /* 0x000fce0000000038 */
[----:B------:R1:W-:Y:S04]  /*12dc0*/  STG.E.64 desc[UR8][R30.64], R56 ;  /* 0x000000381e007986 */ /* 0x0003e8000c101b08 */
[----:B------:R-:W2:Y:S04]  /*12dd0*/  LDG.E.64 R28, desc[UR8][R36.64+0x10] ;  /* 0x00001008241c7981 */ /* 0x000ea8000c1e1b00 */
[----:B0-----:R-:W2:Y:S01]  /*12de0*/  LDG.E.64 R32, desc[UR8][R34.64+0x10] ;  /* 0x0000100822207981 */ /* 0x001ea2000c1e1b00 */
[----:B-1----:R-:W-:Y:S01]  /*12df0*/  IMAD.WIDE.U32 R56, R59, 0x8, R30 ;  /* 0x000000083b387825 */ /* 0x002fe200078e001e */
[----:B--2---:R-:W-:-:S08]  /*12e00*/  DFMA R32, -R38, R28, R32 ;  /* 0x0000001c2620722b */ /* 0x004fd00000000120 */
[----:B------:R-:W-:-:S08]  /*12e10*/  DMUL R32, R26, R32 ;  /* 0x000000201a207228 */ /* 0x000fd00000000000 */
[----:B------:R-:W-:-:S07]  /*12e20*/  DFMA R32, R24, R28, R32 ;  /* 0x0000001c1820722b */ /* 0x000fce0000000020 */
[----:B------:R0:W-:Y:S04]  /*12e30*/  STG.E.64 desc[UR8][R56.64], R32 ;  /* 0x0000002038007986 */ /* 0x0001e8000c101b08 */
[----:B------:R-:W2:Y:S04]  /*12e40*/  LDG.E.64 R28, desc[UR8][R36.64+0x18] ;  /* 0x00001808241c7981 */ /* 0x000ea8000c1e1b00 */
[----:B------:R-:W2:Y:S01]  /*12e50*/  LDG.E.64 R60, desc[UR8][R34.64+0x18] ;  /* 0x00001808223c7981 */ /* 0x000ea2000c1e1b00 */
[----:B0-----:R-:W-:Y:S01]  /*12e60*/  IMAD.WIDE.U32 R32, R59, 0x8, R56 ;  /* 0x000000083b207825 */ /* 0x001fe200078e0038 */
        /* <DEDUP_REMOVED lines=13> */
[----:B------:R-:W-:Y:S01]  /*12f40*/  IMAD.WIDE.U32 R32, R59, 0x8, R60 ;  /* 0x000000083b207825 */ /* 0x000fe200078e003c */
[----:B--2---:R-:W-:-:S08]  /*12f50*/  DFMA R56, -R38, R28, R56 ;  /* 0x0000001c2638722b */ /* 0x004fd00000000138 */
[----:B------:R-:W-:-:S08]  /*12f60*/  DMUL R56, R26, R56 ;  /* 0x000000381a387228 */ /* 0x000fd00000000000 */
[----:B------:R-:W-:-:S07]  /*12f70*/  DFMA R56, R24, R28, R56 ;  /* 0x0000001c1838722b */ /* 0x000fce0000000038 */
[----:B------:R1:W-:Y:S04]  /*12f80*/  STG.E.64 desc[UR8][R32.64], R56 ;  /* 0x0000003820007986 */ /* 0x0003e8000c101b08 */
[----:B0-----:R-:W2:Y:S04]  /*12f90*/  LDG.E.64 R30, desc[UR8][R36.64+0x30] ;  /* 0x00003008241e7981 */ /* 0x001ea8000c1e1b00 */
[----:B------:R-:W2:Y:S02]  /*12fa0*/  LDG.E.64 R28, desc[UR8][R34.64+0x30] ;  /* 0x00003008221c7981 */ /* 0x000ea4000c1e1b00 */
[----:B--2---:R-:W-:-:S08]  /*12fb0*/  DFMA R28, -R38, R30, R28 ;  /* 0x0000001e261c722b */ /* 0x004fd0000000011c */
[----:B------:R-:W-:-:S08]  /*12fc0*/  DMUL R28, R26, R28 ;  /* 0x0000001c1a1c7228 */ /* 0x000fd00000000000 */
[----:B------:R-:W-:Y:S01]  /*12fd0*/  DFMA R28, R24, R30, R28 ;  /* 0x0000001e181c722b */ /* 0x000fe2000000001c */
[----:B------:R-:W-:-:S06]  /*12fe0*/  IMAD.WIDE.U32 R30, R59, 0x8, R32 ;  /* 0x000000083b1e7825 */ /* 0x000fcc00078e0020 */
[----:B------:R2:W-:Y:S04]  /*12ff0*/  STG.E.64 desc[UR8][R30.64], R28 ;  /* 0x0000001c1e007986 */ /* 0x0005e8000c101b08 */
[----:B------:R-:W4:Y:S04]  /*13000*/  LDG.E.64 R60, desc[UR8][R36.64+0x38] ;  /* 0x00003808243c7981 */ /* 0x000f28000c1e1b00 */
[----:B------:R-:W4:Y:S01]  /*13010*/  LDG.E.64 R34, desc[UR8][R34.64+0x38] ;  /* 0x0000380822227981 */ /* 0x000f22000c1e1b00 */
[----:B-1----:R-:W-:Y:S01]  /*13020*/  IMAD.WIDE.U32 R56, R59, 0x8, R30 ;  /* 0x000000083b387825 */ /* 0x002fe200078e001e */
[----:B------:R-:W-:-:S06]  /*13030*/  UIADD3 UR6, UPT, UPT, UR6, 0x8, URZ ;  /* 0x0000000806067890 */ /* 0x000fcc000fffe0ff */
[----:B------:R-:W-:Y:S01]  /*13040*/  ISETP.NE.AND P2, PT, R12, UR6, PT ;  /* 0x000000060c007c0c */ /* 0x000fe2000bf45270 */
[----:B----4-:R-:W-:-:S08]  /*13050*/  DFMA R32, -R38, R60, R34 ;  /* 0x0000003c2620722b */ /* 0x010fd00000000122 */
[----:B------:R-:W-:-:S08]  /*13060*/  DMUL R32, R26, R32 ;  /* 0x000000201a207228 */ /* 0x000fd00000000000 */
[----:B------:R-:W-:-:S07]  /*13070*/  DFMA R32, R24, R60, R32 ;  /* 0x0000003c1820722b */ /* 0x000fce0000000020 */
[----:B------:R2:W-:Y:S01]  /*13080*/  STG.E.64 desc[UR8][R56.64], R32 ;  /* 0x0000002038007986 */ /* 0x0005e2000c101b08 */
[----:B------:R-:W-:Y:S05]  /*13090*/  @P2 BRA `(.L_x_278) ;  /* 0xfffffff800f42947 */ /* 0x000fea000383ffff */
[----:B------:R-:W-:-:S07]  /*130a0*/  IMAD.MOV.U32 R42, RZ, RZ, R12 ;  /* 0x000000ffff2a7224 */ /* 0x000fce00078e000c */
.L_x_277:
[----:B------:R-:W-:-:S13]  /*130b0*/  ISETP.NE.AND P2, PT, R11, RZ, PT ;  /* 0x000000ff0b00720c */ /* 0x000fda0003f45270 */
[----:B------:R-:W-:Y:S05]  /*130c0*/  @!P2 BRA `(.L_x_279) ;  /* 0x000000040050a947 */ /* 0x000fea0003800000 */
[----:B--2---:R-:W-:Y:S02]  /*130d0*/  IADD3 R28, PT, PT, R11, -0x1, RZ ;  /* 0xffffffff0b1c7810 */ /* 0x004fe40007ffe0ff */
[----:B------:R-:W-:Y:S02]  /*130e0*/  ISETP.NE.AND P3, PT, R10, RZ, PT ;  /* 0x000000ff0a00720c */ /* 0x000fe40003f65270 */
[----:B------:R-:W-:-:S13]  /*130f0*/  ISETP.GE.U32.AND P2, PT, R28, 0x3, PT ;  /* 0x000000031c00780c */ /* 0x000fda0003f46070 */
[----:B------:R-:W-:Y:S05]  /*13100*/  @!P2 BRA `(.L_x_280) ;  /* 0x000000000094a947 */ /* 0x000fea0003800000 */
[-CC-:B------:R-:W-:Y:S01]  /*13110*/  IMAD R37, R7, R43.reuse, R42.reuse ;  /* 0x0000002b07257224 */ /* 0x180fe200078e022a */
[----:B------:R-:W1:Y:S01]  /*13120*/  LDC R57, c[0x0][0x420] ;  /* 0x00010800ff397b82 */ /* 0x000e620000000800 */
[----:B------:R-:W-:Y:S02]  /*13130*/  IMAD R35, R0, R43, R42 ;  /* 0x0000002b00237224 */ /* 0x000fe400078e022a */
[----:B------:R-:W-:-:S04]  /*13140*/  IMAD.WIDE R36, R37, 0x8, R22 ;  /* 0x0000000825247825 */ /* 0x000fc800078e0216 */
[----:B------:R-:W-:Y:S01]  /*13150*/  IMAD.WIDE R34, R35, 0x8, R2 ;  /* 0x0000000823227825 */ /* 0x000fe200078e0202 */
[----:B------:R-:W2:Y:S01]  /*13160*/  LDG.E.64 R28, desc[UR8][R36.64] ;  /* 0x00000008241c7981 */ /* 0x000ea2000c1e1b00 */
[----:B------:R-:W4:Y:S03]  /*13170*/  LDC.64 R60, c[0x0][0x3d0] ;  /* 0x0000f400ff3c7b82 */ /* 0x000f260000000a00 */
[----:B0-----:R-:W2:Y:S02]  /*13180*/  LDG.E.64 R32, desc[UR8][R34.64] ;  /* 0x0000000822207981 */ /* 0x001ea4000c1e1b00 */
[----:B--2---:R-:W-:-:S08]  /*13190*/  DFMA R32, -R38, R28, R32 ;  /* 0x0000001c2620722b */ /* 0x004fd00000000120 */
[----:B-----5:R-:W-:-:S08]  /*131a0*/  DMUL R32, R26, R32 ;  /* 0x000000201a207228 */ /* 0x020fd00000000000 */
[----:B------:R-:W-:Y:S01]  /*131b0*/  DFMA R32, R24, R28, R32 ;  /* 0x0000001c1820722b */ /* 0x000fe20000000020 */
[----:B------:R-:W-:-:S04]  /*131c0*/  IMAD R28, R4, R43, R42 ;  /* 0x0000002b041c7224 */ /* 0x000fc800078e022a */
[----:B-1----:R-:W-:-:S04]  /*131d0*/  IMAD R29, R28, R57, UR4 ;  /* 0x000000041c1d7e24 */ /* 0x002fc8000f8e0239 */
[----:B----4-:R-:W-:-:S05]  /*131e0*/  IMAD.WIDE R60, R29, 0x8, R60 ;  /* 0x000000081d3c7825 */ /* 0x010fca00078e023c */
        /* <DEDUP_REMOVED lines=9> */
[----:B------:R-:W2:Y:S02]  /*13280*/  LDG.E.64 R30, desc[UR8][R34.64+0x10] ;  /* 0x00001008221e7981 */ /* 0x000ea4000c1e1b00 */
[----:B--2---:R-:W-:-:S08]  /*13290*/  DFMA R30, -R38, R28, R30 ;  /* 0x0000001c261e722b */ /* 0x004fd0000000011e */
[----:B------:R-:W-:-:S08]  /*132a0*/  DMUL R30, R26, R30 ;  /* 0x0000001e1a1e7228 */ /* 0x000fd00000000000 */
[----:B------:R-:W-:Y:S01]  /*132b0*/  DFMA R30, R24, R28, R30 ;  /* 0x0000001c181e722b */ /* 0x000fe2000000001e */
[----:B------:R-:W-:-:S06]  /*132c0*/  IMAD.WIDE.U32 R28, R57, 0x8, R32 ;  /* 0x00000008391c7825 */ /* 0x000fcc00078e0020 */
[----:B------:R1:W-:Y:S04]  /*132d0*/  STG.E.64 desc[UR8][R28.64], R30 ;  /* 0x0000001e1c007986 */ /* 0x0003e8000c101b08 */
[----:B------:R-:W0:Y:S04]  /*132e0*/  LDG.E.64 R60, desc[UR8][R36.64+0x18] ;  /* 0x00001808243c7981 */ /* 0x000e28000c1e1b00 */
[----:B------:R-:W0:Y:S01]  /*132f0*/  LDG.E.64 R34, desc[UR8][R34.64+0x18] ;  /* 0x0000180822227981 */ /* 0x000e22000c1e1b00 */
[----:B------:R-:W-:-:S04]  /*13300*/  IMAD.WIDE.U32 R56, R57, 0x8, R28 ;  /* 0x0000000839387825 */ /* 0x000fc800078e001c */
[----:B------:R-:W-:Y:S01]  /*13310*/  VIADD R42, R42, 0x4 ;  /* 0x000000042a2a7836 */ /* 0x000fe20000000000 */
[----:B0-----:R-:W-:-:S08]  /*13320*/  DFMA R32, -R38, R60, R34 ;  /* 0x0000003c2620722b */ /* 0x001fd00000000122 */
[----:B------:R-:W-:-:S08]  /*13330*/  DMUL R32, R26, R32 ;  /* 0x000000201a207228 */ /* 0x000fd00000000000 */
[----:B------:R-:W-:-:S07]  /*13340*/  DFMA R32, R24, R60, R32 ;  /* 0x0000003c1820722b */ /* 0x000fce0000000020 */
[----:B------:R1:W-:Y:S04]  /*13350*/  STG.E.64 desc[UR8][R56.64], R32 ;  /* 0x0000002038007986 */ /* 0x0003e8000c101b08 */
.L_x_280:
[----:B------:R-:W-:Y:S05]  /*13360*/  @!P3 BRA `(.L_x_279) ;  /* 0x0000000000a8b947 */ /* 0x000fea0003800000 */
[----:B------:R-:W-:Y:S02]  /*13370*/  ISETP.NE.AND P2, PT, R14, RZ, PT ;  /* 0x000000ff0e00720c */ /* 0x000fe40003f45270 */
[----:B------:R-:W-:-:S11]  /*13380*/  ISETP.NE.AND P3, PT, R13, RZ, PT ;  /* 0x000000ff0d00720c */ /* 0x000fd60003f65270 */
[----:B------:R-:W-:Y:S05]  /*13390*/  @!P2 BRA `(.L_x_281) ;  /* 0x00000000005ca947 */ /* 0x000fea0003800000 */
[-CC-:B01----:R-:W-:Y:S01]  /*133a0*/  IMAD R33, R7, R43.reuse, R42.reuse ;  /* 0x0000002b07217224 */ /* 0x183fe200078e022a */
[----:B------:R-:W0:Y:S01]  /*133b0*/  LDC R56, c[0x0][0x420] ;  /* 0x00010800ff387b82 */ /* 0x000e220000000800 */
[----:B------:R-:W-:Y:S02]  /*133c0*/  IMAD R31, R0, R43, R42 ;  /* 0x0000002b001f7224 */ /* 0x000fe400078e022a */
[----:B------:R-:W-:-:S04]  /*133d0*/  IMAD.WIDE R32, R33, 0x8, R22 ;  /* 0x0000000821207825 */ /* 0x000fc800078e0216 */
[----:B------:R-:W-:Y:S01]  /*133e0*/  IMAD.WIDE R30, R31, 0x8, R2 ;  /* 0x000000081f1e7825 */ /* 0x000fe200078e0202 */
[----:B------:R-:W2:Y:S01]  /*133f0*/  LDG.E.64 R36, desc[UR8][R32.64] ;  /* 0x0000000820247981 */ /* 0x000ea2000c1e1b00 */
[----:B------:R-:W1:Y:S03]  /*13400*/  LDC.64 R28, c[0x0][0x3d0] ;  /* 0x0000f400ff1c7b82 */ /* 0x000e660000000a00 */
[----:B------:R-:W2:Y:S02]  /*13410*/  LDG.E.64 R34, desc[UR8][R30.64] ;  /* 0x000000081e227981 */ /* 0x000ea4000c1e1b00 */
[----:B--2---:R-:W-:-:S08]  /*13420*/  DFMA R34, -R38, R36, R34 ;  /* 0x000000242622722b */ /* 0x004fd00000000122 */
[----:B-----5:R-:W-:-:S08]  /*13430*/  DMUL R34, R26, R34 ;  /* 0x000000221a227228 */ /* 0x020fd00000000000 */
[----:B------:R-:W-:Y:S01]  /*13440*/  DFMA R34, R24, R36, R34 ;  /* 0x000000241822722b */ /* 0x000fe20000000022 */
[----:B------:R-:W-:-:S04]  /*13450*/  IMAD R37, R4, R43, R42 ;  /* 0x0000002b04257224 */ /* 0x000fc800078e022a */
[----:B0-----:R-:W-:-:S04]  /*13460*/  IMAD R37, R37, R56, UR4 ;  /* 0x0000000425257e24 */ /* 0x001fc8000f8e0238 */
[----:B-1----:R-:W-:-:S05]  /*13470*/  IMAD.WIDE R28, R37, 0x8, R28 ;  /* 0x00000008251c7825 */ /* 0x002fca00078e021c */
[----:B------:R2:W-:Y:S04]  /*13480*/  STG.E.64 desc[UR8][R28.64], R34 ;  /* 0x000000221c007986 */ /* 0x0005e8000c101b08 */
[----:B------:R-:W4:Y:S04]  /*13490*/  LDG.E.64 R32, desc[UR8][R32.64+0x8] ;  /* 0x0000080820207981 */ /* 0x000f28000c1e1b00 */
[----:B------:R-:W4:Y:S01]  /*134a0*/  LDG.E.64 R36, desc[UR8][R30.64+0x8] ;  /* 0x000008081e247981 */ /* 0x000f22000c1e1b00 */
[----:B------:R-:W-:Y:S01]  /*134b0*/  IMAD.WIDE.U32 R56, R56, 0x8, R28 ;  /* 0x0000000838387825 */ /* 0x000fe200078e001c */
[----:B------:R-:W-:Y:S01]  /*134c0*/  IADD3 R42, PT, PT, R42, 0x2, RZ ;  /* 0x000000022a2a7810 */ /* 0x000fe20007ffe0ff */
[----:B----4-:R-:W-:-:S08]  /*134d0*/  DFMA R36, -R38, R32, R36 ;  /* 0x000000202624722b */ /* 0x010fd00000000124 */
[----:B------:R-:W-:-:S08]  /*134e0*/  DMUL R36, R26, R36 ;  /* 0x000000241a247228 */ /* 0x000fd00000000000 */
[----:B------:R-:W-:-:S07]  /*134f0*/  DFMA R36, R24, R32, R36 ;  /* 0x000000201824722b */ /* 0x000fce0000000024 */
[----:B------:R2:W-:Y:S04]  /*13500*/  STG.E.64 desc[UR8][R56.64], R36 ;  /* 0x0000002438007986 */ /* 0x0005e8000c101b08 */
.L_x_281:
[----:B------:R-:W-:Y:S05]  /*13510*/  @!P3 BRA `(.L_x_279) ;  /* 0x00000000003cb947 */ /* 0x000fea0003800000 */
[-CC-:B-12---:R-:W-:Y:S01]  /*13520*/  IMAD R29, R7, R43.reuse, R42.reuse ;  /* 0x0000002b071d7224 */ /* 0x186fe200078e022a */
[----:B0-----:R-:W0:Y:S01]  /*13530*/  LDC R33, c[0x0][0x420] ;  /* 0x00010800ff217b82 */ /* 0x001e220000000800 */
[----:B------:R-:W-:Y:S02]  /*13540*/  IMAD R31, R0, R43, R42 ;  /* 0x0000002b001f7224 */ /* 0x000fe400078e022a */
[----:B------:R-:W-:-:S04]  /*13550*/  IMAD.WIDE R28, R29, 0x8, R22 ;  /* 0x000000081d1c7825 */ /* 0x000fc800078e0216 */
[----:B------:R-:W-:Y:S02]  /*13560*/  IMAD.WIDE R30, R31, 0x8, R2 ;  /* 0x000000081f1e7825 */ /* 0x000fe400078e0202 */
[----:B------:R-:W2:Y:S01]  /*13570*/  LDG.E.64 R28, desc[UR8][R28.64] ;  /* 0x000000081c1c7981 */ /* 0x000ea2000c1e1b00 */
[----:B------:R-:W1:Y:S03]  /*13580*/  LDC.64 R2, c[0x0][0x3d0] ;  /* 0x0000f400ff027b82 */ /* 0x000e660000000a00 */
[----:B------:R-:W2:Y:S01]  /*13590*/  LDG.E.64 R22, desc[UR8][R30.64] ;  /* 0x000000081e167981 */ /* 0x000ea2000c1e1b00 */
[----:B------:R-:W-:Y:S01]  /*135a0*/  IMAD R4, R4, R43, R42 ;  /* 0x0000002b04047224 */ /* 0x000fe200078e022a */
[----:B--2---:R-:W-:-:S08]  /*135b0*/  DFMA R22, -R38, R28, R22 ;  /* 0x0000001c2616722b */ /* 0x004fd00000000116 */
[----:B-----5:R-:W-:Y:S01]  /*135c0*/  DMUL R22, R26, R22 ;  /* 0x000000161a167228 */ /* 0x020fe20000000000 */
[----:B0-----:R-:W-:-:S04]  /*135d0*/  IMAD R27, R4, R33, UR4 ;  /* 0x00000004041b7e24 */ /* 0x001fc8000f8e0221 */
[----:B-1----:R-:W-:-:S03]  /*135e0*/  IMAD.WIDE R2, R27, 0x8, R2 ;  /* 0x000000081b027825 */ /* 0x002fc600078e0202 */
[----:B------:R-:W-:-:S07]  /*135f0*/  DFMA R22, R24, R28, R22 ;  /* 0x0000001c1816722b */ /* 0x000fce0000000016 */
[----:B------:R4:W-:Y:S04]  /*13600*/  STG.E.64 desc[UR8][R2.64], R22 ;  /* 0x0000001602007986 */ /* 0x0009e8000c101b08 */
.L_x_279:
[----:B------:R-:W-:Y:S05]  /*13610*/  @P1 BRA `(.L_x_282) ;  /* 0xfffffff400581947 */ /* 0x000fea000383ffff */
.L_x_276:
[----:B-12-4-:R-:W2:Y:S01]  /*13620*/  LDG.E.64 R2, desc[UR8][R54.64] ;  /* 0x0000000836027981 */ /* 0x016ea2000c1e1b00 */
[----:B------:R-:W1:Y:S01]  /*13630*/  LDC R37, c[0x0][0x420] ;  /* 0x00010800ff257b82 */ /* 0x000e620000000800 */
[----:B-----5:R-:W-:-:S07]  /*13640*/  DADD R24, R40, R40 ;  /* 0x0000000028187229 */ /* 0x020fce0000000028 */
[----:B------:R-:W4:Y:S01]  /*13650*/  LDC.64 R22, c[0x0][0x3e0] ;  /* 0x0000f800ff167b82 */ /* 0x000f220000000a00 */
[----:B-1----:R-:W-:-:S04]  /*13660*/  IMAD R4, R0, R37, UR4 ;  /* 0x0000000400047e24 */ /* 0x002fc8000f8e0225 */
[----:B----4-:R-:W-:Y:S01]  /*13670*/  IMAD.WIDE R22, R4, 0x8, R22 ;  /* 0x0000000804167825 */ /* 0x010fe200078e0216 */
[----:B--2---:R-:W-:-:S08]  /*13680*/  DFMA R24, -R38, R2, R24 ;  /* 0x000000022618722b */ /* 0x004fd00000000118 */
[----:B------:R-:W-:-:S07]  /*13690*/  DMUL R24, R2, R24 ;  /* 0x0000001802187228 */ /* 0x000fce0000000000 */
[----:B------:R1:W-:Y:S04]  /*136a0*/  STG.E.64 desc[UR8][R22.64], R24 ;  /* 0x0000001816007986 */ /* 0x0003e8000c101b08 */
[----:B------:R1:W5:Y:S01]  /*136b0*/  LDG.E.64 R34, desc[UR8][R48.64] ;  /* 0x0000000830227981 */ /* 0x000362000c1e1b00 */
[----:B------:R-:W-:Y:S05]  /*136c0*/  @!P0 BRA `(.L_x_283) ;  /* 0x0000000800b48947 */ /* 0x000fea0003800000 */
[----:B------:R-:W-:Y:S01]  /*136d0*/  ISETP.GE.U32.AND P0, PT, R9, 0x7, PT ;  /* 0x000000070900780c */ /* 0x000fe20003f06070 */
[----:B------:R-:W-:-:S12]  /*136e0*/  IMAD.MOV.U32 R36, RZ, RZ, RZ ;  /* 0x000000ffff247224 */ /* 0x000fd800078e00ff */
[----:B------:R-:W-:Y:S05]  /*136f0*/  @!P0 BRA `(.L_x_284) ;  /* 0x0000000400348947 */ /* 0x000fea0003800000 */
[----:B------:R-:W-:-:S05]  /*13700*/  UMOV UR5, URZ ;  /* 0x000000ff00057c82 */ /* 0x000fca0008000000 */
.L_x_285:
[----:B--2---:R-:W2:Y:S01]  /*13710*/  LDC.64 R30, c[0x0][0x470] ;  /* 0x00011c00ff1e7b82 */ /* 0x004ea20000000a00 */
[-C--:B------:R-:W-:Y:S02]  /*13720*/  IMAD R28, R0, R43.reuse, UR5 ;  /* 0x00000005001c7e24 */ /* 0x080fe4000f8e022b */
[----:B-1----:R-:W-:-:S05]  /*13730*/  IMAD R23, R7, R43, UR5 ;  /* 0x0000000507177e24 */ /* 0x002fca000f8e022b */
[----:B0-----:R-:W0:Y:S08]  /*13740*/  LDC.64 R32, c[0x0][0x448] ;  /* 0x00011200ff207b82 */ /* 0x001e300000000a00 */
[----:B------:R-:W1:Y:S01]  /*13750*/  LDC.64 R38, c[0x0][0x3d8] ;  /* 0x0000f600ff267b82 */ /* 0x000e620000000a00 */
[----:B--2---:R-:W-:-:S05]  /*13760*/  IMAD.WIDE R30, R28, 0x8, R30 ;  /* 0x000000081c1e7825 */ /* 0x004fca00078e021e */
[----:B------:R-:W2:Y:S01]  /*13770*/  LDG.E.64 R24, desc[UR8][R30.64] ;  /* 0x000000081e187981 */ /* 0x000ea2000c1e1b00 */
[----:B0-----:R-:W-:-:S05]  /*13780*/  IMAD.WIDE R32, R23, 0x8, R32 ;  /* 0x0000000817207825 */ /* 0x001fca00078e0220 */
[----:B------:R-:W4:Y:S01]  /*13790*/  LDG.E.64 R26, desc[UR8][R32.64] ;  /* 0x00000008201a7981 */ /* 0x000f22000c1e1b00 */
[----:B--2---:R-:W-:Y:S02]  /*137a0*/  DMUL R24, R2, R24 ;  /* 0x0000001802187228 */ /* 0x004fe40000000000 */
[----:B----45:R-:W-:-:S06]  /*137b0*/  DMUL R22, R34, R26 ;  /* 0x0000001a22167228 */ /* 0x030fcc0000000000 */
[----:B------:R-:W-:Y:S01]  /*137c0*/  DFMA R24, R26, R40, R24 ;  /* 0x000000281a18722b */ /* 0x000fe20000000018 */
[----:B------:R-:W-:-:S04]  /*137d0*/  IMAD R27, R28, R37, UR4 ;  /* 0x000000041c1b7e24 */ /* 0x000fc8000f8e0225 */
[----:B-1----:R-:W-:-:S03]  /*137e0*/  IMAD.WIDE R38, R27, 0x8, R38 ;  /* 0x000000081b267825 */ /* 0x002fc600078e0226 */
[----:B------:R-:W-:-:S07]  /*137f0*/  DFMA R58, -R2, R22, R24 ;  /* 0x00000016023a722b */ /* 0x000fce0000000118 */
[----:B------:R0:W-:Y:S04]  /*13800*/  STG.E.64 desc[UR8][R38.64], R58 ;  /* 0x0000003a26007986 */ /* 0x0001e8000c101b08 */
[----:B------:R-:W2:Y:S04]  /*13810*/  LDG.E.64 R24, desc[UR8][R30.64+0x8] ;  /* 0x000008081e187981 */ /* 0x000ea8000c1e1b00 */
[----:B------:R-:W4:Y:S01]  /*13820*/  LDG.E.64 R26, desc[UR8][R32.64+0x8] ;  /* 0x00000808201a7981 */ /* 0x000f22000c1e1b00 */
[----:B------:R-:W-:Y:S01]  /*13830*/  IMAD.WIDE.U32 R28, R37, 0x8, R38 ;  /* 0x00000008251c7825 */ /* 0x000fe200078e0026 */
[----:B--2---:R-:W-:-:S02]  /*13840*/  DMUL R24, R2, R24 ;  /* 0x0000001802187228 */ /* 0x004fc40000000000 */
[----:B----4-:R-:W-:-:S06]  /*13850*/  DMUL R22, R34, R26 ;  /* 0x0000001a22167228 */ /* 0x010fcc0000000000 */
[----:B------:R-:W-:-:S08]  /*13860*/  DFMA R24, R26, R40, R24 ;  /* 0x000000281a18722b */ /* 0x000fd00000000018 */
[----:B------:R-:W-:-:S07]  /*13870*/  DFMA R56, -R2, R22, R24 ;  /* 0x000000160238722b */ /* 0x000fce0000000118 */
[----:B------:R1:W-:Y:S04]  /*13880*/  STG.E.64 desc[UR8][R28.64], R56 ;  /* 0x000000381c007986 */ /* 0x0003e8000c101b08 */
[----:B------:R-:W2:Y:S04]  /*13890*/  LDG.E.64 R24, desc[UR8][R30.64+0x10] ;  /* 0x000010081e187981 */ /* 0x000ea8000c1e1b00 */
[----:B------:R-:W4:Y:S01]  /*138a0*/  LDG.E.64 R26, desc[UR8][R32.64+0x10] ;  /* 0x00001008201a7981 */ /* 0x000f22000c1e1b00 */
[----:B0-----:R-:W-:Y:S01]  /*138b0*/  IMAD.WIDE.U32 R38, R37, 0x8, R28 ;  /* 0x0000000825267825 */ /* 0x001fe200078e001c */
[----:B--2---:R-:W-:-:S02]  /*138c0*/  DMUL R24, R2, R24 ;  /* 0x0000001802187228 */ /* 0x004fc40000000000 */
[----:B----4-:R-:W-:-:S06]  /*138d0*/  DMUL R22, R34, R26 ;  /* 0x0000001a22167228 */ /* 0x010fcc0000000000 */
[----:B------:R-:W-:-:S08]  /*138e0*/  DFMA R24, R26, R40, R24 ;  /* 0x000000281a18722b */ /* 0x000fd00000000018 */
[----:B------:R-:W-:-:S07]  /*138f0*/  DFMA R58, -R2, R22, R24 ;  /* 0x00000016023a722b */ /* 0x000fce0000000118 */
[----:B------:R0:W-:Y:S04]  /*13900*/  STG.E.64 desc[UR8][R38.64], R58 ;  /* 0x0000003a26007986 */ /* 0x0001e8000c101b08 */
[----:B------:R-:W2:Y:S04]  /*13910*/  LDG.E.64 R24, desc[UR8][R30.64+0x18] ;  /* 0x000018081e187981 */ /* 0x000ea8000c1e1b00 */
[----:B------:R-:W4:Y:S01]  /*13920*/  LDG.E.64 R26, desc[UR8][R32.64+0x18] ;  /* 0x00001808201a7981 */ /* 0x000f22000c1e1b00 */
[----:B-1----:R-:W-:Y:S01]  /*13930*/  IMAD.WIDE.U32 R28, R37, 0x8, R38 ;  /* 0x00000008251c7825 */ /* 0x002fe200078e0026 */
        /* <DEDUP_REMOVED lines=23> */
[----:B--2---:R-:W-:Y:S02]  /*13ab0*/  DMUL R24, R2, R24 ;  /* 0x0000001802187228 */ /* 0x004fe40000000000 */
[----:B----4-:R-:W-:-:S06]  /*13ac0*/  DMUL R22, R34, R26 ;  /* 0x0000001a22167228 */ /* 0x010fcc0000000000 */
[----:B------:R-:W-:-:S08]  /*13ad0*/  DFMA R24, R26, R40, R24 ;  /* 0x000000281a18722b */ /* 0x000fd00000000018 */
[----:B------:R-:W-:Y:S01]  /*13ae0*/  DFMA R22, -R2, R22, R24 ;  /* 0x000000160216722b */ /* 0x000fe20000000118 */
[----:B------:R-:W-:-:S06]  /*13af0*/  IMAD.WIDE.U32 R24, R37, 0x8, R28 ;  /* 0x0000000825187825 */ /* 0x000fcc00078e001c */
[----:B------:R2:W-:Y:S04]  /*13b00*/  STG.E.64 desc[UR8][R24.64], R22 ;  /* 0x0000001618007986 */ /* 0x0005e8000c101b08 */
[----:B------:R-:W1:Y:S04]  /*13b10*/  LDG.E.64 R26, desc[UR8][R30.64+0x38] ;  /* 0x000038081e1a7981 */ /* 0x000e68000c1e1b00 */
[----:B0-----:R-:W4:Y:S01]  /*13b20*/  LDG.E.64 R38, desc[UR8][R32.64+0x38] ;  /* 0x0000380820267981 */ /* 0x001f22000c1e1b00 */
[----:B------:R-:W-:-:S06]  /*13b30*/  UIADD3 UR5, UPT, UPT, UR5, 0x8, URZ ;  /* 0x0000000805057890 */ /* 0x000fcc000fffe0ff */
[----:B------:R-:W-:Y:S01]  /*13b40*/  ISETP.NE.AND P0, PT, R12, UR5, PT ;  /* 0x000000050c007c0c */ /* 0x000fe2000bf05270 */
[----:B-1----:R-:W-:Y:S02]  /*13b50*/  DMUL R28, R2, R26 ;  /* 0x0000001a021c7228 */ /* 0x002fe40000000000 */
[----:B----4-:R-:W-:-:S06]  /*13b60*/  DMUL R26, R34, R38 ;  /* 0x00000026221a7228 */ /* 0x010fcc0000000000 */
[----:B------:R-:W-:-:S08]  /*13b70*/  DFMA R28, R38, R40, R28 ;  /* 0x00000028261c722b */ /* 0x000fd0000000001c */
[----:B------:R-:W-:Y:S01]  /*13b80*/  DFMA R26, -R2, R26, R28 ;  /* 0x0000001a021a722b */ /* 0x000fe2000000011c */
[----:B------:R-:W-:-:S06]  /*13b90*/  IMAD.WIDE.U32 R28, R37, 0x8, R24 ;  /* 0x00000008251c7825 */ /* 0x000fcc00078e0018 */
[----:B------:R2:W-:Y:S01]  /*13ba0*/  STG.E.64 desc[UR8][R28.64], R26 ;  /* 0x0000001a1c007986 */ /* 0x0005e2000c101b08 */
[----:B------:R-:W-:Y:S05]  /*13bb0*/  @P0 BRA `(.L_x_285) ;  /* 0xfffffff800d40947 */ /* 0x000fea000383ffff */
[----:B------:R-:W-:-:S07]  /*13bc0*/  MOV R36, R12 ;  /* 0x0000000c00247202 */ /* 0x000fce0000000f00 */
.L_x_284:
[----:B------:R-:W-:-:S13]  /*13bd0*/  ISETP.NE.AND P0, PT, R11, RZ, PT ;  /* 0x000000ff0b00720c */ /* 0x000fda0003f05270 */
[----:B------:R-:W-:Y:S05]  /*13be0*/  @!P0 BRA `(.L_x_283) ;  /* 0x00000004006c8947 */ /* 0x000fea0003800000 */
[----:B-12---:R-:W-:Y:S01]  /*13bf0*/  VIADD R22, R11, 0xffffffff ;  /* 0xffffffff0b167836 */ /* 0x006fe20000000000 */
[----:B------:R-:W-:-:S04]  /*13c00*/  ISETP.NE.AND P1, PT, R10, RZ, PT ;  /* 0x000000ff0a00720c */ /* 0x000fc80003f25270 */
[----:B------:R-:W-:-:S13]  /*13c10*/  ISETP.GE.U32.AND P0, PT, R22, 0x3, PT ;  /* 0x000000031600780c */ /* 0x000fda0003f06070 */
[----:B------:R-:W-:Y:S05]  /*13c20*/  @!P0 BRA `(.L_x_286) ;  /* 0x0000000000a48947 */ /* 0x000fea0003800000 */
[----:B------:R-:W1:Y:S01]  /*13c30*/  LDC.64 R30, c[0x0][0x470] ;  /* 0x00011c00ff1e7b82 */ /* 0x000e620000000a00 */
[-CC-:B------:R-:W-:Y:S02]  /*13c40*/  IMAD R28, R0, R43.reuse, R36.reuse ;  /* 0x0000002b001c7224 */ /* 0x180fe400078e0224 */
[----:B------:R-:W-:-:S05]  /*13c50*/  IMAD R23, R7, R43, R36 ;  /* 0x0000002b07177224 */ /* 0x000fca00078e0224 */
[----:B0-----:R-:W0:Y:S08]  /*13c60*/  LDC.64 R32, c[0x0][0x448] ;  /* 0x00011200ff207b82 */ /* 0x001e300000000a00 */
[----:B------:R-:W2:Y:S01]  /*13c70*/  LDC.64 R38, c[0x0][0x3d8] ;  /* 0x0000f600ff267b82 */ /* 0x000ea20000000a00 */
[----:B-1----:R-:W-:-:S05]  /*13c80*/  IMAD.WIDE R30, R28, 0x8, R30 ;  /* 0x000000081c1e7825 */ /* 0x002fca00078e021e */
[----:B------:R-:W4:Y:S01]  /*13c90*/  LDG.E.64 R24, desc[UR8][R30.64] ;  /* 0x000000081e187981 */ /* 0x000f22000c1e1b00 */
[----:B0-----:R-:W-:-:S05]  /*13ca0*/  IMAD.WIDE R32, R23, 0x8, R32 ;  /* 0x0000000817207825 */ /* 0x001fca00078e0220 */
[----:B------:R-:W3:Y:S01]  /*13cb0*/  LDG.E.64 R26, desc[UR8][R32.64] ;  /* 0x00000008201a7981 */ /* 0x000ee2000c1e1b00 */
[----:B----4-:R-:W-:Y:S02]  /*13cc0*/  DMUL R24, R2, R24 ;  /* 0x0000001802187228 */ /* 0x010fe40000000000 */
[----:B---3-5:R-:W-:-:S06]  /*13cd0*/  DMUL R22, R34, R26 ;  /* 0x0000001a22167228 */ /* 0x028fcc0000000000 */
[----:B------:R-:W-:Y:S01]  /*13ce0*/  DFMA R24, R26, R40, R24 ;  /* 0x000000281a18722b */ /* 0x000fe20000000018 */
[----:B------:R-:W-:-:S04]  /*13cf0*/  IMAD R27, R28, R37, UR4 ;  /* 0x000000041c1b7e24 */ /* 0x000fc8000f8e0225 */
[----:B--2---:R-:W-:-:S03]  /*13d00*/  IMAD.WIDE R38, R27, 0x8, R38 ;  /* 0x000000081b267825 */ /* 0x004fc600078e0226 */
[----:B------:R-:W-:-:S07]  /*13d10*/  DFMA R58, -R2, R22, R24 ;  /* 0x00000016023a722b */ /* 0x000fce0000000118 */
[----:B------:R0:W-:Y:S04]  /*13d20*/  STG.E.64 desc[UR8][R38.64], R58 ;  /* 0x0000003a26007986 */ /* 0x0001e8000c101b08 */
[----:B------:R-:W2:Y:S04]  /*13d30*/  LDG.E.64 R24, desc[UR8][R30.64+0x8] ;  /* 0x000008081e187981 */ /* 0x000ea8000c1e1b00 */
[----:B------:R-:W3:Y:S01]  /*13d40*/  LDG.E.64 R26, desc[UR8][R32.64+0x8] ;  /* 0x00000808201a7981 */ /* 0x000ee2000c1e1b00 */
[----:B------:R-:W-:Y:S01]  /*13d50*/  IMAD.WIDE.U32 R28, R37, 0x8, R38 ;  /* 0x00000008251c7825 */ /* 0x000fe200078e0026 */
[----:B--2---:R-:W-:-:S02]  /*13d60*/  DMUL R24, R2, R24 ;  /* 0x0000001802187228 */ /* 0x004fc40000000000 */
[----:B---3--:R-:W-:-:S06]  /*13d70*/  DMUL R22, R34, R26 ;  /* 0x0000001a22167228 */ /* 0x008fcc0000000000 */
[----:B------:R-:W-:-:S08]  /*13d80*/  DFMA R24, R26, R40, R24 ;  /* 0x000000281a18722b */ /* 0x000fd00000000018 */
[----:B------:R-:W-:-:S07]  /*13d90*/  DFMA R56, -R2, R22, R24 ;  /* 0x000000160238722b */ /* 0x000fce0000000118 */
[----:B------:R1:W-:Y:S04]  /*13da0*/  STG.E.64 desc[UR8][R28.64], R56 ;  /* 0x000000381c007986 */ /* 0x0003e8000c101b08 */
[----:B------:R-:W2:Y:S04]  /*13db0*/  LDG.E.64 R22, desc[UR8][R30.64+0x10] ;  /* 0x000010081e167981 */ /* 0x000ea8000c1e1b00 */
[----:B------:R-:W3:Y:S01]  /*13dc0*/  LDG.E.64 R26, desc[UR8][R32.64+0x10] ;  /* 0x00001008201a7981 */ /* 0x000ee2000c1e1b00 */
[----:B--2---:R-:W-:Y:S02]  /*13dd0*/  DMUL R22, R2, R22 ;  /* 0x0000001602167228 */ /* 0x004fe40000000000 */
[----:B---3--:R-:W-:-:S06]  /*13de0*/  DMUL R24, R34, R26 ;  /* 0x0000001a22187228 */ /* 0x008fcc0000000000 */
[----:B------:R-:W-:-:S08]  /*13df0*/  DFMA R22, R26, R40, R22 ;  /* 0x000000281a16722b */ /* 0x000fd00000000016 */
[----:B------:R-:W-:Y:S01]  /*13e00*/  DFMA R22, -R2, R24, R22 ;  /* 0x000000180216722b */ /* 0x000fe20000000116 */
[----:B------:R-:W-:-:S06]  /*13e10*/  IMAD.WIDE.U32 R24, R37, 0x8, R28 ;  /* 0x0000000825187825 */ /* 0x000fcc00078e001c */
[----:B------:R2:W-:Y:S04]  /*13e20*/  STG.E.64 desc[UR8][R24.64], R22 ;  /* 0x0000001618007986 */ /* 0x0005e8000c101b08 */
[----:B------:R-:W1:Y:S04]  /*13e30*/  LDG.E.64 R26, desc[UR8][R30.64+0x18] ;  /* 0x000018081e1a7981 */ /* 0x000e68000c1e1b00 */
[----:B0-----:R-:W3:Y:S01]  /*13e40*/  LDG.E.64 R38, desc[UR8][R32.64+0x18] ;  /* 0x0000180820267981 */ /* 0x001ee2000c1e1b00 */
[----:B------:R-:W-:Y:S01]  /*13e50*/  IADD3 R36, PT, PT, R36, 0x4, RZ ;  /* 0x0000000424247810 */ /* 0x000fe20007ffe0ff */
[----:B-1----:R-:W-:-:S02]  /*13e60*/  DMUL R28, R2, R26 ;  /* 0x0000001a021c7228 */ /* 0x002fc40000000000 */
[----:B---3--:R-:W-:-:S06]  /*13e70*/  DMUL R26, R34, R38 ;  /* 0x00000026221a7228 */ /* 0x008fcc0000000000 */
[----:B------:R-:W-:-:S08]  /*13e80*/  DFMA R28, R38, R40, R28 ;  /* 0x00000028261c722b */ /* 0x000fd0000000001c */
[----:B------:R-:W-:Y:S01]  /*13e90*/  DFMA R26, -R2, R26, R28 ;  /* 0x0000001a021a722b */ /* 0x000fe2000000011c */
[----:B------:R-:W-:-:S06]  /*13ea0*/  IMAD.WIDE.U32 R28, R37, 0x8, R24 ;  /* 0x00000008251c7825 */ /* 0x000fcc00078e0018 */
[----:B------:R2:W-:Y:S04]  /*13eb0*/  STG.E.64 desc[UR8][R28.64], R26 ;  /* 0x0000001a1c007986 */ /* 0x0005e8000c101b08 */
.L_x_286:
[----:B------:R-:W-:Y:S05]  /*13ec0*/  @!P1 BRA `(.L_x_283) ;  /* 0x0000000000b49947 */ /* 0x000fea0003800000 */
[----:B------:R-:W-:Y:S02]  /*13ed0*/  ISETP.NE.AND P0, PT, R14, RZ, PT ;  /* 0x000000ff0e00720c */ /* 0x000fe40003f05270 */
[----:B------:R-:W-:-:S11]  /*13ee0*/  ISETP.NE.AND P1, PT, R13, RZ, PT ;  /* 0x000000ff0d00720c */ /* 0x000fd60003f25270 */
[----:B------:R-:W-:Y:S05]  /*13ef0*/  @!P0 BRA `(.L_x_287) ;  /* 0x0000000000648947 */ /* 0x000fea0003800000 */
[----:B--2---:R-:W1:Y:S01]  /*13f00*/  LDC.64 R26, c[0x0][0x470] ;  /* 0x00011c00ff1a7b82 */ /* 0x004e620000000a00 */
[-CC-:B------:R-:W-:Y:S02]  /*13f10*/  IMAD R38, R0, R43.reuse, R36.reuse ;  /* 0x0000002b00267224 */ /* 0x180fe400078e0224 */
[----:B------:R-:W-:-:S05]  /*13f20*/  IMAD R23, R7, R43, R36 ;  /* 0x0000002b07177224 */ /* 0x000fca00078e0224 */
[----:B------:R-:W2:Y:S01]  /*13f30*/  LDC.64 R24, c[0x0][0x448] ;  /* 0x00011200ff187b82 */ /* 0x000ea20000000a00 */
[----:B-1----:R-:W-:-:S05]  /*13f40*/  IMAD.WIDE R26, R38, 0x8, R26 ;  /* 0x00000008261a7825 */ /* 0x002fca00078e021a */
[----:B------:R-:W4:Y:S01]  /*13f50*/  LDG.E.64 R30, desc[UR8][R26.64] ;  /* 0x000000081a1e7981 */ /* 0x000f22000c1e1b00 */
[----:B--2---:R-:W-:Y:S02]  /*13f60*/  IMAD.WIDE R24, R23, 0x8, R24 ;  /* 0x0000000817187825 */ /* 0x004fe400078e0218 */
[----:B------:R-:W1:Y:S03]  /*13f70*/  LDC.64 R22, c[0x0][0x3d8] ;  /* 0x0000f600ff167b82 */ /* 0x000e660000000a00 */
[----:B0-----:R-:W2:Y:S01]  /*13f80*/  LDG.E.64 R32, desc[UR8][R24.64] ;  /* 0x0000000818207981 */ /* 0x001ea2000c1e1b00 */
[----:B----4-:R-:W-:Y:S02]  /*13f90*/  DMUL R30, R2, R30 ;  /* 0x0000001e021e7228 */ /* 0x010fe40000000000 */
[----:B--2--5:R-:W-:-:S06]  /*13fa0*/  DMUL R28, R34, R32 ;  /* 0x00000020221c7228 */ /* 0x024fcc0000000000 */
[----:B------:R-:W-:Y:S01]  /*13fb0*/  DFMA R30, R32, R40, R30 ;  /* 0x00000028201e722b */ /* 0x000fe2000000001e */
[----:B------:R-:W-:-:S04]  /*13fc0*/  IMAD R33, R38, R37, UR4 ;  /* 0x0000000426217e24 */ /* 0x000fc8000f8e0225 */
[----:B-1----:R-:W-:-:S03]  /*13fd0*/  IMAD.WIDE R22, R33, 0x8, R22 ;  /* 0x0000000821167825 */ /* 0x002fc600078e0216 */
[----:B------:R-:W-:-:S07]  /*13fe0*/  DFMA R28, -R2, R28, R30 ;  /* 0x0000001c021c722b */ /* 0x000fce000000011e */
[----:B------:R1:W-:Y:S04]  /*13ff0*/  STG.E.64 desc[UR8][R22.64], R28 ;  /* 0x0000001c16007986 */ /* 0x0003e8000c101b08 */
[----:B------:R-:W2:Y:S04]  /*14000*/  LDG.E.64 R32, desc[UR8][R26.64+0x8] ;  /* 0x000008081a207981 */ /* 0x000ea8000c1e1b00 */
[----:B------:R-:W4:Y:S01]  /*14010*/  LDG.E.64 R38, desc[UR8][R24.64+0x8] ;  /* 0x0000080818267981 */ /* 0x000f22000c1e1b00 */
[----:B------:R-:W-:Y:S01]  /*14020*/  VIADD R36, R36, 0x2 ;  /* 0x0000000224247836 */ /* 0x000fe20000000000 */
[----:B--2---:R-:W-:-:S02]  /*14030*/  DMUL R32, R2, R32 ;  /* 0x0000002002207228 */ /* 0x004fc40000000000 */
[----:B----4-:R-:W-:-:S06]  /*14040*/  DMUL R30, R34, R38 ;  /* 0x00000026221e7228 */ /* 0x010fcc0000000000 */
[----:B------:R-:W-:-:S08]  /*14050*/  DFMA R32, R38, R40, R32 ;  /* 0x000000282620722b */ /* 0x000fd00000000020 */
[----:B------:R-:W-:Y:S01]  /*14060*/  DFMA R30, -R2, R30, R32 ;  /* 0x0000001e021e722b */ /* 0x000fe20000000120 */
[----:B------:R-:W-:-:S06]  /*14070*/  IMAD.WIDE.U32 R32, R37, 0x8, R22 ;  /* 0x0000000825207825 */ /* 0x000fcc00078e0016 */
[----:B------:R1:W-:Y:S04]  /*14080*/  STG.E.64 desc[UR8][R32.64], R30 ;  /* 0x0000001e20007986 */ /* 0x0003e8000c101b08 */
.L_x_287:
[----:B------:R-:W-:Y:S05]  /*14090*/  @!P1 BRA `(.L_x_283) ;  /* 0x0000000000409947 */ /* 0x000fea0003800000 */
[----:B-12---:R-:W1:Y:S01]  /*140a0*/  LDC.64 R22, c[0x0][0x470] ;  /* 0x00011c00ff167b82 */ /* 0x006e620000000a00 */
[-CC-:B0-----:R-:W-:Y:S02]  /*140b0*/  IMAD R32, R0, R43.reuse, R36.reuse ;  /* 0x0000002b00207224 */ /* 0x181fe400078e0224 */
[----:B------:R-:W-:-:S05]  /*140c0*/  IMAD R29, R7, R43, R36 ;  /* 0x0000002b071d7224 */ /* 0x000fca00078e0224 */
[----:B------:R-:W0:Y:S01]  /*140d0*/  LDC.64 R24, c[0x0][0x448] ;  /* 0x00011200ff187b82 */ /* 0x000e220000000a00 */
[----:B-1----:R-:W-:-:S07]  /*140e0*/  IMAD.WIDE R30, R32, 0x8, R22 ;  /* 0x00000008201e7825 */ /* 0x002fce00078e0216 */
[----:B------:R-:W1:Y:S01]  /*140f0*/  LDC.64 R22, c[0x0][0x3d8] ;  /* 0x0000f600ff167b82 */ /* 0x000e620000000a00 */
[----:B------:R-:W2:Y:S01]  /*14100*/  LDG.E.64 R26, desc[UR8][R30.64] ;  /* 0x000000081e1a7981 */ /* 0x000ea2000c1e1b00 */
[----:B0-----:R-:W-:-:S06]  /*14110*/  IMAD.WIDE R28, R29, 0x8, R24 ;  /* 0x000000081d1c7825 */ /* 0x001fcc00078e0218 */
[----:B------:R-:W4:Y:S01]  /*14120*/  LDG.E.64 R28, desc[UR8][R28.64] ;  /* 0x000000081c1c7981 */ /* 0x000f22000c1e1b00 */
[----:B------:R-:W-:-:S04]  /*14130*/  IMAD R33, R32, R37, UR4 ;  /* 0x0000000420217e24 */ /* 0x000fc8000f8e0225 */
[----:B-1----:R-:W-:Y:S01]  /*14140*/  IMAD.WIDE R22, R33, 0x8, R22 ;  /* 0x0000000821167825 */ /* 0x002fe200078e0216 */
[----:B--2---:R-:W-:Y:S02]  /*14150*/  DMUL R26, R2, R26 ;  /* 0x0000001a021a7228 */ /* 0x004fe40000000000 */
[----:B----45:R-:W-:-:S06]  /*14160*/  DMUL R24, R34, R28 ;  /* 0x0000001c22187228 */ /* 0x030fcc0000000000 */
[----:B------:R-:W-:-:S08]  /*14170*/  DFMA R26, R28, R40, R26 ;  /* 0x000000281c1a722b */ /* 0x000fd0000000001a */
[----:B------:R-:W-:-:S07]  /*14180*/  DFMA R24, -R2, R24, R26 ;  /* 0x000000180218722b */ /* 0x000fce000000011a */
[----:B------:R4:W-:Y:S04]  /*14190*/  STG.E.64 desc[UR8][R22.64], R24 ;  /* 0x0000001816007986 */ /* 0x0009e8000c101b08 */
.L_x_283:
[----:B------:R-:W0:Y:S02]  /*141a0*/  LDC.64 R2, c[0x0][0x3e8] ;  /* 0x0000fa00ff027b82 */ /* 0x000e240000000a00 */
[----:B0-----:R-:W-:-:S05]  /*141b0*/  IMAD.WIDE R2, R4, 0x8, R2 ;  /* 0x0000000804027825 */ /* 0x001fca00078e0202 */
[----:B-----5:R0:W-:Y:S01]  /*141c0*/  STG.E.64 desc[UR8][R2.64], R34 ;  /* 0x0000002202007986 */ /* 0x0201e2000c101b08 */
[----:B------:R-:W-:Y:S05]  /*141d0*/  BRA.U !UP0, `(.L_x_288) ;  /* 0x0000000908187547 */ /* 0x000fea000b800000 */
[----:B------:R-:W-:Y:S02]  /*141e0*/  ISETP.GE.U32.AND P0, PT, R8, 0xf, PT ;  /* 0x0000000f0800780c */ /* 0x000fe40003f06070 */
[----:B------:R-:W-:-:S11]  /*141f0*/  MOV R4, RZ ;  /* 0x000000ff00047202 */ /* 0x000fd60000000f00 */
[----:B------:R-:W-:Y:S05]  /*14200*/  @!P0 BRA `(.L_x_289) ;  /* 0x0000000000e48947 */ /* 0x000fea0003800000 */
[----:B-12-4-:R-:W-:-:S07]  /*14210*/  IMAD.MOV.U32 R23, RZ, RZ, RZ ;  /* 0x000000ffff177224 */ /* 0x016fce00078e00ff */
.L_x_290:
[----:B0-----:R-:W-:Y:S01]  /*14220*/  IMAD.WIDE.U32 R2, R23, 0x8, R50 ;  /* 0x0000000817027825 */ /* 0x001fe200078e0032 */
[----:B------:R-:W0:Y:S04]  /*14230*/  LDC.64 R26, c[0x0][0x460] ;  /* 0x00011800ff1a7b82 */ /* 0x000e280000000a00 */
[----:B------:R-:W2:Y:S01]  /*14240*/  LDG.E.64 R24, desc[UR8][R2.64] ;  /* 0x0000000802187981 */ /* 0x000ea2000c1e1b00 */
[----:B------:R-:W-:-:S05]  /*14250*/  IADD3 R4, PT, PT, R5, R23, RZ ;  /* 0x0000001705047210 */ /* 0x000fca0007ffe0ff */
[----:B------:R-:W-:-:S04]  /*14260*/  IMAD R29, R4, R37, UR4 ;  /* 0x00000004041d7e24 */ /* 0x000fc8000f8e0225 */
[----:B0-----:R-:W-:-:S05]  /*14270*/  IMAD.WIDE R26, R29, 0x8, R26 ;  /* 0x000000081d1a7825 */ /* 0x001fca00078e021a */
[----:B--2---:R0:W-:Y:S04]  /*14280*/  STG.E.64 desc[UR8][R26.64], R24 ;  /* 0x000000181a007986 */ /* 0x0041e8000c101b08 */
[----:B------:R-:W2:Y:S01]  /*14290*/  LDG.E.64 R28, desc[UR8][R2.64+0x8] ;  /* 0x00000808021c7981 */ /* 0x000ea2000c1e1b00 */
[----:B------:R-:W-:-:S05]  /*142a0*/  IMAD.WIDE.U32 R30, R37, 0x8, R26 ;  /* 0x00000008251e7825 */ /* 0x000fca00078e001a */
[----:B--2---:R1:W-:Y:S04]  /*142b0*/  STG.E.64 desc[UR8][R30.64], R28 ;  /* 0x0000001c1e007986 */ /* 0x0043e8000c101b08 */
[----:B------:R-:W2:Y:S01]  /*142c0*/  LDG.E.64 R32, desc[UR8][R2.64+0x10] ;  /* 0x0000100802207981 */ /* 0x000ea2000c1e1b00 */
[----:B------:R-:W-:-:S05]  /*142d0*/  IMAD.WIDE.U32 R34, R37, 0x8, R30 ;  /* 0x0000000825227825 */ /* 0x000fca00078e001e */
[----:B--2---:R2:W-:Y:S04]  /*142e0*/  STG.E.64 desc[UR8][R34.64], R32 ;  /* 0x0000002022007986 */ /* 0x0045e8000c101b08 */
[----:B------:R-:W4:Y:S01]  /*142f0*/  LDG.E.64 R38, desc[UR8][R2.64+0x18] ;  /* 0x0000180802267981 */ /* 0x000f22000c1e1b00 */
[----:B------:R-:W-:-:S05]  /*14300*/  IMAD.WIDE.U32 R40, R37, 0x8, R34 ;  /* 0x0000000825287825 */ /* 0x000fca00078e0022 */
[----:B----4-:R4:W-:Y:S04]  /*14310*/  STG.E.64 desc[UR8][R40.64], R38 ;  /* 0x0000002628007986 */ /* 0x0109e8000c101b08 */
[----:B------:R-:W5:Y:S01]  /*14320*/  LDG.E.64 R42, desc[UR8][R2.64+0x20] ;  /* 0x00002008022a7981 */ /* 0x000f62000c1e1b00 */
[----:B0-----:R-:W-:-:S05]  /*14330*/  IMAD.WIDE.U32 R24, R37, 0x8, R40 ;  /* 0x0000000825187825 */ /* 0x001fca00078e0028 */
[----:B-----5:R0:W-:Y:S04]  /*14340*/  STG.E.64 desc[UR8][R24.64], R42 ;  /* 0x0000002a18007986 */ /* 0x0201e8000c101b08 */
[----:B------:R-:W5:Y:S01]  /*14350*/  LDG.E.64 R26, desc[UR8][R2.64+0x28] ;  /* 0x00002808021a7981 */ /* 0x000f62000c1e1b00 */
[----:B-1----:R-:W-:-:S05]  /*14360*/  IMAD.WIDE.U32 R28, R37, 0x8, R24 ;  /* 0x00000008251c7825 */ /* 0x002fca00078e0018 */
[----:B-----5:R1:W-:Y:S04]  /*14370*/  STG.E.64 desc[UR8][R28.64], R26 ;  /* 0x0000001a1c007986 */ /* 0x0203e8000c101b08 */
[----:B------:R-:W5:Y:S01]  /*14380*/  LDG.E.64 R30, desc[UR8][R2.64+0x30] ;  /* 0x00003008021e7981 */ /* 0x000f62000c1e1b00 */
[----:B--2---:R-:W-:-:S05]  /*14390*/  IMAD.WIDE.U32 R32, R37, 0x8, R28 ;  /* 0x0000000825207825 */ /* 0x004fca00078e001c */
[----:B-----5:R2:W-:Y:S04]  /*143a0*/  STG.E.64 desc[UR8][R32.64], R30 ;  /* 0x0000001e20007986 */ /* 0x0205e8000c101b08 */
[----:B------:R-:W5:Y:S01]  /*143b0*/  LDG.E.64 R34, desc[UR8][R2.64+0x38] ;  /* 0x0000380802227981 */ /* 0x000f62000c1e1b00 */
[----:B----4-:R-:W-:-:S05]  /*143c0*/  IMAD.WIDE.U32 R38, R37, 0x8, R32 ;  /* 0x0000000825267825 */ /* 0x010fca00078e0020 */
[----:B-----5:R4:W-:Y:S04]  /*143d0*/  STG.E.64 desc[UR8][R38.64], R34 ;  /* 0x0000002226007986 */ /* 0x0209e8000c101b08 */
        /* <DEDUP_REMOVED lines=21> */
[----:B------:R-:W2:Y:S01]  /*14530*/  LDG.E.64 R30, desc[UR8][R2.64+0x78] ;  /* 0x00007808021e7981 */ /* 0x000ea2000c1e1b00 */
[----:B----4-:R-:W-:-:S04]  /*14540*/  IMAD.WIDE.U32 R32, R37, 0x8, R28 ;  /* 0x0000000825207825 */ /* 0x010fc800078e001c */
[----:B------:R-:W-:-:S05]  /*14550*/  VIADD R23, R23, 0x10 ;  /* 0x0000001017177836 */ /* 0x000fca0000000000 */
[----:B------:R-:W-:Y:S01]  /*14560*/  ISETP.NE.AND P0, PT, R23, R20, PT ;  /* 0x000000141700720c */ /* 0x000fe20003f05270 */
[----:B--2---:R0:W-:-:S12]  /*14570*/  STG.E.64 desc[UR8][R32.64], R30 ;  /* 0x0000001e20007986 */ /* 0x0041d8000c101b08 */
[----:B------:R-:W-:Y:S05]  /*14580*/  @P0 BRA `(.L_x_290) ;  /* 0xfffffffc00240947 */ /* 0x000fea000383ffff */
[----:B------:R-:W-:-:S07]  /*14590*/  MOV R4, R20 ;  /* 0x0000001400047202 */ /* 0x000fce0000000f00 */
.L_x_289:
[----:B------:R-:W-:-:S13]  /*145a0*/  ISETP.NE.AND P0, PT, R17, RZ, PT ;  /* 0x000000ff1100720c */ /* 0x000fda0003f05270 */
[----:B------:R-:W-:Y:S05]  /*145b0*/  @!P0 BRA `(.L_x_288) ;  /* 0x0000000400208947 */ /* 0x000fea0003800000 */
[----:B0-----:R-:W-:Y:S01]  /*145c0*/  VIADD R2, R17, 0xffffffff ;  /* 0xffffffff11027836 */ /* 0x001fe20000000000 */
[----:B------:R-:W-:-:S04]  /*145d0*/  ISETP.NE.AND P1, PT, R15, RZ, PT ;  /* 0x000000ff0f00720c */ /* 0x000fc80003f25270 */
[----:B------:R-:W-:-:S13]  /*145e0*/  ISETP.GE.U32.AND P0, PT, R2, 0x7, PT ;  /* 0x000000070200780c */ /* 0x000fda0003f06070 */
[----:B------:R-:W-:Y:S05]  /*145f0*/  @!P0 BRA `(.L_x_291) ;  /* 0x0000000000748947 */ /* 0x000fea0003800000 */
[----:B------:R-:W-:Y:S01]  /*14600*/  IMAD.WIDE.U32 R2, R4, 0x8, R50 ;  /* 0x0000000804027825 */ /* 0x000fe200078e0032 */
[----:B-12-4-:R-:W0:Y:S04]  /*14610*/  LDC.64 R24, c[0x0][0x460] ;  /* 0x00011800ff187b82 */ /* 0x016e280000000a00 */
        /* <DEDUP_REMOVED lines=25> */
[----:B------:R-:W-:Y:S01]  /*147b0*/  VIADD R4, R4, 0x8 ;  /* 0x0000000804047836 */ /* 0x000fe20000000000 */
[----:B--2---:R0:W-:Y:S06]  /*147c0*/  STG.E.64 desc[UR8][R34.64], R32 ;  /* 0x0000002022007986 */ /* 0x0041ec000c101b08 */
.L_x_291:
[----:B------:R-:W-:Y:S05]  /*147d0*/  @!P1 BRA `(.L_x_288) ;  /* 0x0000000000989947 */ /* 0x000fea0003800000 */
[----:B------:R-:W-:Y:S02]  /*147e0*/  ISETP.GE.U32.AND P0, PT, R21, 0x3, PT ;  /* 0x000000031500780c */ /* 0x000fe40003f06070 */
[----:B------:R-:W-:-:S11]  /*147f0*/  ISETP.NE.AND P1, PT, R16, RZ, PT ;  /* 0x000000ff1000720c */ /* 0x000fd60003f25270 */
[----:B------:R-:W-:Y:S05]  /*14800*/  @!P0 BRA `(.L_x_292) ;  /* 0x0000000000448947 */ /* 0x000fea0003800000 */
[----:B------:R-:W-:Y:S01]  /*14810*/  IMAD.WIDE.U32 R2, R4, 0x8, R50 ;  /* 0x0000000804027825 */ /* 0x000fe200078e0032 */
[----:B012-4-:R-:W0:Y:S04]  /*14820*/  LDC.64 R24, c[0x0][0x460] ;  /* 0x00011800ff187b82 */ /* 0x017e280000000a00 */
        /* <DEDUP_REMOVED lines=11> */
[----:B------:R-:W2:Y:S01]  /*148e0*/  LDG.E.64 R28, desc[UR8][R2.64+0x18] ;  /* 0x00001808021c7981 */ /* 0x000ea2000c1e1b00 */
[----:B------:R-:W-:-:S04]  /*148f0*/  IMAD.WIDE.U32 R38, R37, 0x8, R34 ;  /* 0x0000000825267825 */ /* 0x000fc800078e0022 */
[----:B------:R-:W-:Y:S01]  /*14900*/  VIADD R4, R4, 0x4 ;  /* 0x0000000404047836 */ /* 0x000fe20000000000 */
[----:B--2---:R0:W-:Y:S06]  /*14910*/  STG.E.64 desc[UR8][R38.64], R28 ;  /* 0x0000001c26007986 */ /* 0x0041ec000c101b08 */
.L_x_292:
[----:B------:R-:W-:Y:S05]  /*14920*/  @!P1 BRA `(.L_x_288) ;  /* 0x0000000000449947 */ /* 0x000fea0003800000 */
[----:B------:R-:W-:Y:S01]  /*14930*/  IMAD.WIDE.U32 R2, R4, 0x8, R50 ;  /* 0x0000000804027825 */ /* 0x000fe200078e0032 */
[----:B012-4-:R-:W0:Y:S04]  /*14940*/  LDC.64 R24, c[0x0][0x460] ;  /* 0x00011800ff187b82 */ /* 0x017e280000000a00 */
[----:B------:R-:W2:Y:S01]  /*14950*/  LDG.E.64 R22, desc[UR8][R2.64] ;  /* 0x0000000802167981 */ /* 0x000ea2000c1e1b00 */
[----:B------:R-:W-:Y:S02]  /*14960*/  IADD3 R4, PT, PT, R5, R4, RZ ;  /* 0x0000000405047210 */ /* 0x000fe40007ffe0ff */
[----:B------:R-:W-:-:S03]  /*14970*/  ISETP.NE.AND P0, PT, R16, 0x1, PT ;  /* 0x000000011000780c */ /* 0x000fc60003f05270 */
[----:B------:R-:W-:-:S04]  /*14980*/  IMAD R27, R4, R37, UR4 ;  /* 0x00000004041b7e24 */ /* 0x000fc8000f8e0225 */
[----:B0-----:R-:W-:-:S05]  /*14990*/  IMAD.WIDE R24, R27, 0x8, R24 ;  /* 0x000000081b187825 */ /* 0x001fca00078e0218 */
[----:B--2---:R0:W-:Y:S01]  /*149a0*/  STG.E.64 desc[UR8][R24.64], R22 ;  /* 0x0000001618007986 */ /* 0x0041e2000c101b08 */
[----:B------:R-:W-:Y:S05]  /*149b0*/  @!P0 BRA `(.L_x_288) ;  /* 0x0000000000208947 */ /* 0x000fea0003800000 */
[----:B0-----:R-:W2:Y:S01]  /*149c0*/  LDG.E.64 R22, desc[UR8][R2.64+0x8] ;  /* 0x0000080802167981 */ /* 0x001ea2000c1e1b00 */
[----:B------:R-:W-:Y:S01]  /*149d0*/  IMAD.WIDE.U32 R24, R37, 0x8, R24 ;  /* 0x0000000825187825 */ /* 0x000fe200078e0018 */
[----:B------:R-:W-:-:S04]  /*149e0*/  ISETP.NE.AND P0, PT, R16, 0x2, PT ;  /* 0x000000021000780c */ /* 0x000fc80003f05270 */
[----:B--2---:R0:W-:Y:S09]  /*149f0*/  STG.E.64 desc[UR8][R24.64], R22 ;  /* 0x0000001618007986 */ /* 0x0041f2000c101b08 */
[----:B------:R-:W-:Y:S05]  /*14a00*/  @!P0 BRA `(.L_x_288) ;  /* 0x00000000000c8947 */ /* 0x000fea0003800000 */
[----:B------:R-:W2:Y:S01]  /*14a10*/  LDG.E.64 R2, desc[UR8][R2.64+0x10] ;  /* 0x0000100802027981 */ /* 0x000ea2000c1e1b00 */
[----:B0-----:R-:W-:-:S05]  /*14a20*/  IMAD.WIDE.U32 R22, R37, 0x8, R24 ;  /* 0x0000000825167825 */ /* 0x001fca00078e0018 */
[----:B--2---:R0:W-:Y:S02]  /*14a30*/  STG.E.64 desc[UR8][R22.64], R2 ;  /* 0x0000000216007986 */ /* 0x0041e4000c101b08 */
.L_x_288:
[----:B------:R-:W-:-:S06]  /*14a40*/  UIADD3 UR4, UPT, UPT, UR4, 0x1, URZ ;  /* 0x0000000104047890 */ /* 0x000fcc000fffe0ff */
[----:B------:R-:W-:-:S13]  /*14a50*/  ISETP.NE.AND P0, PT, R37, UR4, PT ;  /* 0x0000000425007c0c */ /* 0x000fda000bf05270 */
[----:B------:R-:W-:Y:S05]  /*14a60*/  @P0 BRA `(.L_x_293) ;  /* 0xffffffb800ac0947 */ /* 0x000fea000383ffff */
[----:B0-----:R-:W0:Y:S01]  /*14a70*/  LDC R2, c[0x0][0x418] ;  /* 0x00010600ff027b82 */ /* 0x001e220000000800 */
[----:B------:R-:W-:-:S04]  /*14a80*/  IMAD R5, R5, R37, RZ ;  /* 0x0000002505057224 */ /* 0x000fc800078e02ff */
[----:B------:R-:W-:Y:S01]  /*14a90*/  IMAD R37, R8, R37, R5 ;  /* 0x0000002508257224 */ /* 0x000fe200078e0205 */
[----:B0-----:R-:W-:-:S13]  /*14aa0*/  ISETP.GT.AND P0, PT, R2, RZ, PT ;  /* 0x000000ff0200720c */ /* 0x001fda0003f04270 */
[----:B------:R-:W-:Y:S05]  /*14ab0*/  @P0 BRA `(.L_x_294) ;  /* 0x0000000400d80947 */ /* 0x000fea0003800000 */
[----:B------:R-:W-:Y:S01]  /*14ac0*/  PRMT R10, RZ, 0x7610, R10 ;  /* 0x00007610ff0a7816 */ /* 0x000fe2000000000a */
[----:B------:R-:W-:Y:S01]  /*14ad0*/  UMOV UR4, URZ ;  /* 0x000000ff00047c82 */ /* 0x000fe20008000000 */
[----:B------:R-:W-:-:S07]  /*14ae0*/  PRMT R15, RZ, 0x7610, R15 ;  /* 0x00007610ff0f7816 */ /* 0x000fce000000000f */
.L_x_299:
[----:B0-----:R-:W0:Y:S01]  /*14af0*/  LDC.64 R2, c[0x0][0x460] ;  /* 0x00011800ff027b82 */ /* 0x001e220000000a00 */
[----:B--2--5:R-:W-:-:S07]  /*14b00*/  VIADD R5, R37, UR4 ;  /* 0x0000000425057c36 */ /* 0x024fce0008000000 */
[----:B-1----:R-:W1:Y:S01]  /*14b10*/  LDC R11, c[0x0][0x420] ;  /* 0x00010800ff0b7b82 */ /* 0x002e620000000800 */
[----:B0-----:R-:W-:-:S06]  /*14b20*/  IMAD.WIDE R4, R5, 0x8, R2 ;  /* 0x0000000805047825 */ /* 0x001fcc00078e0202 */
[----:B------:R-:W5:Y:S01]  /*14b30*/  LDG.E.64 R4, desc[UR8][R4.64] ;  /* 0x0000000804047981 */ /* 0x000f62000c1e1b00 */
[----:B------:R-:W-:Y:S02]  /*14b40*/  UISETP.GE.U32.AND UP0, UPT, UR4, 0x7, UPT ;  /* 0x000000070400788c */ /* 0x000fe4000bf06070 */
[----:B-1----:R-:W-:Y:S01]  /*14b50*/  IMAD R14, R0, R11, UR4 ;  /* 0x00000004000e7e24 */ /* 0x002fe2000f8e020b */
[----:B------:R-:W-:Y:S01]  /*14b60*/  UIADD3 UR5, UPT, UPT, UR4, 0x1, URZ ;  /* 0x0000000104057890 */ /* 0x000fe2000fffe0ff */
[----:B------:R-:W-:Y:S01]  /*14b70*/  IADD3 R15, PT, PT, R15, 0x1, RZ ;  /* 0x000000010f0f7810 */ /* 0x000fe20007ffe0ff */
[----:B------:R-:W-:-:S04]  /*14b80*/  IMAD.MOV.U32 R16, RZ, RZ, RZ ;  /* 0x000000ffff107224 */ /* 0x000fc800078e00ff */
[----:B------:R-:W-:Y:S01]  /*14b90*/  ISETP.NE.AND P2, PT, R11, UR5, PT ;  /* 0x000000050b007c0c */ /* 0x000fe2000bf45270 */
[----:B------:R-:W-:Y:S02]  /*14ba0*/  UMOV UR4, UR5 ;  /* 0x0000000500047c82 */ /* 0x000fe40008000000 */
[----:B------:R-:W-:Y:S01]  /*14bb0*/  ULOP3.LUT UP1, URZ, UR4, 0x7, URZ, 0xc0, !UPT ;  /* 0x0000000704ff7892 */ /* 0x000fe2000f82c0ff */
[----:B------:R-:W-:Y:S10]  /*14bc0*/  BRA.U !UP0, `(.L_x_295) ;  /* 0x0000000108ac7547 */ /* 0x000ff4000b800000 */
[----:B------:R-:W0:Y:S01]  /*14bd0*/  LDC.64 R6, c[0x0][0x3f0] ;  /* 0x0000fc00ff067b82 */ /* 0x000e220000000a00 */
[----:B------:R-:W-:-:S06]  /*14be0*/  ULOP3.LUT UR5, UR4, 0xfffffff8, URZ, 0xc0, !UPT ;  /* 0xfffffff804057892 */ /* 0x000fcc000f8ec0ff */
[----:B------:R-:W-:Y:S01]  /*14bf0*/  MOV R16, UR5 ;  /* 0x0000000500107c02 */ /* 0x000fe20008000f00 */
[----:B------:R-:W-:-:S06]  /*14c00*/  UMOV UR5, URZ ;  /* 0x000000ff00057c82 */ /* 0x000fcc0008000000 */
.L_x_296:
[----:B------:R-:W-:-:S04]  /*14c10*/  VIADD R9, R37, UR5 ;  /* 0x0000000525097c36 */ /* 0x000fc80008000000 */
[----:B------:R-:W-:-:S05]  /*14c20*/  IMAD.WIDE R8, R9, 0x8, R2 ;  /* 0x0000000809087825 */ /* 0x000fca00078e0202 */
[----:B0-----:R-:W2:Y:S01]  /*14c30*/  LDG.E.64 R12, desc[UR8][R8.64] ;  /* 0x00000008080c7981 */ /* 0x001ea2000c1e1b00 */
[----:B------:R-:W-:Y:S01]  /*14c40*/  IMAD R17, R14, R11, UR5 ;  /* 0x000000050e117e24 */ /* 0x000fe2000f8e020b */
[----:B--2---:R-:W-:-:S08]  /*14c50*/  DMUL R12, R12, 0.5 ;  /* 0x3fe000000c0c7828 */ /* 0x004fd00000000000 */
[----:B-----5:R-:W-:Y:S01]  /*14c60*/  DFMA R18, -R4, R12, RZ ;  /* 0x0000000c0412722b */ /* 0x020fe200000001ff */
[----:B0-----:R-:W-:-:S06]  /*14c70*/  IMAD.WIDE R12, R17, 0x8, R6 ;  /* 0x00000008110c7825 */ /* 0x001fcc00078e0206 */
[----:B------:R0:W-:Y:S04]  /*14c80*/  STG.E.64 desc[UR8][R12.64], R18 ;  /* 0x000000120c007986 */ /* 0x0001e8000c101b08 */
[----:B------:R-:W2:Y:S02]  /*14c90*/  LDG.E.64 R20, desc[UR8][R8.64+0x8] ;  /* 0x0000080808147981 */ /* 0x000ea4000c1e1b00 */
[----:B--2---:R-:W-:-:S08]  /*14ca0*/  DMUL R20, R20, 0.5 ;  /* 0x3fe0000014147828 */ /* 0x004fd00000000000 */
[----:B------:R-:W-:-:S07]  /*14cb0*/  DFMA R20, -R4, R20, RZ ;  /* 0x000000140414722b */ /* 0x000fce00000001ff */
[----:B------:R1:W-:Y:S04]  /*14cc0*/  STG.E.64 desc[UR8][R12.64+0x8], R20 ;  /* 0x000008140c007986 */ /* 0x0003e8000c101b08 */
[----:B----4-:R-:W2:Y:S02]  /*14cd0*/  LDG.E.64 R22, desc[UR8][R8.64+0x10] ;  /* 0x0000100808167981 */ /* 0x010ea4000c1e1b00 */
[----:B--2---:R-:W-:-:S08]  /*14ce0*/  DMUL R22, R22, 0.5 ;  /* 0x3fe0000016167828 */ /* 0x004fd00000000000 */
[----:B------:R-:W-:-:S07]  /*14cf0*/  DFMA R22, -R4, R22, RZ ;  /* 0x000000160416722b */ /* 0x000fce00000001ff */
[----:B------:R2:W-:Y:S04]  /*14d00*/  STG.E.64 desc[UR8][R12.64+0x10], R22 ;  /* 0x000010160c007986 */ /* 0x0005e8000c101b08 */
[----:B------:R-:W4:Y:S02]  /*14d10*/  LDG.E.64 R24, desc[UR8][R8.64+0x18] ;  /* 0x0000180808187981 */ /* 0x000f24000c1e1b00 */
[----:B----4-:R-:W-:-:S08]  /*14d20*/  DMUL R24, R24, 0.5 ;  /* 0x3fe0000018187828 */ /* 0x010fd00000000000 */
[----:B------:R-:W-:-:S07]  /*14d30*/  DFMA R24, -R4, R24, RZ ;  /* 0x000000180418722b */ /* 0x000fce00000001ff */
[----:B------:R4:W-:Y:S04]  /*14d40*/  STG.E.64 desc[UR8][R12.64+0x18], R24 ;  /* 0x000018180c007986 */ /* 0x0009e8000c101b08 */
[----:B0-----:R-:W3:Y:S02]  /*14d50*/  LDG.E.64 R18, desc[UR8][R8.64+0x20] ;  /* 0x0000200808127981 */ /* 0x001ee4000c1e1b00 */
[----:B---3--:R-:W-:-:S08]  /*14d60*/  DMUL R18, R18, 0.5 ;  /* 0x3fe0000012127828 */ /* 0x008fd00000000000 */
[----:B------:R-:W-:-:S07]  /*14d70*/  DFMA R18, -R4, R18, RZ ;  /* 0x000000120412722b */ /* 0x000fce00000001ff */
[----:B------:R0:W-:Y:S04]  /*14d80*/  STG.E.64 desc[UR8][R12.64+0x20], R18 ;  /* 0x000020120c007986 */ /* 0x0001e8000c101b08 */
[----:B-1----:R-:W3:Y:S02]  /*14d90*/  LDG.E.64 R20, desc[UR8][R8.64+0x28] ;  /* 0x0000280808147981 */ /* 0x002ee4000c1e1b00 */
[----:B---3--:R-:W-:-:S08]  /*14da0*/  DMUL R20, R20, 0.5 ;  /* 0x3fe0000014147828 */ /* 0x008fd00000000000 */
[----:B------:R-:W-:-:S07]  /*14db0*/  DFMA R20, -R4, R20, RZ ;  /* 0x000000140414722b */ /* 0x000fce00000001ff */
[----:B------:R0:W-:Y:S04]  /*14dc0*/  STG.E.64 desc[UR8][R12.64+0x28], R20 ;  /* 0x000028140c007986 */ /* 0x0001e8000c101b08 */
[----:B--2---:R-:W2:Y:S02]  /*14dd0*/  LDG.E.64 R22, desc[UR8][R8.64+0x30] ;  /* 0x0000300808167981 */ /* 0x004ea4000c1e1b00 */
[----:B--2---:R-:W-:-:S08]  /*14de0*/  DMUL R22, R22, 0.5 ;  /* 0x3fe0000016167828 */ /* 0x004fd00000000000 */
[----:B------:R-:W-:-:S07]  /*14df0*/  DFMA R22, -R4, R22, RZ ;  /* 0x000000160416722b */ /* 0x000fce00000001ff */
[----:B------:R0:W-:Y:S04]  /*14e00*/  STG.E.64 desc[UR8][R12.64+0x30], R22 ;  /* 0x000030160c007986 */ /* 0x0001e8000c101b08 */
[----:B----4-:R-:W2:Y:S01]  /*14e10*/  LDG.E.64 R24, desc[UR8][R8.64+0x38] ;  /* 0x0000380808187981 */ /* 0x010ea2000c1e1b00 */
[----:B------:R-:W-:-:S06]  /*14e20*/  UIADD3 UR5, UPT, UPT, UR5, 0x8, URZ ;  /* 0x0000000805057890 */ /* 0x000fcc000fffe0ff */
[----:B------:R-:W-:Y:S01]  /*14e30*/  ISETP.NE.AND P0, PT, R16, UR5, PT ;  /* 0x0000000510007c0c */ /* 0x000fe2000bf05270 */
[----:B--2---:R-:W-:-:S08]  /*14e40*/  DMUL R24, R24, 0.5 ;  /* 0x3fe0000018187828 */ /* 0x004fd00000000000 */
[----:B------:R-:W-:-:S07]  /*14e50*/  DFMA R24, -R4, R24, RZ ;  /* 0x000000180418722b */ /* 0x000fce00000001ff */
[----:B------:R0:W-:Y:S01]  /*14e60*/  STG.E.64 desc[UR8][R12.64+0x38], R24 ;  /* 0x000038180c007986 */ /* 0x0001e2000c101b08 */
[----:B------:R-:W-:Y:S05]  /*14e70*/  @P0 BRA `(.L_x_296) ;  /* 0xfffffffc00640947 */ /* 0x000fea000383ffff */
.L_x_295:
[----:B------:R-:W-:Y:S05]  /*14e80*/  BRA.U !UP1, `(.L_x_297) ;  /* 0x0000000109d87547 */ /* 0x000fea000b800000 */
[----:B------:R-:W-:-:S04]  /*14e90*/  LOP3.LUT R7, R15, 0x7, RZ, 0xc0, !PT ;  /* 0x000000070f077812 */ /* 0x000fc800078ec0ff */
[C---:B------:R-:W-:Y:S02]  /*14ea0*/  IADD3 R6, PT, PT, R7.reuse, -0x1, RZ ;  /* 0xffffffff07067810 */ /* 0x040fe40007ffe0ff */
[----:B------:R-:W-:Y:S02]  /*14eb0*/  LOP3.LUT P1, RZ, R7, 0x3, RZ, 0xc0, !PT ;  /* 0x0000000307ff7812 */ /* 0x000fe4000782c0ff */
[----:B------:R-:W-:-:S13]  /*14ec0*/  ISETP.GE.U32.AND P0, PT, R6, 0x3, PT ;  /* 0x000000030600780c */ /* 0x000fda0003f06070 */
[----:B------:R-:W-:Y:S05]  /*14ed0*/  @!P0 BRA `(.L_x_298) ;  /* 0x0000000000588947 */ /* 0x000fea0003800000 */
[----:B------:R-:W-:Y:S01]  /*14ee0*/  IMAD.IADD R7, R37, 0x1, R16 ;  /* 0x0000000125077824 */ /* 0x000fe200078e0210 */
[----:B0-----:R-:W0:Y:S03]  /*14ef0*/  LDC.64 R12, c[0x0][0x3f0] ;  /* 0x0000fc00ff0c7b82 */ /* 0x001e260000000a00 */
[----:B------:R-:W-:-:S05]  /*14f00*/  IMAD.WIDE R6, R7, 0x8, R2 ;  /* 0x0000000807067825 */ /* 0x000fca00078e0202 */
[----:B------:R-:W2:Y:S01]  /*14f10*/  LDG.E.64 R8, desc[UR8][R6.64] ;  /* 0x0000000806087981 */ /* 0x000ea2000c1e1b00 */
[----:B------:R-:W-:-:S04]  /*14f20*/  IMAD R17, R14, R11, R16 ;  /* 0x0000000b0e117224 */ /* 0x000fc800078e0210 */
[----:B0-----:R-:W-:Y:S01]  /*14f30*/  IMAD.WIDE R12, R17, 0x8, R12 ;  /* 0x00000008110c7825 */ /* 0x001fe200078e020c */
[----:B--2---:R-:W-:-:S08]  /*14f40*/  DMUL R8, R8, 0.5 ;  /* 0x3fe0000008087828 */ /* 0x004fd00000000000 */
[----:B-----5:R-:W-:-:S07]  /*14f50*/  DFMA R8, -R4, R8, RZ ;  /* 0x000000080408722b */ /* 0x020fce00000001ff */
[----:B------:R1:W-:Y:S04]  /*14f60*/  STG.E.64 desc[UR8][R12.64], R8 ;  /* 0x000000080c007986 */ /* 0x0003e8000c101b08 */
[----:B------:R-:W2:Y:S02]  /*14f70*/  LDG.E.64 R18, desc[UR8][R6.64+0x8] ;  /* 0x0000080806127981 */ /* 0x000ea4000c1e1b00 */
[----:B--2---:R-:W-:-:S08]  /*14f80*/  DMUL R18, R18, 0.5 ;  /* 0x3fe0000012127828 */ /* 0x004fd00000000000 */
[----:B------:R-:W-:-:S07]  /*14f90*/  DFMA R18, -R4, R18, RZ ;  /* 0x000000120412722b */ /* 0x000fce00000001ff */
[----:B------:R1:W-:Y:S04]  /*14fa0*/  STG.E.64 desc[UR8][R12.64+0x8], R18 ;  /* 0x000008120c007986 */ /* 0x0003e8000c101b08 */
[----:B------:R-:W2:Y:S02]  /*14fb0*/  LDG.E.64 R20, desc[UR8][R6.64+0x10] ;  /* 0x0000100806147981 */ /* 0x000ea4000c1e1b00 */
[----:B--2---:R-:W-:-:S08]  /*14fc0*/  DMUL R20, R20, 0.5 ;  /* 0x3fe0000014147828 */ /* 0x004fd00000000000 */
[----:B------:R-:W-:-:S07]  /*14fd0*/  DFMA R20, -R4, R20, RZ ;  /* 0x000000140414722b */ /* 0x000fce00000001ff */
[----:B------:R1:W-:Y:S04]  /*14fe0*/  STG.E.64 desc[UR8][R12.64+0x10], R20 ;  /* 0x000010140c007986 */ /* 0x0003e8000c101b08 */
[----:B----4-:R-:W2:Y:S01]  /*14ff0*/  LDG.E.64 R22, desc[UR8][R6.64+0x18] ;  /* 0x0000180806167981 */ /* 0x010ea2000c1e1b00 */
[----:B------:R-:W-:Y:S01]  /*15000*/  IADD3 R16, PT, PT, R16, 0x4, RZ ;  /* 0x0000000410107810 */ /* 0x000fe20007ffe0ff */
[----:B--2---:R-:W-:-:S08]  /*15010*/  DMUL R22, R22, 0.5 ;  /* 0x3fe0000016167828 */ /* 0x004fd00000000000 */
[----:B------:R-:W-:-:S07]  /*15020*/  DFMA R22, -R4, R22, RZ ;  /* 0x000000160416722b */ /* 0x000fce00000001ff */
[----:B------:R1:W-:Y:S04]  /*15030*/  STG.E.64 desc[UR8][R12.64+0x18], R22 ;  /* 0x000018160c007986 */ /* 0x0003e8000c101b08 */
.L_x_298:
[----:B------:R-:W-:Y:S05]  /*15040*/  @!P1 BRA `(.L_x_297) ;  /* 0x0000000000689947 */ /* 0x000fea0003800000 */
[----:B------:R-:W-:-:S13]  /*15050*/  LOP3.LUT P0, RZ, R10, 0x3, RZ, 0xc0, !PT ;  /* 0x000000030aff7812 */ /* 0x000fda000780c0ff */
[----:B01----:R-:W-:Y:S01]  /*15060*/  @P0 IMAD.IADD R13, R37, 0x1, R16 ;  /* 0x00000001250d0824 */ /* 0x003fe200078e0210 */
[----:B------:R-:W0:Y:S03]  /*15070*/  @P0 LDC.64 R8, c[0x0][0x3f0] ;  /* 0x0000fc00ff080b82 */ /* 0x000e260000000a00 */
[----:B------:R-:W-:-:S05]  /*15080*/  @P0 IMAD.WIDE R12, R13, 0x8, R2 ;  /* 0x000000080d0c0825 */ /* 0x000fca00078e0202 */
[----:B------:R-:W2:Y:S01]  /*15090*/  @P0 LDG.E.64 R6, desc[UR8][R12.64] ;  /* 0x000000080c060981 */ /* 0x000ea2000c1e1b00 */
[----:B------:R-:W-:-:S04]  /*150a0*/  @P0 IMAD R19, R14, R11, R16 ;  /* 0x0000000b0e130224 */ /* 0x000fc800078e0210 */
[----:B0-----:R-:W-:Y:S01]  /*150b0*/  @P0 IMAD.WIDE R18, R19, 0x8, R8 ;  /* 0x0000000813120825 */ /* 0x001fe200078e0208 */
[----:B--2---:R-:W-:-:S08]  /*150c0*/  @P0 DMUL R6, R6, 0.5 ;  /* 0x3fe0000006060828 */ /* 0x004fd00000000000 */
[----:B-----5:R-:W-:-:S07]  /*150d0*/  @P0 DFMA R6, -R4, R6, RZ ;  /* 0x000000060406022b */ /* 0x020fce00000001ff */
[----:B------:R0:W-:Y:S04]  /*150e0*/  @P0 STG.E.64 desc[UR8][R18.64], R6 ;  /* 0x0000000612000986 */ /* 0x0001e8000c101b08 */
[----:B------:R-:W2:Y:S01]  /*150f0*/  @P0 LDG.E.64 R8, desc[UR8][R12.64+0x8] ;  /* 0x000008080c080981 */ /* 0x000ea2000c1e1b00 */
[----:B------:R-:W-:Y:S02]  /*15100*/  LOP3.LUT R17, R10, 0x1, RZ, 0xc0, !PT ;  /* 0x000000010a117812 */ /* 0x000fe400078ec0ff */
[----:B------:R-:W-:Y:S02]  /*15110*/  @P0 IADD3 R16, PT, PT, R16, 0x2, RZ ;  /* 0x0000000210100810 */ /* 0x000fe40007ffe0ff */
[----:B------:R-:W-:-:S13]  /*15120*/  ISETP.NE.U32.AND P1, PT, R17, 0x1, PT ;  /* 0x000000011100780c */ /* 0x000fda0003f25070 */
[----:B------:R-:W-:Y:S01]  /*15130*/  @P1 IMAD.IADD R17, R37, 0x1, R16 ;  /* 0x0000000125111824 */ /* 0x000fe200078e0210 */
[----:B------:R-:W1:Y:S03]  /*15140*/  @P1 LDC.64 R20, c[0x0][0x3f0] ;  /* 0x0000fc00ff141b82 */ /* 0x000e660000000a00 */
[----:B------:R-:W-:Y:S01]  /*15150*/  @P1 IMAD.WIDE R2, R17, 0x8, R2 ;  /* 0x0000000811021825 */ /* 0x000fe200078e0202 */
[----:B--2---:R-:W-:-:S08]  /*15160*/  @P0 DMUL R8, R8, 0.5 ;  /* 0x3fe0000008080828 */ /* 0x004fd00000000000 */
[----:B------:R-:W-:-:S07]  /*15170*/  @P0 DFMA R8, -R4, R8, RZ ;  /* 0x000000080408022b */ /* 0x000fce00000001ff */
[----:B------:R2:W-:Y:S04]  /*15180*/  @P0 STG.E.64 desc[UR8][R18.64+0x8], R8 ;  /* 0x0000080812000986 */ /* 0x0005e8000c101b08 */
[----:B------:R-:W0:Y:S01]  /*15190*/  @P1 LDG.E.64 R2, desc[UR8][R2.64] ;  /* 0x0000000802021981 */ /* 0x000e22000c1e1b00 */
[----:B------:R-:W-:Y:S01]  /*151a0*/  @P1 IMAD R11, R14, R11, R16 ;  /* 0x0000000b0e0b1224 */ /* 0x000fe200078e0210 */
[----:B0-----:R-:W-:-:S08]  /*151b0*/  @P1 DMUL R6, R2, -0.5 ;  /* 0xbfe0000002061828 */ /* 0x001fd00000000000 */
[----:B------:R-:W-:Y:S01]  /*151c0*/  @P1 DFMA R6, R4, R6, RZ ;  /* 0x000000060406122b */ /* 0x000fe200000000ff */
[----:B-1----:R-:W-:-:S06]  /*151d0*/  @P1 IMAD.WIDE R4, R11, 0x8, R20 ;  /* 0x000000080b041825 */ /* 0x002fcc00078e0214 */
[----:B------:R2:W-:Y:S04]  /*151e0*/  @P1 STG.E.64 desc[UR8][R4.64], R6 ;  /* 0x0000000604001986 */ /* 0x0005e8000c101b08 */
.L_x_297:
[----:B------:R-:W-:Y:S01]  /*151f0*/  IADD3 R10, PT, PT, R10, 0x1, RZ ;  /* 0x000000010a0a7810 */ /* 0x000fe20007ffe0ff */
[----:B------:R-:W-:Y:S06]  /*15200*/  @P2 BRA `(.L_x_299) ;  /* 0xfffffff800382947 */ /* 0x000fec000383ffff */
[----:B------:R-:W-:Y:S05]  /*15210*/  EXIT ;  /* 0x000000000000794d */ /* 0x000fea0003800000 */
.L_x_294:
[----:B------:R-:W-:Y:S01]  /*15220*/  LOP3.LUT R2, R2, 0x7ffffff8, RZ, 0xc0, !PT ;  /* 0x7ffffff802027812 */ /* 0x000fe200078ec0ff */
[----:B------:R-:W-:-:S04]  /*15230*/  UMOV UR4, URZ ;  /* 0x000000ff00047c82 */ /* 0x000fc80008000000 */
[----:B------:R-:W-:-:S07]  /*15240*/  IMAD.MOV R3, RZ, RZ, -R2 ;  /* 0x000000ffff037224 */ /* 0x000fce00078e0a02 */
.L_x_305:
[----:B0-----:R-:W0:Y:S01]  /*15250*/  LDC.64 R10, c[0x0][0x460] ;  /* 0x00011800ff0a7b82 */ /* 0x001e220000000a00 */
[----:B------:R-:W-:-:S05]  /*15260*/  IADD3 R7, PT, PT, R37, UR4, RZ ;  /* 0x0000000425077c10 */ /* 0x000fca000fffe0ff */
[----:B0-----:R-:W-:Y:S02]  /*15270*/  IMAD.WIDE R10, R7, 0x8, R10 ;  /* 0x00000008070a7825 */ /* 0x001fe400078e020a */
[----:B------:R-:W0:Y:S04]  /*15280*/  LDC R7, c[0x0][0x420] ;  /* 0x00010800ff077b82 */ /* 0x000e280000000800 */
[----:B------:R-:W5:Y:S01]  /*15290*/  LDG.E.64 R10, desc[UR8][R10.64] ;  /* 0x000000080a0a7981 */ /* 0x000f62000c1e1b00 */
[----:B------:R-:W-:Y:S01]  /*152a0*/  VIADD R4, R5, UR4 ;  /* 0x0000000405047c36 */ /* 0x000fe20008000000 */
[----:B------:R-:W-:Y:S01]  /*152b0*/  UMOV UR5, URZ ;  /* 0x000000ff00057c82 */ /* 0x000fe20008000000 */
[----:B0-----:R-:W-:-:S07]  /*152c0*/  IMAD R6, R0, R7, UR4 ;  /* 0x0000000400067e24 */ /* 0x001fce000f8e0207 */
.L_x_304:
[----:B------:R-:W-:Y:S01]  /*152d0*/  ISETP.GE.U32.AND P0, PT, R8, 0x7, PT ;  /* 0x000000070800780c */ /* 0x000fe20003f06070 */
[----:B------:R-:W-:Y:S01]  /*152e0*/  HFMA2 R14, -RZ, RZ, 0, 0 ;  /* 0x00000000ff0e7431 */ /* 0x000fe200000001ff */
[----:B0-----:R-:W-:-:S11]  /*152f0*/  CS2R R12, SRZ ;  /* 0x00000000000c7805 */ /* 0x001fd6000001ff00 */
[----:B------:R-:W-:Y:S05]  /*15300*/  @!P0 BRA `(.L_x_300) ;  /* 0x0000000000d08947 */ /* 0x000fea0003800000 */
[----:B------:R-:W-:Y:S01]  /*15310*/  VIADD R7, R5, UR5 ;  /* 0x0000000505077c36 */ /* 0x000fe20008000000 */
[----:B------:R-:W-:Y:S01]  /*15320*/  MOV R9, R4 ;  /* 0x0000000400097202 */ /* 0x000fe20000000f00 */
[----:B------:R-:W-:Y:S01]  /*15330*/  IMAD.MOV.U32 R14, RZ, RZ, R3 ;  /* 0x000000ffff0e7224 */ /* 0x000fe200078e0003 */
[----:B------:R-:W-:-:S07]  /*15340*/  CS2R R12, SRZ ;  /* 0x00000000000c7805 */ /* 0x000fce000001ff00 */
.L_x_301:
[----:B--2---:R-:W1:Y:S08]  /*15350*/  LDC.64 R26, c[0x0][0x460] ;  /* 0x00011800ff1a7b82 */ /* 0x004e700000000a00 */
[----:B------:R-:W0:Y:S01]  /*15360*/  LDC R17, c[0x0][0x418] ;  /* 0x00010600ff117b82 */ /* 0x000e220000000800 */
[----:B-1--4-:R-:W-:-:S04]  /*15370*/  IMAD.WIDE R24, R9, 0x8, R26 ;  /* 0x0000000809187825 */ /* 0x012fc800078e021a */
[----:B------:R-:W-:Y:S01]  /*15380*/  IMAD.WIDE R26, R7, 0x8, R26 ;  /* 0x00000008071a7825 */ /* 0x000fe200078e021a */
[----:B------:R-:W2:Y:S04]  /*15390*/  LDG.E.64 R46, desc[UR8][R24.64] ;  /* 0x00000008182e7981 */ /* 0x000ea8000c1e1b00 */
[----:B------:R-:W2:Y:S01]  /*153a0*/  LDG.E.64 R22, desc[UR8][R26.64] ;  /* 0x000000081a167981 */ /* 0x000ea2000c1e1b00 */
[----:B0-----:R-:W-:-:S04]  /*153b0*/  IMAD.WIDE.U32 R28, R17, 0x8, R24 ;  /* 0x00000008111c7825 */ /* 0x001fc800078e0018 */
[C---:B------:R-:W-:Y:S01]  /*153c0*/  IMAD.WIDE.U32 R30, R17.reuse, 0x8, R26 ;  /* 0x00000008111e7825 */ /* 0x040fe200078e001a */
[----:B------:R-:W4:Y:S04]  /*153d0*/  LDG.E.64 R42, desc[UR8][R28.64] ;  /* 0x000000081c2a7981 */ /* 0x000f28000c1e1b00 */
[----:B------:R-:W4:Y:S01]  /*153e0*/  LDG.E.64 R44, desc[UR8][R30.64] ;  /* 0x000000081e2c7981 */ /* 0x000f22000c1e1b00 */
[----:B---3--:R-:W-:-:S04]  /*153f0*/  IMAD.WIDE.U32 R48, R17, 0x8, R28 ;  /* 0x0000000811307825 */ /* 0x008fc800078e001c */
[C---:B------:R-:W-:Y:S01]  /*15400*/  IMAD.WIDE.U32 R50, R17.reuse, 0x8, R30 ;  /* 0x0000000811327825 */ /* 0x040fe200078e001e */
[----:B------:R-:W3:Y:S04]  /*15410*/  LDG.E.64 R38, desc[UR8][R48.64] ;  /* 0x0000000830267981 */ /* 0x000ee8000c1e1b00 */
[----:B------:R0:W3:Y:S01]  /*15420*/  LDG.E.64 R40, desc[UR8][R50.64] ;  /* 0x0000000832287981 */ /* 0x0000e2000c1e1b00 */
[----:B------:R-:W-:-:S05]  /*15430*/  IMAD.WIDE.U32 R52, R17, 0x8, R48 ;  /* 0x0000000811347825 */ /* 0x000fca00078e0030 */
[----:B------:R-:W3:Y:S01]  /*15440*/  LDG.E.64 R32, desc[UR8][R52.64] ;  /* 0x0000000834207981 */ /* 0x000ee2000c1e1b00 */
[----:B0-----:R-:W-:-:S05]  /*15450*/  IMAD.WIDE.U32 R50, R17, 0x8, R50 ;  /* 0x0000000811327825 */ /* 0x001fca00078e0032 */
[----:B------:R-:W3:Y:S01]  /*15460*/  LDG.E.64 R34, desc[UR8][R50.64] ;  /* 0x0000000832227981 */ /* 0x000ee2000c1e1b00 */
[----:B------:R-:W-:-:S04]  /*15470*/  IMAD.WIDE.U32 R54, R17, 0x8, R52 ;  /* 0x0000000811367825 */ /* 0x000fc800078e0034 */
[C---:B------:R-:W-:Y:S01]  /*15480*/  IMAD.WIDE.U32 R60, R17.reuse, 0x8, R50 ;  /* 0x00000008113c7825 */ /* 0x040fe200078e0032 */
[----:B------:R-:W3:Y:S04]  /*15490*/  LDG.E.64 R28, desc[UR8][R54.64] ;  /* 0x00000008361c7981 */ /* 0x000ee8000c1e1b00 */
[----:B------:R0:W3:Y:S01]  /*154a0*/  LDG.E.64 R30, desc[UR8][R60.64] ;  /* 0x000000083c1e7981 */ /* 0x0000e2000c1e1b00 */
[----:B------:R-:W-:-:S05]  /*154b0*/  IMAD.WIDE.U32 R58, R17, 0x8, R54 ;  /* 0x00000008113a7825 */ /* 0x000fca00078e0036 */
[----:B------:R1:W3:Y:S01]  /*154c0*/  LDG.E.64 R24, desc[UR8][R58.64] ;  /* 0x000000083a187981 */ /* 0x0002e2000c1e1b00 */
[----:B0-----:R-:W-:-:S05]  /*154d0*/  IMAD.WIDE.U32 R60, R17, 0x8, R60 ;  /* 0x00000008113c7825 */ /* 0x001fca00078e003c */
[----:B------:R-:W3:Y:S01]  /*154e0*/  LDG.E.64 R26, desc[UR8][R60.64] ;  /* 0x000000083c1a7981 */ /* 0x000ee2000c1e1b00 */
[----:B-1----:R-:W-:-:S04]  /*154f0*/  IMAD.WIDE.U32 R58, R17, 0x8, R58 ;  /* 0x00000008113a7825 */ /* 0x002fc800078e003a */
[C---:B------:R-:W-:Y:S01]  /*15500*/  IMAD.WIDE.U32 R56, R17.reuse, 0x8, R60 ;  /* 0x0000000811387825 */ /* 0x040fe200078e003c */
[----:B------:R-:W3:Y:S04]  /*15510*/  LDG.E.64 R48, desc[UR8][R58.64] ;  /* 0x000000083a307981 */ /* 0x000ee8000c1e1b00 */
[----:B------:R-:W3:Y:S01]  /*15520*/  LDG.E.64 R50, desc[UR8][R56.64] ;  /* 0x0000000838327981 */ /* 0x000ee2000c1e1b00 */
[----:B------:R-:W-:-:S04]  /*15530*/  IMAD.WIDE.U32 R52, R17, 0x8, R58 ;  /* 0x0000000811347825 */ /* 0x000fc800078e003a */
[----:B------:R-:W-:Y:S02]  /*15540*/  IMAD.WIDE.U32 R54, R17, 0x8, R56 ;  /* 0x0000000811367825 */ /* 0x000fe400078e0038 */
[----:B------:R-:W3:Y:S04]  /*15550*/  LDG.E.64 R52, desc[UR8][R52.64] ;  /* 0x0000000834347981 */ /* 0x000ee8000c1e1b00 */
[----:B------:R-:W3:Y:S01]  /*15560*/  LDG.E.64 R54, desc[UR8][R54.64] ;  /* 0x0000000836367981 */ /* 0x000ee2000c1e1b00 */
[----:B------:R-:W-:-:S04]  /*15570*/  IADD3 R14, PT, PT, R14, 0x8, RZ ;  /* 0x000000080e0e7810 */ /* 0x000fc80007ffe0ff */
[----:B------:R-:W-:Y:S01]  /*15580*/  ISETP.NE.AND P0, PT, R14, RZ, PT ;  /* 0x000000ff0e00720c */ /* 0x000fe20003f05270 */
[C---:B------:R-:W-:Y:S01]  /*15590*/  IMAD R7, R17.reuse, 0x8, R7 ;  /* 0x0000000811077824 */ /* 0x040fe200078e0207 */
[----:B------:R-:W-:Y:S01]  /*155a0*/  LEA R9, R17, R9, 0x3 ;  /* 0x0000000911097211 */ /* 0x000fe200078e18ff */
[----:B--2---:R-:W-:-:S08]  /*155b0*/  DFMA R22, R46, R22, R12 ;  /* 0x000000162e16722b */ /* 0x004fd0000000000c */
[----:B----4-:R-:W-:-:S08]  /*155c0*/  DFMA R22, R42, R44, R22 ;  /* 0x0000002c2a16722b */ /* 0x010fd00000000016 */
[----:B---3--:R-:W-:-:S08]  /*155d0*/  DFMA R22, R38, R40, R22 ;  /* 0x000000282616722b */ /* 0x008fd00000000016 */
[----:B------:R-:W-:-:S08]  /*155e0*/  DFMA R22, R32, R34, R22 ;  /* 0x000000222016722b */ /* 0x000fd00000000016 */
[----:B------:R-:W-:-:S08]  /*155f0*/  DFMA R22, R28, R30, R22 ;  /* 0x0000001e1c16722b */ /* 0x000fd00000000016 */
[----:B------:R-:W-:-:S08]  /*15600*/  DFMA R22, R24, R26, R22 ;  /* 0x0000001a1816722b */ /* 0x000fd00000000016 */
[----:B------:R-:W-:-:S08]  /*15610*/  DFMA R22, R48, R50, R22 ;  /* 0x000000323016722b */ /* 0x000fd00000000016 */
[----:B------:R-:W-:Y:S01]  /*15620*/  DFMA R12, R52, R54, R22 ;  /* 0x00000036340c722b */ /* 0x000fe20000000016 */
[----:B------:R-:W-:Y:S10]  /*15630*/  @P0 BRA `(.L_x_301) ;  /* 0xfffffffc00440947 */ /* 0x000ff4000383ffff */
[----:B------:R-:W-:-:S07]  /*15640*/  IMAD.MOV.U32 R14, RZ, RZ, R2 ;  /* 0x000000ffff0e7224 */ /* 0x000fce00078e0002 */
.L_x_300:
[----:B------:R-:W-:-:S13]  /*15650*/  ISETP.NE.AND P0, PT, R15, RZ, PT ;  /* 0x000000ff0f00720c */ /* 0x000fda0003f05270 */
[----:B------:R-:W-:Y:S05]  /*15660*/  @!P0 BRA `(.L_x_302) ;  /* 0x0000000000e88947 */ /* 0x000fea0003800000 */
[----:B------:R-:W-:Y:S02]  /*15670*/  ISETP.GE.U32.AND P0, PT, R21, 0x3, PT ;  /* 0x000000031500780c */ /* 0x000fe40003f06070 */
[----:B------:R-:W-:-:S11]  /*15680*/  ISETP.NE.AND P1, PT, R16, RZ, PT ;  /* 0x000000ff1000720c */ /* 0x000fd60003f25270 */
[----:B------:R-:W-:Y:S05]  /*15690*/  @!P0 BRA `(.L_x_303) ;  /* 0x0000000000688947 */ /* 0x000fea0003800000 */
[----:B------:R-:W0:Y:S08]  /*156a0*/  LDC R9, c[0x0][0x418] ;  /* 0x00010600ff097b82 */ /* 0x000e300000000800 */
[----:B-1----:R-:W1:Y:S01]  /*156b0*/  LDC.64 R32, c[0x0][0x460] ;  /* 0x00011800ff207b82 */ /* 0x002e620000000a00 */
[----:B0-----:R-:W-:-:S05]  /*156c0*/  IMAD R7, R14, R9, R5 ;  /* 0x000000090e077224 */ /* 0x001fca00078e0205 */
[C---:B------:R-:W-:Y:S01]  /*156d0*/  IADD3 R31, PT, PT, R7.reuse, UR4, RZ ;  /* 0x00000004071f7c10 */ /* 0x040fe2000fffe0ff */
[----:B------:R-:W-:-:S04]  /*156e0*/  VIADD R7, R7, UR5 ;  /* 0x0000000507077c36 */ /* 0x000fc80008000000 */
[----:B-1----:R-:W-:-:S04]  /*156f0*/  IMAD.WIDE R30, R31, 0x8, R32 ;  /* 0x000000081f1e7825 */ /* 0x002fc800078e0220 */
[----:B------:R-:W-:Y:S01]  /*15700*/  IMAD.WIDE R32, R7, 0x8, R32 ;  /* 0x0000000807207825 */ /* 0x000fe200078e0220 */
[----:B--2-4-:R0:W2:Y:S04]  /*15710*/  LDG.E.64 R22, desc[UR8][R30.64] ;  /* 0x000000081e167981 */ /* 0x0140a8000c1e1b00 */
[----:B------:R-:W2:Y:S01]  /*15720*/  LDG.E.64 R24, desc[UR8][R32.64] ;  /* 0x0000000820187981 */ /* 0x000ea2000c1e1b00 */
[----:B------:R-:W-:-:S04]  /*15730*/  IMAD.WIDE.U32 R34, R9, 0x8, R30 ;  /* 0x0000000809227825 */ /* 0x000fc800078e001e */
[C---:B------:R-:W-:Y:S01]  /*15740*/  IMAD.WIDE.U32 R38, R9.reuse, 0x8, R32 ;  /* 0x0000000809267825 */ /* 0x040fe200078e0020 */
[----:B------:R-:W4:Y:S04]  /*15750*/  LDG.E.64 R26, desc[UR8][R34.64] ;  /* 0x00000008221a7981 */ /* 0x000f28000c1e1b00 */
[----:B------:R-:W4:Y:S01]  /*15760*/  LDG.E.64 R28, desc[UR8][R38.64] ;  /* 0x00000008261c7981 */ /* 0x000f22000c1e1b00 */
[----:B------:R-:W-:-:S04]  /*15770*/  IMAD.WIDE.U32 R44, R9, 0x8, R38 ;  /* 0x00000008092c7825 */ /* 0x000fc800078e0026 */
[C---:B------:R-:W-:Y:S01]  /*15780*/  IMAD.WIDE.U32 R40, R9.reuse, 0x8, R34 ;  /* 0x0000000809287825 */ /* 0x040fe200078e0022 */
[----:B------:R-:W4:Y:S04]  /*15790*/  LDG.E.64 R46, desc[UR8][R44.64] ;  /* 0x000000082c2e7981 */ /* 0x000f28000c1e1b00 */
[----:B------:R-:W4:Y:S01]  /*157a0*/  LDG.E.64 R42, desc[UR8][R40.64] ;  /* 0x00000008282a7981 */ /* 0x000f22000c1e1b00 */
[----:B---3--:R-:W-:-:S04]  /*157b0*/  IMAD.WIDE.U32 R48, R9, 0x8, R40 ;  /* 0x0000000809307825 */ /* 0x008fc800078e0028 */
[----:B0-----:R-:W-:Y:S02]  /*157c0*/  IMAD.WIDE.U32 R30, R9, 0x8, R44 ;  /* 0x00000008091e7825 */ /* 0x001fe400078e002c */
[----:B------:R-:W3:Y:S04]  /*157d0*/  LDG.E.64 R48, desc[UR8][R48.64] ;  /* 0x0000000830307981 */ /* 0x000ee8000c1e1b00 */
[----:B------:R-:W3:Y:S01]  /*157e0*/  LDG.E.64 R30, desc[UR8][R30.64] ;  /* 0x000000081e1e7981 */ /* 0x000ee2000c1e1b00 */
[----:B------:R-:W-:Y:S01]  /*157f0*/  IADD3 R14, PT, PT, R14, 0x4, RZ ;  /* 0x000000040e0e7810 */ /* 0x000fe20007ffe0ff */
[----:B--2---:R-:W-:-:S08]  /*15800*/  DFMA R22, R22, R24, R12 ;  /* 0x000000181616722b */ /* 0x004fd0000000000c */
[----:B----4-:R-:W-:-:S08]  /*15810*/  DFMA R22, R26, R28, R22 ;  /* 0x0000001c1a16722b */ /* 0x010fd00000000016 */
[----:B------:R-:W-:-:S08]  /*15820*/  DFMA R22, R42, R46, R22 ;  /* 0x0000002e2a16722b */ /* 0x000fd00000000016 */
[----:B---3--:R-:W-:-:S11]  /*15830*/  DFMA R12, R48, R30, R22 ;  /* 0x0000001e300c722b */ /* 0x008fd60000000016 */
.L_x_303:
[----:B------:R-:W-:Y:S05]  /*15840*/  @!P1 BRA `(.L_x_302) ;  /* 0x0000000000709947 */ /* 0x000fea0003800000 */
[----:B------:R-:W-:Y:S02]  /*15850*/  ISETP.NE.AND P0, PT, R16, 0x1, PT ;  /* 0x000000011000780c */ /* 0x000fe40003f05270 */
[----:B------:R-:W-:-:S11]  /*15860*/  ISETP.NE.AND P1, PT, R19, RZ, PT ;  /* 0x000000ff1300720c */ /* 0x000fd60003f25270 */
[----:B------:R-:W0:Y:S08]  /*15870*/  @P0 LDC R39, c[0x0][0x418] ;  /* 0x00010600ff270b82 */ /* 0x000e300000000800 */
[----:B-12-4-:R-:W1:Y:S08]  /*15880*/  @P0 LDC.64 R22, c[0x0][0x460] ;  /* 0x00011800ff160b82 */ /* 0x016e700000000a00 */
[----:B------:R-:W2:Y:S01]  /*15890*/  @P1 LDC R9, c[0x0][0x418] ;  /* 0x00010600ff091b82 */ /* 0x000ea20000000800 */
[----:B0-----:R-:W-:-:S07]  /*158a0*/  @P0 IMAD R7, R14, R39, R5 ;  /* 0x000000270e070224 */ /* 0x001fce00078e0205 */
[----:B------:R-:W0:Y:S01]  /*158b0*/  @P1 LDC.64 R26, c[0x0][0x460] ;  /* 0x00011800ff1a1b82 */ /* 0x000e220000000a00 */
[----:B------:R-:W-:Y:S02]  /*158c0*/  @P0 VIADD R14, R14, 0x2 ;  /* 0x000000020e0e0836 */ /* 0x000fe40000000000 */
[C---:B------:R-:W-:Y:S01]  /*158d0*/  @P0 VIADD R31, R7.reuse, UR4 ;  /* 0x00000004071f0c36 */ /* 0x040fe20008000000 */
[----:B------:R-:W-:-:S03]  /*158e0*/  @P0 IADD3 R33, PT, PT, R7, UR5, RZ ;  /* 0x0000000507210c10 */ /* 0x000fc6000fffe0ff */
[----:B-1----:R-:W-:-:S04]  /*158f0*/  @P0 IMAD.WIDE R30, R31, 0x8, R22 ;  /* 0x000000081f1e0825 */ /* 0x002fc800078e0216 */
[----:B------:R-:W-:Y:S02]  /*15900*/  @P0 IMAD.WIDE R32, R33, 0x8, R22 ;  /* 0x0000000821200825 */ /* 0x000fe400078e0216 */
[----:B------:R-:W4:Y:S02]  /*15910*/  @P0 LDG.E.64 R22, desc[UR8][R30.64] ;  /* 0x000000081e160981 */ /* 0x000f24000c1e1b00 */
[----:B--2---:R-:W-:Y:S02]  /*15920*/  @P1 IMAD R7, R14, R9, R5 ;  /* 0x000000090e071224 */ /* 0x004fe400078e0205 */
[----:B------:R-:W4:Y:S01]  /*15930*/  @P0 LDG.E.64 R24, desc[UR8][R32.64] ;  /* 0x0000000820180981 */ /* 0x000f22000c1e1b00 */
[----:B------:R-:W-:Y:S02]  /*15940*/  @P0 IMAD.WIDE.U32 R34, R39, 0x8, R30 ;  /* 0x0000000827220825 */ /* 0x000fe400078e001e */
[----:B------:R-:W-:Y:S02]  /*15950*/  @P1 IADD3 R29, PT, PT, R7, UR4, RZ ;  /* 0x00000004071d1c10 */ /* 0x000fe4000fffe0ff */
[----:B------:R-:W-:-:S02]  /*15960*/  @P0 IMAD.WIDE.U32 R38, R39, 0x8, R32 ;  /* 0x0000000827260825 */ /* 0x000fc400078e0020 */
[----:B------:R-:W2:Y:S02]  /*15970*/  @P0 LDG.E.64 R34, desc[UR8][R34.64] ;  /* 0x0000000822220981 */ /* 0x000ea4000c1e1b00 */
[----:B------:R-:W-:Y:S02]  /*15980*/  @P1 VIADD R7, R7, UR5 ;  /* 0x0000000507071c36 */ /* 0x000fe40008000000 */
[----:B------:R-:W2:Y:S01]  /*15990*/  @P0 LDG.E.64 R38, desc[UR8][R38.64] ;  /* 0x0000000826260981 */ /* 0x000ea2000c1e1b00 */
[----:B0-----:R-:W-:-:S04]  /*159a0*/  @P1 IMAD.WIDE R28, R29, 0x8, R26 ;  /* 0x000000081d1c1825 */ /* 0x001fc800078e021a */
[----:B------:R-:W-:Y:S02]  /*159b0*/  @P1 IMAD.WIDE R26, R7, 0x8, R26 ;  /* 0x00000008071a1825 */ /* 0x000fe400078e021a */
[----:B------:R-:W3:Y:S04]  /*159c0*/  @P1 LDG.E.64 R28, desc[UR8][R28.64] ;  /* 0x000000081c1c1981 */ /* 0x000ee8000c1e1b00 */
[----:B------:R-:W3:Y:S01]  /*159d0*/  @P1 LDG.E.64 R26, desc[UR8][R26.64] ;  /* 0x000000081a1a1981 */ /* 0x000ee2000c1e1b00 */
[----:B----4-:R-:W-:-:S08]  /*159e0*/  @P0 DFMA R22, R22, R24, R12 ;  /* 0x000000181616022b */ /* 0x010fd0000000000c */
[----:B--2---:R-:W-:-:S08]  /*159f0*/  @P0 DFMA R12, R34, R38, R22 ;  /* 0x00000026220c022b */ /* 0x004fd00000000016 */
[----:B---3--:R-:W-:-:S11]  /*15a00*/  @P1 DFMA R12, R28, R26, R12 ;  /* 0x0000001a1c0c122b */ /* 0x008fd6000000000c */
.L_x_302:
[----:B-12-4-:R-:W0:Y:S01]  /*15a10*/  LDC.64 R22, c[0x0][0x460] ;  /* 0x00011800ff167b82 */ /* 0x016e220000000a00 */
[----:B------:R-:W-:-:S07]  /*15a20*/  IADD3 R7, PT, PT, R37, UR5, RZ ;  /* 0x0000000525077c10 */ /* 0x000fce000fffe0ff */
[----:B------:R-:W1:Y:S08]  /*15a30*/  LDC R9, c[0x0][0x420] ;  /* 0x00010800ff097b82 */ /* 0x000e700000000800 */
[----:B------:R-:W2:Y:S01]  /*15a40*/  LDC.64 R26, c[0x0][0x3f0] ;  /* 0x0000fc00ff1a7b82 */ /* 0x000ea20000000a00 */
[----:B0-----:R-:W-:-:S06]  /*15a50*/  IMAD.WIDE R22, R7, 0x8, R22 ;  /* 0x0000000807167825 */ /* 0x001fcc00078e0216 */
[----:B------:R-:W4:Y:S01]  /*15a60*/  LDG.E.64 R22, desc[UR8][R22.64] ;  /* 0x0000000816167981 */ /* 0x000f22000c1e1b00 */
[----:B------:R-:W-:Y:S02]  /*15a70*/  UISETP.NE.AND UP0, UPT, UR5, UR4, UPT ;  /* 0x000000040500728c */ /* 0x000fe4000bf05270 */
[----:B-1----:R-:W-:Y:S01]  /*15a80*/  IMAD R7, R6, R9, UR5 ;  /* 0x0000000506077e24 */ /* 0x002fe2000f8e0209 */
[----:B------:R-:W-:-:S07]  /*15a90*/  UIADD3 UR6, UPT, UPT, UR5, 0x1, URZ ;  /* 0x0000000105067890 */ /* 0x000fce000fffe0ff */
[----:B------:R-:W-:Y:S01]  /*15aa0*/  UMOV UR5, UR6 ;  /* 0x0000000600057c82 */ /* 0x000fe20008000000 */
[----:B----4-:R-:W-:-:S08]  /*15ab0*/  DMUL R24, R22, -0.5 ;  /* 0xbfe0000016187828 */ /* 0x010fd00000000000 */
[----:B-----5:R-:W-:Y:S01]  /*15ac0*/  DFMA R24, R10, R24, R12 ;  /* 0x000000180a18722b */ /* 0x020fe2000000000c */
[----:B--2---:R-:W-:-:S06]  /*15ad0*/  IMAD.WIDE R12, R7, 0x8, R26 ;  /* 0x00000008070c7825 */ /* 0x004fcc00078e021a */
[----:B------:R0:W-:Y:S01]  /*15ae0*/  STG.E.64 desc[UR8][R12.64], R24 ;  /* 0x000000180c007986 */ /* 0x0001e2000c101b08 */
[----:B------:R-:W-:Y:S05]  /*15af0*/  BRA.U UP0, `(.L_x_304) ;  /* 0xfffffff500f47547 */ /* 0x000fea000b83ffff */
[----:B------:R-:W-:-:S06]  /*15b00*/  UIADD3 UR4, UPT, UPT, UR4, 0x1, URZ ;  /* 0x0000000104047890 */ /* 0x000fcc000fffe0ff */
[----:B------:R-:W-:-:S13]  /*15b10*/  ISETP.NE.AND P0, PT, R9, UR4, PT ;  /* 0x0000000409007c0c */ /* 0x000fda000bf05270 */
[----:B------:R-:W-:Y:S05]  /*15b20*/  @!P0 EXIT ;  /* 0x000000000000894d */ /* 0x000fea0003800000 */
[----:B------:R-:W-:Y:S05]  /*15b30*/  BRA `(.L_x_305) ;  /* 0xfffffff400c47947 */ /* 0x000fea000383ffff */
        .weak           $__internal_0_$__cuda_sm20_dblrcp_rn_slowpath_v3
        .type           $__internal_0_$__cuda_sm20_dblrcp_rn_slowpath_v3,@function
        .size           $__internal_0_$__cuda_sm20_dblrcp_rn_slowpath_v3,($__internal_1_$__cuda_sm20_div_rn_f64_full - $__internal_0_$__cuda_sm20_dblrcp_rn_slowpath_v3)
$__internal_0_$__cuda_sm20_dblrcp_rn_slowpath_v3:
[----:B------:R-:W-:Y:S01]  /*15b40*/  DSETP.GTU.AND P0, PT, |R2|, +INF , PT ;  /* 0x7ff000000200742a */ /* 0x000fe20003f0c200 */
[----:B------:R-:W-:-:S13]  /*15b50*/  BSSY.RECONVERGENT B1, `(.L_x_306) ;  /* 0x0000023000017945 */ /* 0x000fda0003800200 */
[----:B------:R-:W-:Y:S05]  /*15b60*/  @P0 BRA `(.L_x_307) ;  /* 0x00000000007c0947 */ /* 0x000fea0003800000 */
[----:B------:R-:W-:-:S05]  /*15b70*/  LOP3.LUT R4, R3, 0x7fffffff, RZ, 0xc0, !PT ;  /* 0x7fffffff03047812 */ /* 0x000fca00078ec0ff */
[----:B------:R-:W-:-:S05]  /*15b80*/  VIADD R6, R4, 0xffffffff ;  /* 0xffffffff04067836 */ /* 0x000fca0000000000 */
[----:B------:R-:W-:-:S13]  /*15b90*/  ISETP.GE.U32.AND P0, PT, R6, 0x7fefffff, PT ;  /* 0x7fefffff0600780c */ /* 0x000fda0003f06070 */
[----:B------:R-:W-:Y:S02]  /*15ba0*/  @P0 LOP3.LUT R7, R3, 0x7ff00000, RZ, 0x3c, !PT ;  /* 0x7ff0000003070812 */ /* 0x000fe400078e3cff */
[----:B------:R-:W-:Y:S01]  /*15bb0*/  @P0 MOV R6, RZ ;  /* 0x000000ff00060202 */ /* 0x000fe20000000f00 */
[----:B------:R-:W-:Y:S06]  /*15bc0*/  @P0 BRA `(.L_x_308) ;  /* 0x00000000006c0947 */ /* 0x000fec0003800000 */
[----:B------:R-:W-:-:S13]  /*15bd0*/  ISETP.GE.U32.AND P0, PT, R4, 0x1000001, PT ;  /* 0x010000010400780c */ /* 0x000fda0003f06070 */
[----:B------:R-:W-:Y:S05]  /*15be0*/  @!P0 BRA `(.L_x_309) ;  /* 0x0000000000348947 */ /* 0x000fea0003800000 */
[----:B------:R-:W-:Y:S01]  /*15bf0*/  VIADD R7, R3, 0xc0200000 ;  /* 0xc020000003077836 */ /* 0x000fe20000000000 */
[----:B------:R-:W-:-:S03]  /*15c00*/  MOV R6, R2 ;  /* 0x0000000200067202 */ /* 0x000fc60000000f00 */
[----:B------:R-:W0:Y:S03]  /*15c10*/  MUFU.RCP64H R11, R7 ;  /* 0x00000007000b7308 */ /* 0x000e260000001800 */
[----:B0-----:R-:W-:-:S08]  /*15c20*/  DFMA R12, -R6, R10, 1 ;  /* 0x3ff00000060c742b */ /* 0x001fd0000000010a */
[----:B------:R-:W-:-:S08]  /*15c30*/  DFMA R12, R12, R12, R12 ;  /* 0x0000000c0c0c722b */ /* 0x000fd0000000000c */
[----:B------:R-:W-:-:S08]  /*15c40*/  DFMA R12, R10, R12, R10 ;  /* 0x0000000c0a0c722b */ /* 0x000fd0000000000a */
[----:B------:R-:W-:-:S08]  /*15c50*/  DFMA R10, -R6, R12, 1 ;  /* 0x3ff00000060a742b */ /* 0x000fd0000000010c */
[----:B------:R-:W-:-:S08]  /*15c60*/  DFMA R10, R12, R10, R12 ;  /* 0x0000000a0c0a722b */ /* 0x000fd0000000000c */
[----:B------:R-:W-:-:S08]  /*15c70*/  DMUL R10, R10, 2.2250738585072013831e-308 ;  /* 0x001000000a0a7828 */ /* 0x000fd00000000000 */
[----:B------:R-:W-:-:S08]  /*15c80*/  DFMA R2, -R2, R10, 1 ;  /* 0x3ff000000202742b */ /* 0x000fd0000000010a */
[----:B------:R-:W-:-:S08]  /*15c90*/  DFMA R2, R2, R2, R2 ;  /* 0x000000020202722b */ /* 0x000fd00000000002 */
[----:B------:R-:W-:Y:S01]  /*15ca0*/  DFMA R6, R10, R2, R10 ;  /* 0x000000020a06722b */ /* 0x000fe2000000000a */
[----:B------:R-:W-:Y:S10]  /*15cb0*/  BRA `(.L_x_308) ;  /* 0x0000000000307947 */ /* 0x000ff40003800000 */
.L_x_309:
[----:B------:R-:W-:Y:S01]  /*15cc0*/  DMUL R2, R2, 8.11296384146066816958e+31 ;  /* 0x4690000002027828 */ /* 0x000fe20000000000 */
[----:B------:R-:W-:-:S05]  /*15cd0*/  IMAD.MOV.U32 R6, RZ, RZ, R10 ;  /* 0x000000ffff067224 */ /* 0x000fca00078e000a */
[----:B------:R-:W0:Y:S02]  /*15ce0*/  MUFU.RCP64H R7, R3 ;  /* 0x0000000300077308 */ /* 0x000e240000001800 */
[----:B0-----:R-:W-:-:S08]  /*15cf0*/  DFMA R10, -R2, R6, 1 ;  /* 0x3ff00000020a742b */ /* 0x001fd00000000106 */
[----:B------:R-:W-:-:S08]  /*15d00*/  DFMA R10, R10, R10, R10 ;  /* 0x0000000a0a0a722b */ /* 0x000fd0000000000a */
[----:B------:R-:W-:-:S08]  /*15d10*/  DFMA R10, R6, R10, R6 ;  /* 0x0000000a060a722b */ /* 0x000fd00000000006 */
[----:B------:R-:W-:-:S08]  /*15d20*/  DFMA R6, -R2, R10, 1 ;  /* 0x3ff000000206742b */ /* 0x000fd0000000010a */
[----:B------:R-:W-:-:S08]  /*15d30*/  DFMA R6, R10, R6, R10 ;  /* 0x000000060a06722b */ /* 0x000fd0000000000a */
[----:B------:R-:W-:Y:S01]  /*15d40*/  DMUL R6, R6, 8.11296384146066816958e+31 ;  /* 0x4690000006067828 */ /* 0x000fe20000000000 */
[----:B------:R-:W-:Y:S10]  /*15d50*/  BRA `(.L_x_308) ;  /* 0x0000000000087947 */ /* 0x000ff40003800000 */
.L_x_307:
[----:B------:R-:W-:Y:S02]  /*15d60*/  LOP3.LUT R7, R3, 0x80000, RZ, 0xfc, !PT ;  /* 0x0008000003077812 */ /* 0x000fe400078efcff */
[----:B------:R-:W-:-:S07]  /*15d70*/  MOV R6, R2 ;  /* 0x0000000200067202 */ /* 0x000fce0000000f00 */
.L_x_308:
[----:B------:R-:W-:Y:S05]  /*15d80*/  BSYNC.RECONVERGENT B1 ;  /* 0x0000000000017941 */ /* 0x000fea0003800200 */
.L_x_306:
[----:B------:R-:W-:Y:S02]  /*15d90*/  HFMA2 R3, -RZ, RZ, 0, 0 ;  /* 0x00000000ff037431 */ /* 0x000fe400000001ff */
[----:B------:R-:W-:Y:S01]  /*15da0*/  IMAD.MOV.U32 R2, RZ, RZ, R9 ;  /* 0x000000ffff027224 */ /* 0x000fe200078e0009 */
[----:B------:R-:W-:Y:S01]  /*15db0*/  MOV R11, R7 ;  /* 0x00000007000b7202 */ /* 0x000fe20000000f00 */
[----:B------:R-:W-:Y:S02]  /*15dc0*/  IMAD.MOV.U32 R10, RZ, RZ, R6 ;  /* 0x000000ffff0a7224 */ /* 0x000fe400078e0006 */
[----:B------:R-:W-:Y:S05]  /*15dd0*/  RET.REL.NODEC R2 `(_Z14compute_piecesPdS_S_S_S_S_S_S_S_S_S_S_S_S_S_dddiiiiibbS_S_S_S_S_S_S_S_S_S_S_) ;  /* 0xfffffea002887950 */ /* 0x000fea0003c3ffff */
        .weak           $__internal_1_$__cuda_sm20_div_rn_f64_full
        .type           $__internal_1_$__cuda_sm20_div_rn_f64_full,@function
        .size           $__internal_1_$__cuda_sm20_div_rn_f64_full,($__internal_2_$__cuda_sm20_dsqrt_rn_f64_mediumpath_v1 - $__internal_1_$__cuda_sm20_div_rn_f64_full)
$__internal_1_$__cuda_sm20_div_rn_f64_full:
[C---:B------:R-:W-:Y:S01]  /*15de0*/  FSETP.GEU.AND P0, PT, |R27|.reuse, 1.469367938527859385e-39, PT ;  /* 0x001000001b00780b */ /* 0x040fe20003f0e200 */
[----:B------:R-:W-:Y:S01]  /*15df0*/  BSSY.RECONVERGENT B0, `(.L_x_310) ;  /* 0x0000056000007945 */ /* 0x000fe20003800200 */
[----:B------:R-:W-:Y:S02]  /*15e00*/  LOP3.LUT R24, R27, 0x800fffff, RZ, 0xc0, !PT ;  /* 0x800fffff1b187812 */ /* 0x000fe400078ec0ff */
[C---:B------:R-:W-:Y:S02]  /*15e10*/  FSETP.GEU.AND P3, PT, |R29|.reuse, 1.469367938527859385e-39, PT ;  /* 0x001000001d00780b */ /* 0x040fe40003f6e200 */
[----:B------:R-:W-:Y:S01]  /*15e20*/  LOP3.LUT R25, R24, 0x3ff00000, RZ, 0xfc, !PT ;  /* 0x3ff0000018197812 */ /* 0x000fe200078efcff */
[----:B------:R-:W-:Y:S01]  /*15e30*/  IMAD.MOV.U32 R24, RZ, RZ, R26 ;  /* 0x000000ffff187224 */ /* 0x000fe200078e001a */
[----:B------:R-:W-:Y:S02]  /*15e40*/  MOV R32, 0x1 ;  /* 0x0000000100207802 */ /* 0x000fe40000000f00 */
[----:B------:R-:W-:-:S02]  /*15e50*/  LOP3.LUT R3, R29, 0x7ff00000, RZ, 0xc0, !PT ;  /* 0x7ff000001d037812 */ /* 0x000fc400078ec0ff */
[----:B------:R-:W-:Y:S01]  /*15e60*/  LOP3.LUT R40, R27, 0x7ff00000, RZ, 0xc0, !PT ;  /* 0x7ff000001b287812 */ /* 0x000fe200078ec0ff */
[----:B------:R-:W-:Y:S01]  /*15e70*/  @!P0 DMUL R24, R26, 8.98846567431157953865e+307 ;  /* 0x7fe000001a188828 */ /* 0x000fe20000000000 */
[----:B------:R-:W-:Y:S02]  /*15e80*/  MOV R39, R3 ;  /* 0x0000000300277202 */ /* 0x000fe40000000f00 */
[----:B------:R-:W-:Y:S02]  /*15e90*/  ISETP.GE.U32.AND P2, PT, R3, R40, PT ;  /* 0x000000280300720c */ /* 0x000fe40003f46070 */
[----:B------:R-:W-:Y:S01]  /*15ea0*/  @!P3 LOP3.LUT R4, R27, 0x7ff00000, RZ, 0xc0, !PT ;  /* 0x7ff000001b04b812 */ /* 0x000fe200078ec0ff */
[----:B------:R-:W0:Y:S03]  /*15eb0*/  MUFU.RCP64H R33, R25 ;  /* 0x0000001900217308 */ /* 0x000e260000001800 */
[----:B------:R-:W-:Y:S01]  /*15ec0*/  @!P3 ISETP.GE.U32.AND P4, PT, R3, R4, PT ;  /* 0x000000040300b20c */ /* 0x000fe20003f86070 */
[----:B------:R-:W-:Y:S01]  /*15ed0*/  IMAD.MOV.U32 R4, RZ, RZ, 0x1ca00000 ;  /* 0x1ca00000ff047424 */ /* 0x000fe200078e00ff */
[----:B------:R-:W-:-:S04]  /*15ee0*/  @!P0 LOP3.LUT R40, R25, 0x7ff00000, RZ, 0xc0, !PT ;  /* 0x7ff0000019288812 */ /* 0x000fc800078ec0ff */
[----:B------:R-:W-:Y:S02]  /*15ef0*/  @!P3 SEL R35, R4, 0x63400000, !P4 ;  /* 0x634000000423b807 */ /* 0x000fe40006000000 */
[----:B------:R-:W-:Y:S02]  /*15f00*/  IADD3 R42, PT, PT, R40, -0x1, RZ ;  /* 0xffffffff282a7810 */ /* 0x000fe40007ffe0ff */
[----:B------:R-:W-:Y:S01]  /*15f10*/  @!P3 LOP3.LUT R36, R35, 0x80000000, R29, 0xf8, !PT ;  /* 0x800000002324b812 */ /* 0x000fe200078ef81d */
[----:B0-----:R-:W-:-:S03]  /*15f20*/  DFMA R30, R32, -R24, 1 ;  /* 0x3ff00000201e742b */ /* 0x001fc60000000818 */
[----:B------:R-:W-:Y:S01]  /*15f30*/  @!P3 LOP3.LUT R37, R36, 0x100000, RZ, 0xfc, !PT ;  /* 0x001000002425b812 */ /* 0x000fe200078efcff */
[----:B------:R-:W-:-:S04]  /*15f40*/  @!P3 IMAD.MOV.U32 R36, RZ, RZ, RZ ;  /* 0x000000ffff24b224 */ /* 0x000fc800078e00ff */
[----:B------:R-:W-:-:S08]  /*15f50*/  DFMA R30, R30, R30, R30 ;  /* 0x0000001e1e1e722b */ /* 0x000fd0000000001e */
[----:B------:R-:W-:Y:S01]  /*15f60*/  DFMA R32, R32, R30, R32 ;  /* 0x0000001e2020722b */ /* 0x000fe20000000020 */
[----:B------:R-:W-:Y:S02]  /*15f70*/  SEL R31, R4, 0x63400000, !P2 ;  /* 0x63400000041f7807 */ /* 0x000fe40005000000 */
[----:B------:R-:W-:Y:S02]  /*15f80*/  MOV R30, R28 ;  /* 0x0000001c001e7202 */ /* 0x000fe40000000f00 */
[----:B------:R-:W-:-:S03]  /*15f90*/  LOP3.LUT R31, R31, 0x800fffff, R29, 0xf8, !PT ;  /* 0x800fffff1f1f7812 */ /* 0x000fc600078ef81d */
[----:B------:R-:W-:-:S03]  /*15fa0*/  DFMA R34, R32, -R24, 1 ;  /* 0x3ff000002022742b */ /* 0x000fc60000000818 */
[----:B------:R-:W-:-:S05]  /*15fb0*/  @!P3 DFMA R30, R30, 2, -R36 ;  /* 0x400000001e1eb82b */ /* 0x000fca0000000824 */
[----:B------:R-:W-:-:S05]  /*15fc0*/  DFMA R34, R32, R34, R32 ;  /* 0x000000222022722b */ /* 0x000fca0000000020 */
[----:B------:R-:W-:-:S03]  /*15fd0*/  @!P3 LOP3.LUT R39, R31, 0x7ff00000, RZ, 0xc0, !PT ;  /* 0x7ff000001f27b812 */ /* 0x000fc600078ec0ff */
[----:B------:R-:W-:Y:S02]  /*15fe0*/  DMUL R32, R34, R30 ;  /* 0x0000001e22207228 */ /* 0x000fe40000000000 */
[----:B------:R-:W-:-:S05]  /*15ff0*/  VIADD R41, R39, 0xffffffff ;  /* 0xffffffff27297836 */ /* 0x000fca0000000000 */
[----:B------:R-:W-:Y:S01]  /*16000*/  ISETP.GT.U32.AND P0, PT, R41, 0x7feffffe, PT ;  /* 0x7feffffe2900780c */ /* 0x000fe20003f04070 */
[----:B------:R-:W-:-:S03]  /*16010*/  DFMA R36, R32, -R24, R30 ;  /* 0x800000182024722b */ /* 0x000fc6000000001e */
[----:B------:R-:W-:-:S05]  /*16020*/  ISETP.GT.U32.OR P0, PT, R42, 0x7feffffe, P0 ;  /* 0x7feffffe2a00780c */ /* 0x000fca0000704470 */
[----:B------:R-:W-:-:S08]  /*16030*/  DFMA R36, R34, R36, R32 ;  /* 0x000000242224722b */ /* 0x000fd00000000020 */
[----:B------:R-:W-:Y:S05]  /*16040*/  @P0 BRA `(.L_x_311) ;  /* 0x00000000006c0947 */ /* 0x000fea0003800000 */
[----:B------:R-:W-:-:S04]  /*16050*/  LOP3.LUT R28, R27, 0x7ff00000, RZ, 0xc0, !PT ;  /* 0x7ff000001b1c7812 */ /* 0x000fc800078ec0ff */
[CC--:B------:R-:W-:Y:S02]  /*16060*/  VIADDMNMX R29, R3.reuse, -R28.reuse, 0xb9600000, !PT ;  /* 0xb9600000031d7446 */ /* 0x0c0fe4000780091c */
[----:B------:R-:W-:Y:S01]  /*16070*/  ISETP.GE.U32.AND P0, PT, R3, R28, PT ;  /* 0x0000001c0300720c */ /* 0x000fe20003f06070 */
[----:B------:R-:W-:Y:S01]  /*16080*/  IMAD.MOV.U32 R28, RZ, RZ, RZ ;  /* 0x000000ffff1c7224 */ /* 0x000fe200078e00ff */
[----:B------:R-:W-:Y:S02]  /*16090*/  VIMNMX R3, PT, PT, R29, 0x46a00000, PT ;  /* 0x46a000001d037848 */ /* 0x000fe40003fe0100 */
[----:B------:R-:W-:-:S05]  /*160a0*/  SEL R4, R4, 0x63400000, !P0 ;  /* 0x6340000004047807 */ /* 0x000fca0004000000 */
[----:B------:R-:W-:-:S05]  /*160b0*/  IMAD.IADD R3, R3, 0x1, -R4 ;  /* 0x0000000103037824 */ /* 0x000fca00078e0a04 */
[----:B------:R-:W-:-:S06]  /*160c0*/  IADD3 R29, PT, PT, R3, 0x7fe00000, RZ ;  /* 0x7fe00000031d7810 */ /* 0x000fcc0007ffe0ff */
[----:B------:R-:W-:-:S10]  /*160d0*/  DMUL R32, R36, R28 ;  /* 0x0000001c24207228 */ /* 0x000fd40000000000 */
[----:B------:R-:W-:-:S13]  /*160e0*/  FSETP.GTU.AND P0, PT, |R33|, 1.469367938527859385e-39, PT ;  /* 0x001000002100780b */ /* 0x000fda0003f0c200 */
[----:B------:R-:W-:Y:S05]  /*160f0*/  @P0 BRA `(.L_x_312) ;  /* 0x0000000000940947 */ /* 0x000fea0003800000 */
[----:B------:R-:W-:Y:S01]  /*16100*/  DFMA R24, R36, -R24, R30 ;  /* 0x800000182418722b */ /* 0x000fe2000000001e */
[----:B------:R-:W-:-:S09]  /*16110*/  MOV R28, RZ ;  /* 0x000000ff001c7202 */ /* 0x000fd20000000f00 */
[C---:B------:R-:W-:Y:S02]  /*16120*/  FSETP.NEU.AND P0, PT, R25.reuse, RZ, PT ;  /* 0x000000ff1900720b */ /* 0x040fe40003f0d000 */
[----:B------:R-:W-:-:S04]  /*16130*/  LOP3.LUT R27, R25, 0x80000000, R27, 0x48, !PT ;  /* 0x80000000191b7812 */ /* 0x000fc800078e481b */
[----:B------:R-:W-:-:S07]  /*16140*/  LOP3.LUT R29, R27, R29, RZ, 0xfc, !PT ;  /* 0x0000001d1b1d7212 */ /* 0x000fce00078efcff */
[----:B------:R-:W-:Y:S05]  /*16150*/  @!P0 BRA `(.L_x_312) ;  /* 0x00000000007c8947 */ /* 0x000fea0003800000 */
[----:B------:R-:W-:Y:S01]  /*16160*/  IMAD.MOV R25, RZ, RZ, -R3 ;  /* 0x000000ffff197224 */ /* 0x000fe200078e0a03 */
[----:B------:R-:W-:Y:S02]  /*16170*/  MOV R24, RZ ;  /* 0x000000ff00187202 */ /* 0x000fe40000000f00 */
[----:B------:R-:W-:-:S04]  /*16180*/  IADD3 R3, PT, PT, -R3, -0x43300000, RZ ;  /* 0xbcd0000003037810 */ /* 0x000fc80007ffe1ff */
[----:B------:R-:W-:Y:S02]  /*16190*/  DFMA R24, R32, -R24, R36 ;  /* 0x800000182018722b */ /* 0x000fe40000000024 */
[----:B------:R-:W-:-:S08]  /*161a0*/  DMUL.RP R36, R36, R28 ;  /* 0x0000001c24247228 */ /* 0x000fd00000008000 */
[----:B------:R-:W-:Y:S02]  /*161b0*/  FSETP.NEU.AND P0, PT, |R25|, R3, PT ;  /* 0x000000031900720b */ /* 0x000fe40003f0d200 */
[----:B------:R-:W-:Y:S02]  /*161c0*/  LOP3.LUT R27, R37, R27, RZ, 0x3c, !PT ;  /* 0x0000001b251b7212 */ /* 0x000fe400078e3cff */
[----:B------:R-:W-:Y:S02]  /*161d0*/  FSEL R32, R36, R32, !P0 ;  /* 0x0000002024207208 */ /* 0x000fe40004000000 */
[----:B------:R-:W-:Y:S01]  /*161e0*/  FSEL R33, R27, R33, !P0 ;  /* 0x000000211b217208 */ /* 0x000fe20004000000 */
[----:B------:R-:W-:Y:S06]  /*161f0*/  BRA `(.L_x_312) ;  /* 0x0000000000547947 */ /* 0x000fec0003800000 */
.L_x_311:
[----:B------:R-:W-:-:S14]  /*16200*/  DSETP.NAN.AND P0, PT, R28, R28, PT ;  /* 0x0000001c1c00722a */ /* 0x000fdc0003f08000 */
[----:B------:R-:W-:Y:S05]  /*16210*/  @P0 BRA `(.L_x_313) ;  /* 0x0000000000440947 */ /* 0x000fea0003800000 */
[----:B------:R-:W-:-:S14]  /*16220*/  DSETP.NAN.AND P0, PT, R26, R26, PT ;  /* 0x0000001a1a00722a */ /* 0x000fdc0003f08000 */
[----:B------:R-:W-:Y:S05]  /*16230*/  @P0 BRA `(.L_x_314) ;  /* 0x0000000000300947 */ /* 0x000fea0003800000 */
[----:B------:R-:W-:Y:S01]  /*16240*/  ISETP.NE.AND P0, PT, R39, R40, PT ;  /* 0x000000282700720c */ /* 0x000fe20003f05270 */
[----:B------:R-:W-:Y:S01]  /*16250*/  IMAD.MOV.U32 R32, RZ, RZ, 0x0 ;  /* 0x00000000ff207424 */ /* 0x000fe200078e00ff */
[----:B------:R-:W-:-:S11]  /*16260*/  MOV R33, 0xfff80000 ;  /* 0xfff8000000217802 */ /* 0x000fd60000000f00 */
[----:B------:R-:W-:Y:S05]  /*16270*/  @!P0 BRA `(.L_x_312) ;  /* 0x0000000000348947 */ /* 0x000fea0003800000 */
[----:B------:R-:W-:Y:S02]  /*16280*/  ISETP.NE.AND P0, PT, R39, 0x7ff00000, PT ;  /* 0x7ff000002700780c */ /* 0x000fe40003f05270 */
[----:B------:R-:W-:Y:S02]  /*16290*/  LOP3.LUT R33, R29, 0x80000000, R27, 0x48, !PT ;  /* 0x800000001d217812 */ /* 0x000fe400078e481b */
[----:B------:R-:W-:-:S13]  /*162a0*/  ISETP.EQ.OR P0, PT, R40, RZ, !P0 ;  /* 0x000000ff2800720c */ /* 0x000fda0004702670 */
[----:B------:R-:W-:Y:S01]  /*162b0*/  @P0 LOP3.LUT R3, R33, 0x7ff00000, RZ, 0xfc, !PT ;  /* 0x7ff0000021030812 */ /* 0x000fe200078efcff */
[----:B------:R-:W-:Y:S01]  /*162c0*/  @!P0 IMAD.MOV.U32 R32, RZ, RZ, RZ ;  /* 0x000000ffff208224 */ /* 0x000fe200078e00ff */
[----:B------:R-:W-:-:S03]  /*162d0*/  @P0 MOV R32, RZ ;  /* 0x000000ff00200202 */ /* 0x000fc60000000f00 */
[----:B------:R-:W-:Y:S01]  /*162e0*/  @P0 IMAD.MOV.U32 R33, RZ, RZ, R3 ;  /* 0x000000ffff210224 */ /* 0x000fe200078e0003 */
[----:B------:R-:W-:Y:S06]  /*162f0*/  BRA `(.L_x_312) ;  /* 0x0000000000147947 */ /* 0x000fec0003800000 */
.L_x_314:
[----:B------:R-:W-:Y:S02]  /*16300*/  LOP3.LUT R33, R27, 0x80000, RZ, 0xfc, !PT ;  /* 0x000800001b217812 */ /* 0x000fe400078efcff */
[----:B------:R-:W-:Y:S01]  /*16310*/  MOV R32, R26 ;  /* 0x0000001a00207202 */ /* 0x000fe20000000f00 */
[----:B------:R-:W-:Y:S06]  /*16320*/  BRA `(.L_x_312) ;  /* 0x0000000000087947 */ /* 0x000fec0003800000 */
.L_x_313:
[----:B------:R-:W-:Y:S01]  /*16330*/  LOP3.LUT R33, R29, 0x80000, RZ, 0xfc, !PT ;  /* 0x000800001d217812 */ /* 0x000fe200078efcff */
[----:B------:R-:W-:-:S07]  /*16340*/  IMAD.MOV.U32 R32, RZ, RZ, R28 ;  /* 0x000000ffff207224 */ /* 0x000fce00078e001c */
.L_x_312:
[----:B------:R-:W-:Y:S05]  /*16350*/  BSYNC.RECONVERGENT B0 ;  /* 0x0000000000007941 */ /* 0x000fea0003800200 */
.L_x_310:
[----:B------:R-:W-:-:S04]  /*16360*/  HFMA2 R3, -RZ, RZ, 0, 0 ;  /* 0x00000000ff037431 */ /* 0x000fc800000001ff */
[----:B------:R-:W-:Y:S05]  /*16370*/  RET.REL.NODEC R2 `(_Z14compute_piecesPdS_S_S_S_S_S_S_S_S_S_S_S_S_S_dddiiiiibbS_S_S_S_S_S_S_S_S_S_S_) ;  /* 0xfffffe9c02207950 */ /* 0x000fea0003c3ffff */
        .weak           $__internal_2_$__cuda_sm20_dsqrt_rn_f64_mediumpath_v1
        .type           $__internal_2_$__cuda_sm20_dsqrt_rn_f64_mediumpath_v1,@function
        .size           $__internal_2_$__cuda_sm20_dsqrt_rn_f64_mediumpath_v1,(.L_x_322 - $__internal_2_$__cuda_sm20_dsqrt_rn_f64_mediumpath_v1)
$__internal_2_$__cuda_sm20_dsqrt_rn_f64_mediumpath_v1:
[----:B------:R-:W-:Y:S01]  /*16380*/  ISETP.GE.U32.AND P0, PT, R26, -0x3400000, PT ;  /* 0xfcc000001a00780c */ /* 0x000fe20003f06070 */
[----:B------:R-:W-:-:S12]  /*16390*/  BSSY.RECONVERGENT B1, `(.L_x_315) ;  /* 0x0000023000017945 */ /* 0x000fd80003800200 */
[----:B------:R-:W-:Y:S05]  /*163a0*/  @!P0 BRA `(.L_x_316) ;  /* 0x0000000000208947 */ /* 0x000fea0003800000 */
[----:B------:R-:W-:-:S10]  /*163b0*/  DFMA.RM R18, R20, R18, R2 ;  /* 0x000000121412722b */ /* 0x000fd40000004002 */
[----:B------:R-:W-:-:S05]  /*163c0*/  IADD3 R2, P0, PT, R18, 0x1, RZ ;  /* 0x0000000112027810 */ /* 0x000fca0007f1e0ff */
[----:B------:R-:W-:-:S06]  /*163d0*/  IMAD.X R3, RZ, RZ, R19, P0 ;  /* 0x000000ffff037224 */ /* 0x000fcc00000e0613 */
[----:B------:R-:W-:-:S08]  /*163e0*/  DFMA.RP R22, -R18, R2, R22 ;  /* 0x000000021216722b */ /* 0x000fd00000008116 */
[----:B------:R-:W-:-:S06]  /*163f0*/  DSETP.GT.AND P0, PT, R22, RZ, PT ;  /* 0x000000ff1600722a */ /* 0x000fcc0003f04000 */
[----:B------:R-:W-:Y:S02]  /*16400*/  FSEL R2, R2, R18, P0 ;  /* 0x0000001202027208 */ /* 0x000fe40000000000 */
[----:B------:R-:W-:Y:S01]  /*16410*/  FSEL R3, R3, R19, P0 ;  /* 0x0000001303037208 */ /* 0x000fe20000000000 */
[----:B------:R-:W-:Y:S06]  /*16420*/  BRA `(.L_x_317) ;  /* 0x0000000000647947 */ /* 0x000fec0003800000 */
.L_x_316:
[----:B------:R-:W-:-:S14]  /*16430*/  DSETP.NE.AND P0, PT, R22, RZ, PT ;  /* 0x000000ff1600722a */ /* 0x000fdc0003f05000 */
[----:B------:R-:W-:Y:S05]  /*16440*/  @!P0 BRA `(.L_x_318) ;  /* 0x0000000000588947 */ /* 0x000fea0003800000 */
[----:B------:R-:W-:-:S13]  /*16450*/  ISETP.GE.AND P0, PT, R23, RZ, PT ;  /* 0x000000ff1700720c */ /* 0x000fda0003f06270 */
[----:B------:R-:W-:Y:S01]  /*16460*/  @!P0 MOV R2, 0x0 ;  /* 0x0000000000028802 */ /* 0x000fe20000000f00 */
[----:B------:R-:W-:Y:S01]  /*16470*/  @!P0 IMAD.MOV.U32 R3, RZ, RZ, -0x80000 ;  /* 0xfff80000ff038424 */ /* 0x000fe200078e00ff */
[----:B------:R-:W-:Y:S06]  /*16480*/  @!P0 BRA `(.L_x_317) ;  /* 0x00000000004c8947 */ /* 0x000fec0003800000 */
[----:B------:R-:W-:-:S13]  /*16490*/  ISETP.GT.AND P0, PT, R23, 0x7fefffff, PT ;  /* 0x7fefffff1700780c */ /* 0x000fda0003f04270 */
[----:B------:R-:W-:Y:S05]  /*164a0*/  @P0 BRA `(.L_x_318) ;  /* 0x0000000000400947 */ /* 0x000fea0003800000 */
[----:B------:R-:W-:Y:S01]  /*164b0*/  DMUL R22, R22, 8.11296384146066816958e+31 ;  /* 0x4690000016167828 */ /* 0x000fe20000000000 */
[----:B------:R-:W-:Y:S01]  /*164c0*/  MOV R20, RZ ;  /* 0x000000ff00147202 */ /* 0x000fe20000000f00 */
[----:B------:R-:W-:Y:S01]  /*164d0*/  IMAD.MOV.U32 R2, RZ, RZ, 0x0 ;  /* 0x00000000ff027424 */ /* 0x000fe200078e00ff */
[----:B------:R-:W-:-:S03]  /*164e0*/  MOV R3, 0x3fd80000 ;  /* 0x3fd8000000037802 */ /* 0x000fc60000000f00 */
[----:B------:R-:W0:Y:S02]  /*164f0*/  MUFU.RSQ64H R21, R23 ;  /* 0x0000001700157308 */ /* 0x000e240000001c00 */
[----:B0-----:R-:W-:-:S08]  /*16500*/  DMUL R18, R20, R20 ;  /* 0x0000001414127228 */ /* 0x001fd00000000000 */
[----:B------:R-:W-:-:S08]  /*16510*/  DFMA R18, R22, -R18, 1 ;  /* 0x3ff000001612742b */ /* 0x000fd00000000812 */
[----:B------:R-:W-:Y:S02]  /*16520*/  DFMA R2, R18, R2, 0.5 ;  /* 0x3fe000001202742b */ /* 0x000fe40000000002 */
[----:B------:R-:W-:-:S08]  /*16530*/  DMUL R18, R20, R18 ;  /* 0x0000001214127228 */ /* 0x000fd00000000000 */
[----:B------:R-:W-:-:S08]  /*16540*/  DFMA R18, R2, R18, R20 ;  /* 0x000000120212722b */ /* 0x000fd00000000014 */
[----:B------:R-:W-:Y:S02]  /*16550*/  DMUL R2, R22, R18 ;  /* 0x0000001216027228 */ /* 0x000fe40000000000 */
[----:B------:R-:W-:-:S06]  /*16560*/  VIADD R19, R19, 0xfff00000 ;  /* 0xfff0000013137836 */ /* 0x000fcc0000000000 */
[----:B------:R-:W-:-:S08]  /*16570*/  DFMA R20, R2, -R2, R22 ;  /* 0x800000020214722b */ /* 0x000fd00000000016 */
[----:B------:R-:W-:-:S10]  /*16580*/  DFMA R2, R18, R20, R2 ;  /* 0x000000141202722b */ /* 0x000fd40000000002 */
[----:B------:R-:W-:Y:S01]  /*16590*/  IADD3 R3, PT, PT, R3, -0x3500000, RZ ;  /* 0xfcb0000003037810 */ /* 0x000fe20007ffe0ff */
[----:B------:R-:W-:Y:S06]  /*165a0*/  BRA `(.L_x_317) ;  /* 0x0000000000047947 */ /* 0x000fec0003800000 */
.L_x_318:
[----:B------:R-:W-:-:S11]  /*165b0*/  DADD R2, R22, R22 ;  /* 0x0000000016027229 */ /* 0x000fd60000000016 */
.L_x_317:
[----:B------:R-:W-:Y:S05]  /*165c0*/  BSYNC.RECONVERGENT B1 ;  /* 0x0000000000017941 */ /* 0x000fea0003800200 */
.L_x_315:
[----:B------:R-:W-:Y:S01]  /*165d0*/  MOV R19, R3 ;  /* 0x0000000300137202 */ /* 0x000fe20000000f00 */
[----:B------:R-:W-:Y:S02]  /*165e0*/  HFMA2 R3, -RZ, RZ, 0, 0 ;  /* 0x00000000ff037431 */ /* 0x000fe400000001ff */
[----:B------:R-:W-:Y:S02]  /*165f0*/  IMAD.MOV.U32 R18, RZ, RZ, R2 ;  /* 0x000000ffff127224 */ /* 0x000fe400078e0002 */
[----:B------:R-:W-:-:S04]  /*16600*/  IMAD.MOV.U32 R2, RZ, RZ, R4 ;  /* 0x000000ffff027224 */ /* 0x000fc800078e0004 */
[----:B------:R-:W-:Y:S05]  /*16610*/  RET.REL.NODEC R2 `(_Z14compute_piecesPdS_S_S_S_S_S_S_S_S_S_S_S_S_S_dddiiiiibbS_S_S_S_S_S_S_S_S_S_S_) ;  /* 0xfffffe9802787950 */ /* 0x000fea0003c3ffff */
.L_x_319:
[----:B------:R-:W-:-:S00]  /*16620*/  BRA `(.L_x_319) ;  /* 0xfffffffc00fc7947 */ /* 0x000fc0000383ffff */
[----:B------:R-:W-:-:S00]  /*16630*/  NOP ;  /* 0x0000000000007918 */ /* 0x000fc00000000000 */
        /* <DEDUP_REMOVED lines=12> */
.L_x_322:


//--------------------- .nv.shared.reserved.0     --------------------------
	.section	.nv.shared.reserved.0,"aw",@nobits
	.weak		__nv_reservedSMEM_offset_0_alias
	.size		__nv_reservedSMEM_offset_0_alias, 0, 64
	.other		__nv_reservedSMEM_offset_0_alias,@"STO_CUDA_RESERVED_SHARED STV_DEFAULT"
__nv_reservedSMEM_offset_0_alias:
	.zero		0
	.zero		64


//--------------------- .nv.constant0._Z14compute_piecesPdS_S_S_S_S_S_S_S_S_S_S_S_S_S_dddiiiiibbS_S_S_S_S_S_S_S_S_S_S_ --------------------------
	.section	.nv.constant0._Z14compute_piecesPdS_S_S_S_S_S_S_S_S_S_S_S_S_S_dddiiiiibbS_S_S_S_S_S_S_S_S_S_S_,"a",@progbits
	.sectionflags	@""
	.align	4
.nv.constant0._Z14compute_piecesPdS_S_S_S_S_S_S_S_S_S_S_S_S_S_dddiiiiibbS_S_S_S_S_S_S_S_S_S_S_:
	.zero		1152


//--------------------- SYMBOLS --------------------------

	.type		.nv.reservedSmem.offset0,@object
	.size		.nv.reservedSmem.offset0,0x4
